// auto-generated by cutlass_sweep.gemm — config: {"arch": "sm_90", "cluster_m": 2, "cluster_n": 1, "dtype": "int8", "dtype_b": "int8", "layout": "nt", "stages": 0, "tile_k": 32, "tile_m": 512, "tile_n": 256}
#include "cutlass/cutlass.h"
#include "cutlass/gemm/collective/collective_builder.hpp"
#include "cutlass/gemm/device/gemm_universal_adapter.h"
#include "cutlass/gemm/kernel/gemm_universal.hpp"
#include "cutlass/epilogue/collective/collective_builder.hpp"

using ElemA = int8_t;
using ElemB = int8_t;
using ElemCD = int8_t;
using Acc  = int32_t;
using TileShape    = cute::Shape<cute::_512, cute::_256, cute::_32>;
using ClusterShape = cute::Shape<cute::_2, cute::_1, cute::_1>;

using CollectiveEpilogue = typename cutlass::epilogue::collective::CollectiveBuilder<
    cutlass::arch::Sm90, cutlass::arch::OpClassTensorOp,
    TileShape, ClusterShape,
    cutlass::epilogue::collective::EpilogueTileAuto,
    Acc, Acc,
    ElemCD, cutlass::layout::RowMajor, 128 / cutlass::sizeof_bits<ElemCD>::value,
    ElemCD, cutlass::layout::RowMajor, 128 / cutlass::sizeof_bits<ElemCD>::value,
    cutlass::epilogue::collective::EpilogueScheduleAuto
  >::CollectiveOp;

using CollectiveMainloop = typename cutlass::gemm::collective::CollectiveBuilder<
    cutlass::arch::Sm90, cutlass::arch::OpClassTensorOp,
    ElemA, cutlass::layout::RowMajor, 128 / cutlass::sizeof_bits<ElemA>::value,
    ElemB, cutlass::layout::ColumnMajor, 128 / cutlass::sizeof_bits<ElemB>::value,
    Acc,
    TileShape, ClusterShape,
    cutlass::gemm::collective::StageCountAutoCarveout<static_cast<int>(sizeof(typename CollectiveEpilogue::SharedStorage))>,
    cutlass::gemm::collective::KernelScheduleAuto
  >::CollectiveOp;

using GemmKernel = cutlass::gemm::kernel::GemmUniversal<
    cute::Shape<int,int,int,int>,
    CollectiveMainloop,
    CollectiveEpilogue
>;
using Gemm = cutlass::gemm::device::GemmUniversalAdapter<GemmKernel>;

// Force the device kernel symbol into the cubin without needing a host main.
auto* _anchor = &cutlass::device_kernel<GemmKernel>;


// ===== COMPILED SASS (sm_90a) =====

	.target	sm_90a

	.elftype	@"ET_EXEC"


//--------------------- .note.nv.tkinfo           --------------------------
	.section	.note.nv.tkinfo,"",@"SHT_NOTE"
	.sectionflags	@"SHF_NOTE_NV_TKINFO"
	.tkinfo
        /*0018*/ 	.word	0x00000002
        /*0030*/ 	.string	""
        /*0030*/ 	.string	"ptxas"
        /*0030*/ 	.string	"Cuda compilation tools, release 13.0, V13.0.88"
        /*0030*/ 	.string	"Build cuda_13.0.r13.0/compiler.36424714_0"
        /*0030*/ 	.string	"-arch sm_90a -m 64 "



//--------------------- .note.nv.cuinfo           --------------------------
	.section	.note.nv.cuinfo,"",@"SHT_NOTE"
	.sectionflags	@"SHF_NOTE_NV_CUINFO"
        /*0018*/ 	.short	0x0002
        /*001a*/ 	.short	0x005a
        /*001c*/ 	.short	0x0082
	.zero		2


//--------------------- .nv.info                  --------------------------
	.section	.nv.info,"",@"SHT_CUDA_INFO"
	.align	4


	//----- nvinfo : EIATTR_REGCOUNT
	.align		4
        /*0000*/ 	.byte	0x04, 0x2f
        /*0002*/ 	.short	(.L_15 - .L_14)
	.align		4
.L_14:
        /*0004*/ 	.word	index@(_ZN7cutlass13device_kernelINS_4gemm6kernel13GemmUniversalIN4cute5tupleIJiiiiEEENS1_10collective13CollectiveMmaINS1_34MainloopSm90TmaGmmaWarpSpecializedILi9ENS5_IJNS4_1CILi2EEENSA_ILi1EEESC_EEENS1_35KernelTmaWarpSpecializedCooperativeEEENS5_IJNSA_ILi512EEENSA_ILi256EEENSA_ILi32EEEEEEaNS5_IJlSC_lEEEaSK_NS4_8TiledMMAINS4_8MMA_AtomIJNS4_4SM904GMMA27MMA_64x256x32_S32S8S8_SS_TNEEEENS4_6LayoutISD_NS5_IJSC_NSA_ILi0EEESS_EEEEENS5_IJNS4_10UnderscoreESV_SV_EEEEENS4_13SM90_TMA_LOADENS4_14ComposedLayoutINS4_7SwizzleILi1ELi4ELi3EEENS4_18smem_ptr_flag_bitsILi8EEENSR_INS5_IJNSA_ILi8EEESI_EEENS5_IJSI_SC_EEEEEEEvNS4_8identityENS4_23SM90_TMA_LOAD_MULTICASTES18_vS19_EENS_8epilogue10collective6detail29Sm90TmaWarpSpecializedAdapterINS1D_15DefaultEpilogueIaSK_SK_NS1C_6thread17LinearCombinationIaLi1EiiLNS1H_9ScaleType4KindE0ELNS_15FloatRoundStyleE2EaEENS1_15EpilogueDefaultEEEEEvvEEEEvNT_6ParamsE)
        /*0008*/ 	.word	0x000000a8


	//----- nvinfo : EIATTR_FRAME_SIZE
	.align		4
.L_15:
        /*000c*/ 	.byte	0x04, 0x11
        /*000e*/ 	.short	(.L_17 - .L_16)
	.align		4
.L_16:
        /*0010*/ 	.word	index@(_ZN7cutlass13device_kernelINS_4gemm6kernel13GemmUniversalIN4cute5tupleIJiiiiEEENS1_10collective13CollectiveMmaINS1_34MainloopSm90TmaGmmaWarpSpecializedILi9ENS5_IJNS4_1CILi2EEENSA_ILi1EEESC_EEENS1_35KernelTmaWarpSpecializedCooperativeEEENS5_IJNSA_ILi512EEENSA_ILi256EEENSA_ILi32EEEEEEaNS5_IJlSC_lEEEaSK_NS4_8TiledMMAINS4_8MMA_AtomIJNS4_4SM904GMMA27MMA_64x256x32_S32S8S8_SS_TNEEEENS4_6LayoutISD_NS5_IJSC_NSA_ILi0EEESS_EEEEENS5_IJNS4_10UnderscoreESV_SV_EEEEENS4_13SM90_TMA_LOADENS4_14ComposedLayoutINS4_7SwizzleILi1ELi4ELi3EEENS4_18smem_ptr_flag_bitsILi8EEENSR_INS5_IJNSA_ILi8EEESI_EEENS5_IJSI_SC_EEEEEEEvNS4_8identityENS4_23SM90_TMA_LOAD_MULTICASTES18_vS19_EENS_8epilogue10collective6detail29Sm90TmaWarpSpecializedAdapterINS1D_15DefaultEpilogueIaSK_SK_NS1C_6thread17LinearCombinationIaLi1EiiLNS1H_9ScaleType4KindE0ELNS_15FloatRoundStyleE2EaEENS1_15EpilogueDefaultEEEEEvvEEEEvNT_6ParamsE)
        /*0014*/ 	.word	0x00000af8


	//----- nvinfo : EIATTR_MIN_STACK_SIZE
	.align		4
.L_17:
        /*0018*/ 	.byte	0x04, 0x12
        /*001a*/ 	.short	(.L_19 - .L_18)
	.align		4
.L_18:
        /*001c*/ 	.word	index@(_ZN7cutlass13device_kernelINS_4gemm6kernel13GemmUniversalIN4cute5tupleIJiiiiEEENS1_10collective13CollectiveMmaINS1_34MainloopSm90TmaGmmaWarpSpecializedILi9ENS5_IJNS4_1CILi2EEENSA_ILi1EEESC_EEENS1_35KernelTmaWarpSpecializedCooperativeEEENS5_IJNSA_ILi512EEENSA_ILi256EEENSA_ILi32EEEEEEaNS5_IJlSC_lEEEaSK_NS4_8TiledMMAINS4_8MMA_AtomIJNS4_4SM904GMMA27MMA_64x256x32_S32S8S8_SS_TNEEEENS4_6LayoutISD_NS5_IJSC_NSA_ILi0EEESS_EEEEENS5_IJNS4_10UnderscoreESV_SV_EEEEENS4_13SM90_TMA_LOADENS4_14ComposedLayoutINS4_7SwizzleILi1ELi4ELi3EEENS4_18smem_ptr_flag_bitsILi8EEENSR_INS5_IJNSA_ILi8EEESI_EEENS5_IJSI_SC_EEEEEEEvNS4_8identityENS4_23SM90_TMA_LOAD_MULTICASTES18_vS19_EENS_8epilogue10collective6detail29Sm90TmaWarpSpecializedAdapterINS1D_15DefaultEpilogueIaSK_SK_NS1C_6thread17LinearCombinationIaLi1EiiLNS1H_9ScaleType4KindE0ELNS_15FloatRoundStyleE2EaEENS1_15EpilogueDefaultEEEEEvvEEEEvNT_6ParamsE)
        /*0020*/ 	.word	0x00000af8
.L_19:


//--------------------- .nv.compat                --------------------------
	.section	.nv.compat,"",@"SHT_CUDA_COMPAT_INFO"
	.align	4
        /*0000*/ 	.byte	0x02, 0x09, 0x01, 0x00, 0x02, 0x02, 0x04, 0x00, 0x02, 0x05, 0x05, 0x00, 0x03, 0x07, 0x01, 0x01
        /*0010*/ 	.byte	0x02, 0x03, 0x01, 0x00, 0x02, 0x06, 0x01, 0x00, 0x04, 0x0b, 0x08, 0x00, 0x00, 0x00, 0x00, 0x00
        /*0020*/ 	.byte	0x00, 0x00, 0x00, 0x00


//--------------------- .nv.info._ZN7cutlass13device_kernelINS_4gemm6kernel13GemmUniversalIN4cute5tupleIJiiiiEEENS1_10collective13CollectiveMmaINS1_34MainloopSm90TmaGmmaWarpSpecializedILi9ENS5_IJNS4_1CILi2EEENSA_ILi1EEESC_EEENS1_35KernelTmaWarpSpecializedCooperativeEEENS5_IJNSA_ILi512EEENSA_ILi256EEENSA_ILi32EEEEEEaNS5_IJlSC_lEEEaSK_NS4_8TiledMMAINS4_8MMA_AtomIJNS4_4SM904GMMA27MMA_64x256x32_S32S8S8_SS_TNEEEENS4_6LayoutISD_NS5_IJSC_NSA_ILi0EEESS_EEEEENS5_IJNS4_10UnderscoreESV_SV_EEEEENS4_13SM90_TMA_LOADENS4_14ComposedLayoutINS4_7SwizzleILi1ELi4ELi3EEENS4_18smem_ptr_flag_bitsILi8EEENSR_INS5_IJNSA_ILi8EEESI_EEENS5_IJSI_SC_EEEEEEEvNS4_8identityENS4_23SM90_TMA_LOAD_MULTICASTES18_vS19_EENS_8epilogue10collective6detail29Sm90TmaWarpSpecializedAdapterINS1D_15DefaultEpilogueIaSK_SK_NS1C_6thread17LinearCombinationIaLi1EiiLNS1H_9ScaleType4KindE0ELNS_15FloatRoundStyleE2EaEENS1_15EpilogueDefaultEEEEEvvEEEEvNT_6ParamsE --------------------------
	.section	.nv.info._ZN7cutlass13device_kernelINS_4gemm6kernel13GemmUniversalIN4cute5tupleIJiiiiEEENS1_10collective13CollectiveMmaINS1_34MainloopSm90TmaGmmaWarpSpecializedILi9ENS5_IJNS4_1CILi2EEENSA_ILi1EEESC_EEENS1_35KernelTmaWarpSpecializedCooperativeEEENS5_IJNSA_ILi512EEENSA_ILi256EEENSA_ILi32EEEEEEaNS5_IJlSC_lEEEaSK_NS4_8TiledMMAINS4_8MMA_AtomIJNS4_4SM904GMMA27MMA_64x256x32_S32S8S8_SS_TNEEEENS4_6LayoutISD_NS5_IJSC_NSA_ILi0EEESS_EEEEENS5_IJNS4_10UnderscoreESV_SV_EEEEENS4_13SM90_TMA_LOADENS4_14ComposedLayoutINS4_7SwizzleILi1ELi4ELi3EEENS4_18smem_ptr_flag_bitsILi8EEENSR_INS5_IJNSA_ILi8EEESI_EEENS5_IJSI_SC_EEEEEEEvNS4_8identityENS4_23SM90_TMA_LOAD_MULTICASTES18_vS19_EENS_8epilogue10collective6detail29Sm90TmaWarpSpecializedAdapterINS1D_15DefaultEpilogueIaSK_SK_NS1C_6thread17LinearCombinationIaLi1EiiLNS1H_9ScaleType4KindE0ELNS_15FloatRoundStyleE2EaEENS1_15EpilogueDefaultEEEEEvvEEEEvNT_6ParamsE,"",@"SHT_CUDA_INFO"
	.sectionflags	@""
	.align	4


	//----- nvinfo : EIATTR_CUDA_API_VERSION
	.align		4
        /*0000*/ 	.byte	0x04, 0x37
        /*0002*/ 	.short	(.L_21 - .L_20)
.L_20:
        /*0004*/ 	.word	0x00000082


	//----- nvinfo : EIATTR_KPARAM_INFO
	.align		4
.L_21:
        /*0008*/ 	.byte	0x04, 0x17
        /*000a*/ 	.short	(.L_23 - .L_22)
.L_22:
        /*000c*/ 	.word	0x00000000
        /*0010*/ 	.short	0x0000
        /*0012*/ 	.short	0x0070
        /*0014*/ 	.byte	0x00, 0xf0, 0x01, 0x10


	//----- nvinfo : EIATTR_SPARSE_MMA_MASK
	.align		4
.L_23:
        /*0018*/ 	.byte	0x03, 0x50
        /*001a*/ 	.short	0x0000


	//----- nvinfo : EIATTR_MAXREG_COUNT
	.align		4
        /*001c*/ 	.byte	0x03, 0x1b
        /*001e*/ 	.short	0x00a8


	//----- nvinfo : EIATTR_NUM_BARRIERS
	.align		4
        /*0020*/ 	.byte	0x02, 0x4c
        /*0022*/ 	.byte	0x01
	.zero		1


	//----- nvinfo : EIATTR_EXTERNS
	.align		4
        /*0024*/ 	.byte	0x04, 0x0f
        /*0026*/ 	.short	(.L_25 - .L_24)


	//   ....[0]....
	.align		4
.L_24:
        /*0028*/ 	.word	index@(__assertfail)


	//----- nvinfo : EIATTR_ANNOTATIONS
	.align		4
.L_25:
        /*002c*/ 	.byte	0x04, 0x55
        /*002e*/ 	.short	(.L_27 - .L_26)


	//   ....[0]....
.L_26:
        /*0030*/ 	.word	0x00000001
        /*0034*/ 	.byte	0xc0, 0x0a, 0x00, 0x00, 0x01, 0x00, 0x00, 0x00, 0xe0, 0x0a, 0x00, 0x00, 0x01, 0x00, 0x00, 0x00
        /* <DEDUP_REMOVED lines=877> */
        /*3714*/ 	.byte	0x20, 0xa7, 0x02, 0x00, 0x01, 0x00, 0x00, 0x00, 0x40, 0xa7, 0x02, 0x00


	//----- nvinfo : EIATTR_MERCURY_ISA_VERSION
	.align		4
.L_27:
        /*3720*/ 	.byte	0x03, 0x5f
        /*3722*/ 	.short	0x0101


	//----- nvinfo : EIATTR_INT_WARP_WIDE_INSTR_OFFSETS
	.align		4
        /*3724*/ 	.byte	0x04, 0x31
        /*3726*/ 	.short	(.L_29 - .L_28)


	//   ....[0]....
.L_28:
        /*3728*/ 	.word	0x00000650


	//   ....[1]....
        /*372c*/ 	.word	0x00000660


	//   ....[2]....
        /*3730*/ 	.word	0x000007d0


	//----- nvinfo : EIATTR_COOP_GROUP_MASK_REGIDS
	.align		4
.L_29:
        /*3734*/ 	.byte	0x04, 0x29
        /*3736*/ 	.short	(.L_31 - .L_30)


	//   ....[0]....
.L_30:
        /*3738*/ 	.word	0xffffffff


	//   ....[1]....
        /*373c*/ 	.word	0xffffffff


	//   ....[2]....
        /*3740*/ 	.word	0xffffffff


	//   ....[3]....
        /*3744*/ 	.word	0xffffffff


	//   ....[4]....
        /*3748*/ 	.word	0xffffffff


	//   ....[5]....
        /*374c*/ 	.word	0xffffffff


	//----- nvinfo : EIATTR_COOP_GROUP_INSTR_OFFSETS
	.align		4
.L_31:
        /*3750*/ 	.byte	0x04, 0x28
        /*3752*/ 	.short	(.L_33 - .L_32)


	//   ....[0]....
.L_32:
        /*3754*/ 	.word	0x00000070


	//   ....[1]....
        /*3758*/ 	.word	0x00000080


	//   ....[2]....
        /*375c*/ 	.word	0x000001a0


	//   ....[3]....
        /*3760*/ 	.word	0x000004a0


	//   ....[4]....
        /*3764*/ 	.word	0x00000910


	//   ....[5]....
        /*3768*/ 	.word	0x00001550


	//----- nvinfo : EIATTR_REG_RECONFIG
	.align		4
.L_33:
        /*376c*/ 	.byte	0x01, 0x54
	.zero		2


	//----- nvinfo : EIATTR_SYSCALL_OFFSETS
	.align		4
        /*3770*/ 	.byte	0x04, 0x46
        /*3772*/ 	.short	(.L_35 - .L_34)


	//   ....[0]....
.L_34:
        /*3774*/ 	.word	0x00001700


	//----- nvinfo : EIATTR_MBARRIER_INSTR_OFFSETS
	.align		4
.L_35:
        /*3778*/ 	.byte	0x04, 0x39
        /*377a*/ 	.short	(.L_37 - .L_36)


	//   ....[0]....
.L_36:
        /*377c*/ 	.word	0x00000340
        /*3780*/ 	.word	0x000000ff
        /*3784*/ 	.word	0x00000000
        /*3788*/ 	.short	0x0100
        /*378a*/ 	.byte	0x08
	.zero		1


	//   ....[1]....
        /*378c*/ 	.word	0x00000350
        /*3790*/ 	.word	0x000000ff
        /*3794*/ 	.word	0x00000048
        /*3798*/ 	.short	0x0100
        /*379a*/ 	.byte	0x08
	.zero		1


	//   ....[2]....
        /*379c*/ 	.word	0x00000360
        /*37a0*/ 	.word	0x000000ff
        /*37a4*/ 	.word	0x00000008
        /*37a8*/ 	.short	0x0100
        /*37aa*/ 	.byte	0x08
	.zero		1


	//   ....[3]....
        /*37ac*/ 	.word	0x00000370
        /*37b0*/ 	.word	0x000000ff
        /*37b4*/ 	.word	0x00000050
        /*37b8*/ 	.short	0x0100
        /*37ba*/ 	.byte	0x08
	.zero		1


	//   ....[4]....
        /*37bc*/ 	.word	0x00000380
        /*37c0*/ 	.word	0x000000ff
        /*37c4*/ 	.word	0x00000010
        /*37c8*/ 	.short	0x0100
        /*37ca*/ 	.byte	0x08
	.zero		1


	//   ....[5]....
        /*37cc*/ 	.word	0x00000390
        /*37d0*/ 	.word	0x000000ff
        /*37d4*/ 	.word	0x00000058
        /*37d8*/ 	.short	0x0100
        /*37da*/ 	.byte	0x08
	.zero		1


	//   ....[6]....
        /*37dc*/ 	.word	0x000003a0
        /*37e0*/ 	.word	0x000000ff
        /*37e4*/ 	.word	0x00000018
        /*37e8*/ 	.short	0x0100
        /*37ea*/ 	.byte	0x08
	.zero		1


	//   ....[7]....
        /*37ec*/ 	.word	0x000003b0
        /*37f0*/ 	.word	0x000000ff
        /*37f4*/ 	.word	0x00000060
        /*37f8*/ 	.short	0x0100
        /*37fa*/ 	.byte	0x08
	.zero		1


	//   ....[8]....
        /*37fc*/ 	.word	0x000003c0
        /*3800*/ 	.word	0x000000ff
        /*3804*/ 	.word	0x00000020
        /*3808*/ 	.short	0x0100
        /*380a*/ 	.byte	0x08
	.zero		1


	//   ....[9]....
        /*380c*/ 	.word	0x000003d0
        /*3810*/ 	.word	0x000000ff
        /*3814*/ 	.word	0x00000068
        /*3818*/ 	.short	0x0100
        /*381a*/ 	.byte	0x08
	.zero		1


	//   ....[10]....
        /*381c*/ 	.word	0x000003e0
        /*3820*/ 	.word	0x000000ff
        /*3824*/ 	.word	0x00000028
        /*3828*/ 	.short	0x0100
        /*382a*/ 	.byte	0x08
	.zero		1


	//   ....[11]....
        /*382c*/ 	.word	0x000003f0
        /*3830*/ 	.word	0x000000ff
        /*3834*/ 	.word	0x00000070
        /*3838*/ 	.short	0x0100
        /*383a*/ 	.byte	0x08
	.zero		1


	//   ....[12]....
        /*383c*/ 	.word	0x00000400
        /*3840*/ 	.word	0x000000ff
        /*3844*/ 	.word	0x00000030
        /*3848*/ 	.short	0x0100
        /*384a*/ 	.byte	0x08
	.zero		1


	//   ....[13]....
        /*384c*/ 	.word	0x00000410
        /*3850*/ 	.word	0x000000ff
        /*3854*/ 	.word	0x00000078
        /*3858*/ 	.short	0x0100
        /*385a*/ 	.byte	0x08
	.zero		1


	//   ....[14]....
        /*385c*/ 	.word	0x00000420
        /*3860*/ 	.word	0x000000ff
        /*3864*/ 	.word	0x00000038
        /*3868*/ 	.short	0x0100
        /*386a*/ 	.byte	0x08
	.zero		1


	//   ....[15]....
        /*386c*/ 	.word	0x00000430
        /*3870*/ 	.word	0x000000ff
        /*3874*/ 	.word	0x00000080
        /*3878*/ 	.short	0x0100
        /*387a*/ 	.byte	0x08
	.zero		1


	//   ....[16]....
        /*387c*/ 	.word	0x00000440
        /*3880*/ 	.word	0x000000ff
        /*3884*/ 	.word	0x00000040
        /*3888*/ 	.short	0x0100
        /*388a*/ 	.byte	0x08
	.zero		1


	//   ....[17]....
        /*388c*/ 	.word	0x00000450
        /*3890*/ 	.word	0x000000ff
        /*3894*/ 	.word	0x00000088
        /*3898*/ 	.short	0x0100
        /*389a*/ 	.byte	0x08
	.zero		1


	//   ....[18]....
        /*389c*/ 	.word	0x00000840
        /*38a0*/ 	.word	0x000000ff
        /*38a4*/ 	.word	0x000000a0
        /*38a8*/ 	.short	0x0100
        /*38aa*/ 	.byte	0x06
	.zero		1


	//   ....[19]....
        /*38ac*/ 	.word	0x00000870
        /*38b0*/ 	.word	0x000000ff
        /*38b4*/ 	.word	0x000000a8
        /*38b8*/ 	.short	0x0100
        /*38ba*/ 	.byte	0x06
	.zero		1


	//   ....[20]....
        /*38bc*/ 	.word	0x000017e0
        /*38c0*/ 	.word	0x00000003
        /*38c4*/ 	.word	0x00000000
        /*38c8*/ 	.short	0x010a
        /*38ca*/ 	.byte	0x3f
	.zero		1


	//   ....[21]....
        /*38cc*/ 	.word	0x00001820
        /*38d0*/ 	.word	0x00000003
        /*38d4*/ 	.word	0x00000000
        /*38d8*/ 	.short	0x010a
        /*38da*/ 	.byte	0x3f
	.zero		1


	//   ....[22]....
        /*38dc*/ 	.word	0x00002780
        /*38e0*/ 	.word	0x00000005
        /*38e4*/ 	.word	0x00000000
        /*38e8*/ 	.short	0x010a
        /*38ea*/ 	.byte	0x3f
	.zero		1


	//   ....[23]....
        /*38ec*/ 	.word	0x000027c0
        /*38f0*/ 	.word	0x00000005
        /*38f4*/ 	.word	0x00000000
        /*38f8*/ 	.short	0x010a
        /*38fa*/ 	.byte	0x3f
	.zero		1


	//   ....[24]....
        /*38fc*/ 	.word	0x000054a0
        /*3900*/ 	.word	0x00000005
        /*3904*/ 	.word	0x00000000
        /*3908*/ 	.short	0x0101
        /*390a*/ 	.byte	0x3f
	.zero		1


	//   ....[25]....
        /*390c*/ 	.word	0x000056b0
        /*3910*/ 	.word	0x00000000
        /*3914*/ 	.word	0x00000000
        /*3918*/ 	.short	0x0101
        /*391a*/ 	.byte	0x3f
	.zero		1


	//   ....[26]....
        /*391c*/ 	.word	0x0002a2b0
        /*3920*/ 	.word	0x0000000f
        /*3924*/ 	.word	0x00000048
        /*3928*/ 	.short	0x010a
        /*392a*/ 	.byte	0x3f
	.zero		1


	//   ....[27]....
        /*392c*/ 	.word	0x0002a650
        /*3930*/ 	.word	0x00000002
        /*3934*/ 	.word	0x000000a8
        /*3938*/ 	.short	0x0101
        /*393a*/ 	.byte	0x3f
	.zero		1


	//   ....[28]....
        /*393c*/ 	.word	0x0002ae50
        /*3940*/ 	.word	0x00000005
        /*3944*/ 	.word	0x00000000
        /*3948*/ 	.short	0x010a
        /*394a*/ 	.byte	0x3f
	.zero		1


	//   ....[29]....
        /*394c*/ 	.word	0x0002aee0
        /*3950*/ 	.word	0x00000007
        /*3954*/ 	.word	0x00000000
        /*3958*/ 	.short	0x010a
        /*395a*/ 	.byte	0x3f
	.zero		1


	//   ....[30]....
        /*395c*/ 	.word	0x0002af70
        /*3960*/ 	.word	0x00000007
        /*3964*/ 	.word	0x00000000
        /*3968*/ 	.short	0x010a
        /*396a*/ 	.byte	0x3f
	.zero		1


	//   ....[31]....
        /*396c*/ 	.word	0x0002b000
        /*3970*/ 	.word	0x00000007
        /*3974*/ 	.word	0x00000000
        /*3978*/ 	.short	0x010a
        /*397a*/ 	.byte	0x3f
	.zero		1


	//   ....[32]....
        /*397c*/ 	.word	0x0002b090
        /*3980*/ 	.word	0x00000007
        /*3984*/ 	.word	0x00000000
        /*3988*/ 	.short	0x010a
        /*398a*/ 	.byte	0x3f
	.zero		1


	//   ....[33]....
        /*398c*/ 	.word	0x0002b120
        /*3990*/ 	.word	0x00000007
        /*3994*/ 	.word	0x00000000
        /*3998*/ 	.short	0x010a
        /*399a*/ 	.byte	0x3f
	.zero		1


	//   ....[34]....
        /*399c*/ 	.word	0x0002b1b0
        /*39a0*/ 	.word	0x00000007
        /*39a4*/ 	.word	0x00000000
        /*39a8*/ 	.short	0x010a
        /*39aa*/ 	.byte	0x3f
	.zero		1


	//   ....[35]....
        /*39ac*/ 	.word	0x0002b240
        /*39b0*/ 	.word	0x00000007
        /*39b4*/ 	.word	0x00000000
        /*39b8*/ 	.short	0x010a
        /*39ba*/ 	.byte	0x3f
	.zero		1


	//   ....[36]....
        /*39bc*/ 	.word	0x0002b2d0
        /*39c0*/ 	.word	0x00000003
        /*39c4*/ 	.word	0x00000000
        /*39c8*/ 	.short	0x010a
        /*39ca*/ 	.byte	0x3f
	.zero		1


	//   ....[37]....
        /*39cc*/ 	.word	0x0002b330
        /*39d0*/ 	.word	0x00000003
        /*39d4*/ 	.word	0x00000000
        /*39d8*/ 	.short	0x010a
        /*39da*/ 	.byte	0x3f
	.zero		1


	//   ....[38]....
        /*39dc*/ 	.word	0x0002b380
        /*39e0*/ 	.word	0x00000005
        /*39e4*/ 	.word	0x00000000
        /*39e8*/ 	.short	0x010a
        /*39ea*/ 	.byte	0x3f
	.zero		1


	//   ....[39]....
        /*39ec*/ 	.word	0x0002b450
        /*39f0*/ 	.word	0x0000000f
        /*39f4*/ 	.word	0x00000048
        /*39f8*/ 	.short	0x010a
        /*39fa*/ 	.byte	0x3f
	.zero		1


	//   ....[40]....
        /*39fc*/ 	.word	0x0002b520
        /*3a00*/ 	.word	0x00000005
        /*3a04*/ 	.word	0x00000000
        /*3a08*/ 	.short	0x010a
        /*3a0a*/ 	.byte	0x3f
	.zero		1


	//   ....[41]....
        /*3a0c*/ 	.word	0x0002b570
        /*3a10*/ 	.word	0x00000007
        /*3a14*/ 	.word	0x00000000
        /*3a18*/ 	.short	0x010a
        /*3a1a*/ 	.byte	0x3f
	.zero		1


	//   ....[42]....
        /*3a1c*/ 	.word	0x0002b5c0
        /*3a20*/ 	.word	0x00000007
        /*3a24*/ 	.word	0x00000000
        /*3a28*/ 	.short	0x010a
        /*3a2a*/ 	.byte	0x3f
	.zero		1


	//   ....[43]....
        /*3a2c*/ 	.word	0x0002b610
        /*3a30*/ 	.word	0x00000007
        /*3a34*/ 	.word	0x00000000
        /*3a38*/ 	.short	0x010a
        /*3a3a*/ 	.byte	0x3f
	.zero		1


	//   ....[44]....
        /*3a3c*/ 	.word	0x0002b660
        /*3a40*/ 	.word	0x00000007
        /*3a44*/ 	.word	0x00000000
        /*3a48*/ 	.short	0x010a
        /*3a4a*/ 	.byte	0x3f
	.zero		1


	//   ....[45]....
        /*3a4c*/ 	.word	0x0002b6b0
        /*3a50*/ 	.word	0x00000007
        /*3a54*/ 	.word	0x00000000
        /*3a58*/ 	.short	0x010a
        /*3a5a*/ 	.byte	0x3f
	.zero		1


	//   ....[46]....
        /*3a5c*/ 	.word	0x0002b700
        /*3a60*/ 	.word	0x00000007
        /*3a64*/ 	.word	0x00000000
        /*3a68*/ 	.short	0x010a
        /*3a6a*/ 	.byte	0x3f
	.zero		1


	//   ....[47]....
        /*3a6c*/ 	.word	0x0002b750
        /*3a70*/ 	.word	0x00000007
        /*3a74*/ 	.word	0x00000000
        /*3a78*/ 	.short	0x010a
        /*3a7a*/ 	.byte	0x3f
	.zero		1


	//----- nvinfo : EIATTR_NUM_MBARRIERS
	.align		4
.L_37:
        /*3a7c*/ 	.byte	0x03, 0x38
        /*3a7e*/ 	.short	0x0014


	//----- nvinfo : EIATTR_EXIT_INSTR_OFFSETS
	.align		4
        /*3a80*/ 	.byte	0x04, 0x1c
        /*3a82*/ 	.short	(.L_39 - .L_38)


	//   ....[0]....
.L_38:
        /*3a84*/ 	.word	0x00000b70


	//   ....[1]....
        /*3a88*/ 	.word	0x00001400


	//   ....[2]....
        /*3a8c*/ 	.word	0x00029910


	//   ....[3]....
        /*3a90*/ 	.word	0x00029f30


	//   ....[4]....
        /*3a94*/ 	.word	0x0002b320


	//----- nvinfo : EIATTR_MAX_THREADS
	.align		4
.L_39:
        /*3a98*/ 	.byte	0x04, 0x05
        /*3a9a*/ 	.short	(.L_41 - .L_40)
.L_40:
        /*3a9c*/ 	.word	0x00000180
        /*3aa0*/ 	.word	0x00000001
        /*3aa4*/ 	.word	0x00000001


	//----- nvinfo : EIATTR_CRS_STACK_SIZE
	.align		4
.L_41:
        /*3aa8*/ 	.byte	0x04, 0x1e
        /*3aaa*/ 	.short	(.L_43 - .L_42)
.L_42:
        /*3aac*/ 	.word	0x00000000


	//----- nvinfo : EIATTR_CBANK_PARAM_SIZE
	.align		4
.L_43:
        /*3ab0*/ 	.byte	0x03, 0x19
        /*3ab2*/ 	.short	0x0470


	//----- nvinfo : EIATTR_PARAM_CBANK
	.align		4
        /*3ab4*/ 	.byte	0x04, 0x0a
        /*3ab6*/ 	.short	(.L_45 - .L_44)
	.align		4
.L_44:
        /*3ab8*/ 	.word	index@(.nv.constant0._ZN7cutlass13device_kernelINS_4gemm6kernel13GemmUniversalIN4cute5tupleIJiiiiEEENS1_10collective13CollectiveMmaINS1_34MainloopSm90TmaGmmaWarpSpecializedILi9ENS5_IJNS4_1CILi2EEENSA_ILi1EEESC_EEENS1_35KernelTmaWarpSpecializedCooperativeEEENS5_IJNSA_ILi512EEENSA_ILi256EEENSA_ILi32EEEEEEaNS5_IJlSC_lEEEaSK_NS4_8TiledMMAINS4_8MMA_AtomIJNS4_4SM904GMMA27MMA_64x256x32_S32S8S8_SS_TNEEEENS4_6LayoutISD_NS5_IJSC_NSA_ILi0EEESS_EEEEENS5_IJNS4_10UnderscoreESV_SV_EEEEENS4_13SM90_TMA_LOADENS4_14ComposedLayoutINS4_7SwizzleILi1ELi4ELi3EEENS4_18smem_ptr_flag_bitsILi8EEENSR_INS5_IJNSA_ILi8EEESI_EEENS5_IJSI_SC_EEEEEEEvNS4_8identityENS4_23SM90_TMA_LOAD_MULTICASTES18_vS19_EENS_8epilogue10collective6detail29Sm90TmaWarpSpecializedAdapterINS1D_15DefaultEpilogueIaSK_SK_NS1C_6thread17LinearCombinationIaLi1EiiLNS1H_9ScaleType4KindE0ELNS_15FloatRoundStyleE2EaEENS1_15EpilogueDefaultEEEEEvvEEEEvNT_6ParamsE)
        /*3abc*/ 	.short	0x0210
        /*3abe*/ 	.short	0x0470


	//----- nvinfo : EIATTR_SW_WAR
	.align		4
.L_45:
        /*3ac0*/ 	.byte	0x04, 0x36
        /*3ac2*/ 	.short	(.L_47 - .L_46)
.L_46:
        /*3ac4*/ 	.word	0x00000008
.L_47:


//--------------------- .nv.callgraph             --------------------------
	.section	.nv.callgraph,"",@"SHT_CUDA_CALLGRAPH"
	.align	4
	.sectionentsize	8
	.align		4
        /*0000*/ 	.word	0x00000000
	.align		4
        /*0004*/ 	.word	0xffffffff
	.align		4
        /*0008*/ 	.word	index@(_ZN7cutlass13device_kernelINS_4gemm6kernel13GemmUniversalIN4cute5tupleIJiiiiEEENS1_10collective13CollectiveMmaINS1_34MainloopSm90TmaGmmaWarpSpecializedILi9ENS5_IJNS4_1CILi2EEENSA_ILi1EEESC_EEENS1_35KernelTmaWarpSpecializedCooperativeEEENS5_IJNSA_ILi512EEENSA_ILi256EEENSA_ILi32EEEEEEaNS5_IJlSC_lEEEaSK_NS4_8TiledMMAINS4_8MMA_AtomIJNS4_4SM904GMMA27MMA_64x256x32_S32S8S8_SS_TNEEEENS4_6LayoutISD_NS5_IJSC_NSA_ILi0EEESS_EEEEENS5_IJNS4_10UnderscoreESV_SV_EEEEENS4_13SM90_TMA_LOADENS4_14ComposedLayoutINS4_7SwizzleILi1ELi4ELi3EEENS4_18smem_ptr_flag_bitsILi8EEENSR_INS5_IJNSA_ILi8EEESI_EEENS5_IJSI_SC_EEEEEEEvNS4_8identityENS4_23SM90_TMA_LOAD_MULTICASTES18_vS19_EENS_8epilogue10collective6detail29Sm90TmaWarpSpecializedAdapterINS1D_15DefaultEpilogueIaSK_SK_NS1C_6thread17LinearCombinationIaLi1EiiLNS1H_9ScaleType4KindE0ELNS_15FloatRoundStyleE2EaEENS1_15EpilogueDefaultEEEEEvvEEEEvNT_6ParamsE)
	.align		4
        /*000c*/ 	.word	index@(__assertfail)
	.align		4
        /*0010*/ 	.word	0x00000000
	.align		4
        /*0014*/ 	.word	0xfffffffe
	.align		4
        /*0018*/ 	.word	0x00000000
	.align		4
        /*001c*/ 	.word	0xfffffffd
	.align		4
        /*0020*/ 	.word	0x00000000
	.align		4
        /*0024*/ 	.word	0xfffffffc


//--------------------- .nv.constant4             --------------------------
	.section	.nv.constant4,"a",@progbits
	.align	8
	.align		8
.nv.constant4:
        /*0000*/ 	.dword	__assertfail
	.align		8
        /*0008*/ 	.dword	__unnamed_1
	.align		8
        /*0010*/ 	.dword	_ZN39_INTERNAL_9d1c8628_4_k_cu_393784dc_57014cuda3std3__45__cpo5beginE
	.align		8
        /*0018*/ 	.dword	_ZN39_INTERNAL_9d1c8628_4_k_cu_393784dc_57014cuda3std3__45__cpo3endE
	.align		8
        /*0020*/ 	.dword	_ZN39_INTERNAL_9d1c8628_4_k_cu_393784dc_57014cuda3std3__45__cpo6cbeginE
	.align		8
        /*0028*/ 	.dword	_ZN39_INTERNAL_9d1c8628_4_k_cu_393784dc_57014cuda3std3__45__cpo4cendE
	.align		8
        /*0030*/ 	.dword	_ZN39_INTERNAL_9d1c8628_4_k_cu_393784dc_57014cuda3std3__441_GLOBAL__N__9d1c8628_4_k_cu_393784dc_57016ignoreE
	.align		8
        /*0038*/ 	.dword	_ZN39_INTERNAL_9d1c8628_4_k_cu_393784dc_57014cuda3std3__419piecewise_constructE
	.align		8
        /*0040*/ 	.dword	_ZN39_INTERNAL_9d1c8628_4_k_cu_393784dc_57014cuda3std3__48in_placeE
	.align		8
        /*0048*/ 	.dword	_ZN39_INTERNAL_9d1c8628_4_k_cu_393784dc_57014cuda3std6ranges3__45__cpo4swapE
	.align		8
        /*0050*/ 	.dword	_ZN39_INTERNAL_9d1c8628_4_k_cu_393784dc_57014cuda3std6ranges3__45__cpo9iter_moveE
	.align		8
        /*0058*/ 	.dword	_ZN39_INTERNAL_9d1c8628_4_k_cu_393784dc_57014cute7productE
	.align		8
        /*0060*/ 	.dword	_ZN39_INTERNAL_9d1c8628_4_k_cu_393784dc_57014cute1_E
	.align		8
        /*0068*/ 	.dword	$str$22
	.align		8
        /*0070*/ 	.dword	$str$23


//--------------------- .text._ZN7cutlass13device_kernelINS_4gemm6kernel13GemmUniversalIN4cute5tupleIJiiiiEEENS1_10collective13CollectiveMmaINS1_34MainloopSm90TmaGmmaWarpSpecializedILi9ENS5_IJNS4_1CILi2EEENSA_ILi1EEESC_EEENS1_35KernelTmaWarpSpecializedCooperativeEEENS5_IJNSA_ILi512EEENSA_ILi256EEENSA_ILi32EEEEEEaNS5_IJlSC_lEEEaSK_NS4_8TiledMMAINS4_8MMA_AtomIJNS4_4SM904GMMA27MMA_64x256x32_S32S8S8_SS_TNEEEENS4_6LayoutISD_NS5_IJSC_NSA_ILi0EEESS_EEEEENS5_IJNS4_10UnderscoreESV_SV_EEEEENS4_13SM90_TMA_LOADENS4_14ComposedLayoutINS4_7SwizzleILi1ELi4ELi3EEENS4_18smem_ptr_flag_bitsILi8EEENSR_INS5_IJNSA_ILi8EEESI_EEENS5_IJSI_SC_EEEEEEEvNS4_8identityENS4_23SM90_TMA_LOAD_MULTICASTES18_vS19_EENS_8epilogue10collective6detail29Sm90TmaWarpSpecializedAdapterINS1D_15DefaultEpilogueIaSK_SK_NS1C_6thread17LinearCombinationIaLi1EiiLNS1H_9ScaleType4KindE0ELNS_15FloatRoundStyleE2EaEENS1_15EpilogueDefaultEEEEEvvEEEEvNT_6ParamsE --------------------------
	.section	.text._ZN7cutlass13device_kernelINS_4gemm6kernel13GemmUniversalIN4cute5tupleIJiiiiEEENS1_10collective13CollectiveMmaINS1_34MainloopSm90TmaGmmaWarpSpecializedILi9ENS5_IJNS4_1CILi2EEENSA_ILi1EEESC_EEENS1_35KernelTmaWarpSpecializedCooperativeEEENS5_IJNSA_ILi512EEENSA_ILi256EEENSA_ILi32EEEEEEaNS5_IJlSC_lEEEaSK_NS4_8TiledMMAINS4_8MMA_AtomIJNS4_4SM904GMMA27MMA_64x256x32_S32S8S8_SS_TNEEEENS4_6LayoutISD_NS5_IJSC_NSA_ILi0EEESS_EEEEENS5_IJNS4_10UnderscoreESV_SV_EEEEENS4_13SM90_TMA_LOADENS4_14ComposedLayoutINS4_7SwizzleILi1ELi4ELi3EEENS4_18smem_ptr_flag_bitsILi8EEENSR_INS5_IJNSA_ILi8EEESI_EEENS5_IJSI_SC_EEEEEEEvNS4_8identityENS4_23SM90_TMA_LOAD_MULTICASTES18_vS19_EENS_8epilogue10collective6detail29Sm90TmaWarpSpecializedAdapterINS1D_15DefaultEpilogueIaSK_SK_NS1C_6thread17LinearCombinationIaLi1EiiLNS1H_9ScaleType4KindE0ELNS_15FloatRoundStyleE2EaEENS1_15EpilogueDefaultEEEEEvvEEEEvNT_6ParamsE,"ax",@progbits
	.align	128
.text._ZN7cutlass13device_kernelINS_4gemm6kernel13GemmUniversalIN4cute5tupleIJiiiiEEENS1_10collective13CollectiveMmaINS1_34MainloopSm90TmaGmmaWarpSpecializedILi9ENS5_IJNS4_1CILi2EEENSA_ILi1EEESC_EEENS1_35KernelTmaWarpSpecializedCooperativeEEENS5_IJNSA_ILi512EEENSA_ILi256EEENSA_ILi32EEEEEEaNS5_IJlSC_lEEEaSK_NS4_8TiledMMAINS4_8MMA_AtomIJNS4_4SM904GMMA27MMA_64x256x32_S32S8S8_SS_TNEEEENS4_6LayoutISD_NS5_IJSC_NSA_ILi0EEESS_EEEEENS5_IJNS4_10UnderscoreESV_SV_EEEEENS4_13SM90_TMA_LOADENS4_14ComposedLayoutINS4_7SwizzleILi1ELi4ELi3EEENS4_18smem_ptr_flag_bitsILi8EEENSR_INS5_IJNSA_ILi8EEESI_EEENS5_IJSI_SC_EEEEEEEvNS4_8identityENS4_23SM90_TMA_LOAD_MULTICASTES18_vS19_EENS_8epilogue10collective6detail29Sm90TmaWarpSpecializedAdapterINS1D_15DefaultEpilogueIaSK_SK_NS1C_6thread17LinearCombinationIaLi1EiiLNS1H_9ScaleType4KindE0ELNS_15FloatRoundStyleE2EaEENS1_15EpilogueDefaultEEEEEvvEEEEvNT_6ParamsE:
        .type           _ZN7cutlass13device_kernelINS_4gemm6kernel13GemmUniversalIN4cute5tupleIJiiiiEEENS1_10collective13CollectiveMmaINS1_34MainloopSm90TmaGmmaWarpSpecializedILi9ENS5_IJNS4_1CILi2EEENSA_ILi1EEESC_EEENS1_35KernelTmaWarpSpecializedCooperativeEEENS5_IJNSA_ILi512EEENSA_ILi256EEENSA_ILi32EEEEEEaNS5_IJlSC_lEEEaSK_NS4_8TiledMMAINS4_8MMA_AtomIJNS4_4SM904GMMA27MMA_64x256x32_S32S8S8_SS_TNEEEENS4_6LayoutISD_NS5_IJSC_NSA_ILi0EEESS_EEEEENS5_IJNS4_10UnderscoreESV_SV_EEEEENS4_13SM90_TMA_LOADENS4_14ComposedLayoutINS4_7SwizzleILi1ELi4ELi3EEENS4_18smem_ptr_flag_bitsILi8EEENSR_INS5_IJNSA_ILi8EEESI_EEENS5_IJSI_SC_EEEEEEEvNS4_8identityENS4_23SM90_TMA_LOAD_MULTICASTES18_vS19_EENS_8epilogue10collective6detail29Sm90TmaWarpSpecializedAdapterINS1D_15DefaultEpilogueIaSK_SK_NS1C_6thread17LinearCombinationIaLi1EiiLNS1H_9ScaleType4KindE0ELNS_15FloatRoundStyleE2EaEENS1_15EpilogueDefaultEEEEEvvEEEEvNT_6ParamsE,@function
        .size           _ZN7cutlass13device_kernelINS_4gemm6kernel13GemmUniversalIN4cute5tupleIJiiiiEEENS1_10collective13CollectiveMmaINS1_34MainloopSm90TmaGmmaWarpSpecializedILi9ENS5_IJNS4_1CILi2EEENSA_ILi1EEESC_EEENS1_35KernelTmaWarpSpecializedCooperativeEEENS5_IJNSA_ILi512EEENSA_ILi256EEENSA_ILi32EEEEEEaNS5_IJlSC_lEEEaSK_NS4_8TiledMMAINS4_8MMA_AtomIJNS4_4SM904GMMA27MMA_64x256x32_S32S8S8_SS_TNEEEENS4_6LayoutISD_NS5_IJSC_NSA_ILi0EEESS_EEEEENS5_IJNS4_10UnderscoreESV_SV_EEEEENS4_13SM90_TMA_LOADENS4_14ComposedLayoutINS4_7SwizzleILi1ELi4ELi3EEENS4_18smem_ptr_flag_bitsILi8EEENSR_INS5_IJNSA_ILi8EEESI_EEENS5_IJSI_SC_EEEEEEEvNS4_8identityENS4_23SM90_TMA_LOAD_MULTICASTES18_vS19_EENS_8epilogue10collective6detail29Sm90TmaWarpSpecializedAdapterINS1D_15DefaultEpilogueIaSK_SK_NS1C_6thread17LinearCombinationIaLi1EiiLNS1H_9ScaleType4KindE0ELNS_15FloatRoundStyleE2EaEENS1_15EpilogueDefaultEEEEEvvEEEEvNT_6ParamsE,(.L_x_1108 - _ZN7cutlass13device_kernelINS_4gemm6kernel13GemmUniversalIN4cute5tupleIJiiiiEEENS1_10collective13CollectiveMmaINS1_34MainloopSm90TmaGmmaWarpSpecializedILi9ENS5_IJNS4_1CILi2EEENSA_ILi1EEESC_EEENS1_35KernelTmaWarpSpecializedCooperativeEEENS5_IJNSA_ILi512EEENSA_ILi256EEENSA_ILi32EEEEEEaNS5_IJlSC_lEEEaSK_NS4_8TiledMMAINS4_8MMA_AtomIJNS4_4SM904GMMA27MMA_64x256x32_S32S8S8_SS_TNEEEENS4_6LayoutISD_NS5_IJSC_NSA_ILi0EEESS_EEEEENS5_IJNS4_10UnderscoreESV_SV_EEEEENS4_13SM90_TMA_LOADENS4_14ComposedLayoutINS4_7SwizzleILi1ELi4ELi3EEENS4_18smem_ptr_flag_bitsILi8EEENSR_INS5_IJNSA_ILi8EEESI_EEENS5_IJSI_SC_EEEEEEEvNS4_8identityENS4_23SM90_TMA_LOAD_MULTICASTES18_vS19_EENS_8epilogue10collective6detail29Sm90TmaWarpSpecializedAdapterINS1D_15DefaultEpilogueIaSK_SK_NS1C_6thread17LinearCombinationIaLi1EiiLNS1H_9ScaleType4KindE0ELNS_15FloatRoundStyleE2EaEENS1_15EpilogueDefaultEEEEEvvEEEEvNT_6ParamsE)
        .other          _ZN7cutlass13device_kernelINS_4gemm6kernel13GemmUniversalIN4cute5tupleIJiiiiEEENS1_10collective13CollectiveMmaINS1_34MainloopSm90TmaGmmaWarpSpecializedILi9ENS5_IJNS4_1CILi2EEENSA_ILi1EEESC_EEENS1_35KernelTmaWarpSpecializedCooperativeEEENS5_IJNSA_ILi512EEENSA_ILi256EEENSA_ILi32EEEEEEaNS5_IJlSC_lEEEaSK_NS4_8TiledMMAINS4_8MMA_AtomIJNS4_4SM904GMMA27MMA_64x256x32_S32S8S8_SS_TNEEEENS4_6LayoutISD_NS5_IJSC_NSA_ILi0EEESS_EEEEENS5_IJNS4_10UnderscoreESV_SV_EEEEENS4_13SM90_TMA_LOADENS4_14ComposedLayoutINS4_7SwizzleILi1ELi4ELi3EEENS4_18smem_ptr_flag_bitsILi8EEENSR_INS5_IJNSA_ILi8EEESI_EEENS5_IJSI_SC_EEEEEEEvNS4_8identityENS4_23SM90_TMA_LOAD_MULTICASTES18_vS19_EENS_8epilogue10collective6detail29Sm90TmaWarpSpecializedAdapterINS1D_15DefaultEpilogueIaSK_SK_NS1C_6thread17LinearCombinationIaLi1EiiLNS1H_9ScaleType4KindE0ELNS_15FloatRoundStyleE2EaEENS1_15EpilogueDefaultEEEEEvvEEEEvNT_6ParamsE,@"STO_CUDA_ENTRY STV_DEFAULT"
_ZN7cutlass13device_kernelINS_4gemm6kernel13GemmUniversalIN4cute5tupleIJiiiiEEENS1_10collective13CollectiveMmaINS1_34MainloopSm90TmaGmmaWarpSpecializedILi9ENS5_IJNS4_1CILi2EEENSA_ILi1EEESC_EEENS1_35KernelTmaWarpSpecializedCooperativeEEENS5_IJNSA_ILi512EEENSA_ILi256EEENSA_ILi32EEEEEEaNS5_IJlSC_lEEEaSK_NS4_8TiledMMAINS4_8MMA_AtomIJNS4_4SM904GMMA27MMA_64x256x32_S32S8S8_SS_TNEEEENS4_6LayoutISD_NS5_IJSC_NSA_ILi0EEESS_EEEEENS5_IJNS4_10UnderscoreESV_SV_EEEEENS4_13SM90_TMA_LOADENS4_14ComposedLayoutINS4_7SwizzleILi1ELi4ELi3EEENS4_18smem_ptr_flag_bitsILi8EEENSR_INS5_IJNSA_ILi8EEESI_EEENS5_IJSI_SC_EEEEEEEvNS4_8identityENS4_23SM90_TMA_LOAD_MULTICASTES18_vS19_EENS_8epilogue10collective6detail29Sm90TmaWarpSpecializedAdapterINS1D_15DefaultEpilogueIaSK_SK_NS1C_6thread17LinearCombinationIaLi1EiiLNS1H_9ScaleType4KindE0ELNS_15FloatRoundStyleE2EaEENS1_15EpilogueDefaultEEEEEvvEEEEvNT_6ParamsE:
[----:B------:R-:W0:Y:S02]  /*0000*/  LDC R1, c[0x0][0x28] ;  /* 0x00000a00ff017b82 */ /* 0x000e240000000800 */
[----:B0-----:R-:W-:Y:S01]  /*0010*/  VIADD R1, R1, 0xfffff508 ;  /* 0xfffff50801017836 */ /* 0x001fe20000000000 */
[----:B------:R-:W0:Y:S01]  /*0020*/  S2R R4, SR_TID.X ;  /* 0x0000000000047919 */ /* 0x000e220000002100 */
[----:B------:R-:W-:Y:S01]  /*0030*/  ELECT P0, URZ, PT ;  /* 0x00000000003f782f */ /* 0x000fe20003800000 */
[----:B------:R-:W-:Y:S01]  /*0040*/  BSSY B0, `(.L_x_0) ;  /* 0x0000015000007945 */ /* 0x000fe20003800000 */
[--C-:B0-----:R-:W-:Y:S02]  /*0050*/  SHF.R.U32.HI R0, RZ, 0x5, R4.reuse ;  /* 0x00000005ff007819 */ /* 0x101fe40000011604 */
[----:B------:R-:W-:-:S03]  /*0060*/  SHF.R.U32.HI R2, RZ, 0x7, R4 ;  /* 0x00000007ff027819 */ /* 0x000fc60000011604 */
[----:B------:R-:W0:Y:S04]  /*0070*/  SHFL.IDX PT, R3, R0, RZ, 0x1f ;  /* 0x00001fff00037589 */ /* 0x000e2800000e0000 */
[----:B------:R-:W1:Y:S01]  /*0080*/  SHFL.IDX PT, R2, R2, RZ, 0x1f ;  /* 0x00001fff02027589 */ /* 0x000e6200000e0000 */
[----:B0-----:R-:W-:Y:S02]  /*0090*/  R2UR UR9, R3 ;  /* 0x00000000030972ca */ /* 0x001fe400000e0000 */
[----:B-1----:R-:W-:-:S11]  /*00a0*/  R2UR UR5, R2 ;  /* 0x00000000020572ca */ /* 0x002fd600000e0000 */
[----:B------:R-:W-:Y:S02]  /*00b0*/  USHF.R.S32.HI UR4, URZ, 0x1f, UR9 ;  /* 0x0000001f3f047899 */ /* 0x000fe40008011409 */
[----:B------:R-:W-:Y:S02]  /*00c0*/  ISETP.NE.OR P0, PT, RZ, UR9, !P0 ;  /* 0x00000009ff007c0c */ /* 0x000fe4000c705670 */
[----:B------:R-:W-:-:S04]  /*00d0*/  ULEA.HI UR4, UR4, UR9, URZ, 0x2 ;  /* 0x0000000904047291 */ /* 0x000fc8000f8f103f */
[----:B------:R-:W-:-:S04]  /*00e0*/  ULOP3.LUT UR4, UR4, 0xfffffffc, URZ, 0xc0, !UPT ;  /* 0xfffffffc04047892 */ /* 0x000fc8000f8ec03f */
[----:B------:R-:W-:-:S03]  /*00f0*/  UIADD3 UR9, UR9, -UR4, URZ ;  /* 0x8000000409097290 */ /* 0x000fc6000fffe03f */
[----:B------:R-:W-:Y:S09]  /*0100*/  @P0 BRA `(.L_x_1) ;  /* 0x0000000000200947 */ /* 0x000ff20003800000 */
[----:B------:R-:W-:Y:S02]  /*0110*/  ULDC.64 UR6, c[0x0][0x198] ;  /* 0x0000660000067ab9 */ /* 0x000fe40000000a00 */
[----:B------:R-:W-:Y:S02]  /*0120*/  UIADD3 UR10, UP0, UR6, 0xf0, URZ ;  /* 0x000000f0060a7890 */ /* 0x000fe4000ff1e03f */
[----:B------:R-:W-:Y:S02]  /*0130*/  UIADD3 UR6, UP1, UR6, 0x1f0, URZ ;  /* 0x000001f006067890 */ /* 0x000fe4000ff3e03f */
[----:B------:R-:W-:Y:S02]  /*0140*/  UIADD3.X UR11, URZ, UR7, URZ, UP0, !UPT ;  /* 0x000000073f0b7290 */ /* 0x000fe400087fe43f */
[----:B------:R-:W-:-:S07]  /*0150*/  UIADD3.X UR7, URZ, UR7, URZ, UP1, !UPT ;  /* 0x000000073f077290 */ /* 0x000fce0008ffe43f */
[----:B------:R0:W-:Y:S02]  /*0160*/  UTMACCTL.PF [UR10] ;  /* 0x000000000a0079b9 */ /* 0x0001e40008040000 */
[----:B------:R0:W-:Y:S02]  /*0170*/  UTMACCTL.PF [UR6] ;  /* 0x00000000060079b9 */ /* 0x0001e40008040000 */
[----:B0-----:R-:W-:Y:S01]  /*0180*/  NOP ;  /* 0x0000000000007918 */ /* 0x001fe20000000000 */
.L_x_1:
[----:B------:R-:W-:Y:S05]  /*0190*/  BSYNC B0 ;  /* 0x0000000000007941 */ /* 0x000fea0003800000 */
.L_x_0:
[----:B------:R-:W0:Y:S01]  /*01a0*/  SHFL.IDX PT, R2, R0, RZ, 0x1f ;  /* 0x00001fff00027589 */ /* 0x000e2200000e0000 */
[----:B------:R-:W-:Y:S01]  /*01b0*/  UISETP.NE.AND UP0, UPT, UR9, 0x3, UPT ;  /* 0x000000030900788c */ /* 0x000fe2000bf05270 */
[----:B------:R-:W-:Y:S01]  /*01c0*/  ISETP.NE.AND P1, PT, RZ, UR5, PT ;  /* 0x00000005ff007c0c */ /* 0x000fe2000bf25270 */
[----:B------:R-:W-:Y:S02]  /*01d0*/  UIADD3 UR16, UR5, -0x1, URZ ;  /* 0xffffffff05107890 */ /* 0x000fe4000fffe03f */
[----:B------:R-:W-:Y:S02]  /*01e0*/  UISETP.EQ.OR UP0, UPT, UR9, URZ, !UP0 ;  /* 0x0000003f0900728c */ /* 0x000fe4000c702670 */
[----:B------:R-:W-:Y:S02]  /*01f0*/  UISETP.GE.U32.AND UP1, UPT, UR16, 0x2, UPT ;  /* 0x000000021000788c */ /* 0x000fe4000bf26070 */
[----:B------:R-:W-:-:S04]  /*0200*/  UISETP.EQ.AND UP0, UPT, UR5, URZ, UP0 ;  /* 0x0000003f0500728c */ /* 0x000fc80008702270 */
[----:B------:R-:W-:-:S04]  /*0210*/  USEL UR38, URZ, 0x1, !UP0 ;  /* 0x000000013f267887 */ /* 0x000fc8000c000000 */
[----:B------:R-:W-:Y:S01]  /*0220*/  USEL UR38, UR38, 0x2, UP1 ;  /* 0x0000000226267887 */ /* 0x000fe20008800000 */
[----:B0-----:R-:W-:-:S13]  /*0230*/  ISETP.NE.AND P0, PT, R2, RZ, PT ;  /* 0x000000ff0200720c */ /* 0x001fda0003f05270 */
[----:B------:R-:W-:Y:S05]  /*0240*/  @P0 BRA `(.L_x_2) ;  /* 0x00000000008c0947 */ /* 0x000fea0003800000 */
[----:B------:R-:W-:Y:S01]  /*0250*/  ELECT P0, URZ, PT ;  /* 0x00000000003f782f */ /* 0x000fe20003800000 */
[----:B------:R-:W-:-:S12]  /*0260*/  BSSY B0, `(.L_x_2) ;  /* 0x0000021000007945 */ /* 0x000fd80003800000 */
[----:B------:R-:W-:Y:S05]  /*0270*/  @!P0 BRA `(.L_x_3) ;  /* 0x00000000007c8947 */ /* 0x000fea0003800000 */
[----:B------:R-:W0:Y:S01]  /*0280*/  S2UR UR8, SR_CgaCtaId ;  /* 0x00000000000879c3 */ /* 0x000e220000008800 */
[----:B------:R-:W-:Y:S01]  /*0290*/  UMOV UR4, 0x400 ;  /* 0x0000040000047882 */ /* 0x000fe20000000000 */
[----:B------:R-:W-:Y:S01]  /*02a0*/  UMOV UR5, 0x1 ;  /* 0x0000000100057882 */ /* 0x000fe20000000000 */
[----:B------:R-:W-:Y:S02]  /*02b0*/  UMOV UR6, 0x4 ;  /* 0x0000000400067882 */ /* 0x000fe40000000000 */
[----:B------:R-:W-:-:S04]  /*02c0*/  UIADD3 UR6, -UR6, 0x100000, URZ ;  /* 0x0010000006067890 */ /* 0x000fc8000fffe13f */
[----:B------:R-:W-:Y:S02]  /*02d0*/  USHF.L.U32 UR7, UR6, 0xb, URZ ;  /* 0x0000000b06077899 */ /* 0x000fe4000800063f */
[----:B------:R-:W-:Y:S02]  /*02e0*/  USHF.L.U32 UR6, UR6, 0x1, URZ ;  /* 0x0000000106067899 */ /* 0x000fe4000800063f */
[----:B0-----:R-:W-:Y:S02]  /*02f0*/  ULEA UR8, UR8, UR4, 0x18 ;  /* 0x0000000408087291 */ /* 0x001fe4000f8ec03f */
[----:B------:R-:W-:-:S04]  /*0300*/  UIADD3 UR4, -UR5, 0x100000, URZ ;  /* 0x0010000005047890 */ /* 0x000fc8000fffe13f */
[----:B------:R-:W-:Y:S02]  /*0310*/  USHF.L.U32 UR5, UR4, 0xb, URZ ;  /* 0x0000000b04057899 */ /* 0x000fe4000800063f */
[----:B------:R-:W-:Y:S01]  /*0320*/  USHF.L.U32 UR4, UR4, 0x1, URZ ;  /* 0x0000000104047899 */ /* 0x000fe2000800063f */
[----:B------:R-:W0:Y:S11]  /*0330*/  FENCE.VIEW.ASYNC.S ;  /* 0x00000000000073c6 */ /* 0x000e360000000000 */
[----:B0-----:R0:W1:Y:S01]  /*0340*/  SYNCS.EXCH.64 URZ, [UR8], UR4 ;  /* 0x00000004083f75b2 */ /* 0x0010620008000100 */
[----:B------:R0:W2:Y:S01]  /*0350*/  SYNCS.EXCH.64 URZ, [UR8+0x48], UR6 ;  /* 0x00004806083f75b2 */ /* 0x0000a20008000100 */
[----:B------:R0:W3:Y:S01]  /*0360*/  SYNCS.EXCH.64 URZ, [UR8+0x8], UR4 ;  /* 0x00000804083f75b2 */ /* 0x0000e20008000100 */
[----:B------:R0:W4:Y:S01]  /*0370*/  SYNCS.EXCH.64 URZ, [UR8+0x50], UR6 ;  /* 0x00005006083f75b2 */ /* 0x0001220008000100 */
[----:B------:R0:W0:Y:S01]  /*0380*/  SYNCS.EXCH.64 URZ, [UR8+0x10], UR4 ;  /* 0x00001004083f75b2 */ /* 0x0000220008000100 */
        /* <DEDUP_REMOVED lines=13> */
[----:B------:R-:W-:Y:S01]  /*0460*/  NOP ;  /* 0x0000000000007918 */ /* 0x000fe20000000000 */
.L_x_3:
[----:B0-----:R-:W-:Y:S05]  /*0470*/  BSYNC B0 ;  /* 0x0000000000007941 */ /* 0x001fea0003800000 */
.L_x_2:
[----:B------:R-:W0:Y:S01]  /*0480*/  S2UR UR13, SR_CTAID.X ;  /* 0x00000000000d79c3 */ /* 0x000e220000002500 */
[----:B------:R-:W-:Y:S01]  /*0490*/  SHF.R.S32.HI R3, RZ, 0x1f, R4 ;  /* 0x0000001fff037819 */ /* 0x000fe20000011404 */
[----:B------:R5:W1:Y:S01]  /*04a0*/  SHFL.IDX PT, R6, R0, RZ, 0x1f ;  /* 0x00001fff00067589 */ /* 0x000a6200000e0000 */
[----:B------:R-:W-:Y:S01]  /*04b0*/  ULDC UR4, c[0x0][0x150] ;  /* 0x0000540000047ab9 */ /* 0x000fe20000000800 */
[----:B------:R-:W-:Y:S02]  /*04c0*/  ELECT P0, URZ, PT ;  /* 0x00000000003f782f */ /* 0x000fe40003800000 */
[----:B------:R-:W-:Y:S01]  /*04d0*/  LEA.HI R3, R3, R4, RZ, 0x7 ;  /* 0x0000000403037211 */ /* 0x000fe200078f38ff */
[----:B------:R-:W-:Y:S01]  /*04e0*/  ULDC UR5, c[0x0][0x154] ;  /* 0x0000550000057ab9 */ /* 0x000fe20000000800 */
[----:B------:R-:W-:Y:S01]  /*04f0*/  SHF.R.S32.HI R7, RZ, 0x1f, R2 ;  /* 0x0000001fff077819 */ /* 0x000fe20000011402 */
[----:B------:R-:W2:Y:S01]  /*0500*/  S2UR UR10, SR_CTAID.Y ;  /* 0x00000000000a79c3 */ /* 0x000ea20000002600 */
[----:B------:R-:W-:Y:S01]  /*0510*/  LOP3.LUT R3, R3, 0xffffff80, RZ, 0xc0, !PT ;  /* 0xffffff8003037812 */ /* 0x000fe200078ec0ff */
[----:B------:R-:W-:Y:S01]  /*0520*/  ULDC UR8, c[0x0][0x144] ;  /* 0x0000510000087ab9 */ /* 0x000fe20000000800 */
[----:B------:R-:W-:Y:S01]  /*0530*/  LEA.HI R7, R7, R2, RZ, 0x2 ;  /* 0x0000000207077211 */ /* 0x000fe200078f10ff */
[----:B------:R-:W-:Y:S01]  /*0540*/  NOP ;  /* 0x0000000000007918 */ /* 0x000fe20000000000 */
[----:B------:R-:W-:Y:S01]  /*0550*/  NOP ;  /* 0x0000000000007918 */ /* 0x000fe20000000000 */
[----:B------:R-:W-:Y:S01]  /*0560*/  IMAD.IADD R3, R4, 0x1, -R3 ;  /* 0x0000000104037824 */ /* 0x000fe200078e0a03 */
[----:B------:R-:W-:Y:S01]  /*0570*/  LOP3.LUT R7, R7, 0x3ffffffc, RZ, 0xc0, !PT ;  /* 0x3ffffffc07077812 */ /* 0x000fe200078ec0ff */
[----:B------:R-:W-:Y:S01]  /*0580*/  ULDC UR11, c[0x0][0x148] ;  /* 0x00005200000b7ab9 */ /* 0x000fe20000000800 */
[----:B------:R-:W-:-:S02]  /*0590*/  IMAD.MOV.U32 R19, RZ, RZ, 0x1 ;  /* 0x00000001ff137424 */ /* 0x000fc400078e00ff */
[----:B------:R-:W-:Y:S01]  /*05a0*/  SHF.R.S32.HI R4, RZ, 0x1f, R3 ;  /* 0x0000001fff047819 */ /* 0x000fe20000011403 */
[----:B------:R-:W-:-:S03]  /*05b0*/  IMAD.IADD R2, R2, 0x1, -R7 ;  /* 0x0000000102027824 */ /* 0x000fc600078e0a07 */
[----:B------:R-:W-:Y:S02]  /*05c0*/  LEA.HI R4, R4, R3, RZ, 0x3 ;  /* 0x0000000304047211 */ /* 0x000fe400078f18ff */
[----:B0-----:R-:W-:Y:S02]  /*05d0*/  I2FP.F32.U32 R5, UR13 ;  /* 0x0000000d00057c45 */ /* 0x001fe40008201000 */
[--C-:B-----5:R-:W-:Y:S02]  /*05e0*/  SHF.R.S32.HI R0, RZ, 0x3, R4.reuse ;  /* 0x00000003ff007819 */ /* 0x120fe40000011404 */
[----:B-1----:R-:W-:Y:S01]  /*05f0*/  ISETP.NE.OR P0, PT, R6, RZ, !P0 ;  /* 0x000000ff0600720c */ /* 0x002fe20004705670 */
[----:B------:R-:W-:Y:S01]  /*0600*/  FMUL R8, R5, UR4 ;  /* 0x0000000405087c20 */ /* 0x000fe20008400000 */
[----:B------:R-:W-:-:S04]  /*0610*/  SHF.R.S32.HI R5, RZ, 0x1f, R4 ;  /* 0x0000001fff057819 */ /* 0x000fc80000011404 */
[----:B------:R-:W-:Y:S01]  /*0620*/  LEA.HI R5, R5, R0, RZ, 0x2 ;  /* 0x0000000005057211 */ /* 0x000fe200078f10ff */
[----:B------:R-:W0:Y:S03]  /*0630*/  F2I.U32.TRUNC.NTZ R8, R8 ;  /* 0x0000000800087305 */ /* 0x000e26000020f000 */
[----:B------:R-:W-:-:S03]  /*0640*/  LOP3.LUT R5, R5, 0xfffffffc, RZ, 0xc0, !PT ;  /* 0xfffffffc05057812 */ /* 0x000fc600078ec0ff */
[----:B------:R-:W-:Y:S01]  /*0650*/  VOTEU.ALL UP0, P0 ;  /* 0x00000000003f7886 */ /* 0x000fe20000000000 */
[----:B------:R-:W-:Y:S01]  /*0660*/  VOTEU.ALL UP1, P0 ;  /* 0x00000000003f7886 */ /* 0x000fe20000020000 */
[----:B------:R-:W-:Y:S01]  /*0670*/  IMAD.IADD R5, R0, 0x1, -R5 ;  /* 0x0000000100057824 */ /* 0x000fe200078e0a05 */
[----:B--2---:R-:W-:Y:S02]  /*0680*/  I2FP.F32.U32 R0, UR10 ;  /* 0x0000000a00007c45 */ /* 0x004fe40008201000 */
[----:B------:R-:W1:Y:S01]  /*0690*/  @!UP0 S2UR UR7, SR_CgaCtaId ;  /* 0x00000000000789c3 */ /* 0x000e620000008800 */
[----:B------:R-:W-:Y:S01]  /*06a0*/  IMAD R2, R2, 0x4, R5 ;  /* 0x0000000402027824 */ /* 0x000fe200078e0205 */
[----:B------:R-:W-:Y:S01]  /*06b0*/  @!UP0 UMOV UR6, 0x400 ;  /* 0x0000040000068882 */ /* 0x000fe20000000000 */
[----:B------:R-:W-:Y:S01]  /*06c0*/  FMUL R4, R0, UR5 ;  /* 0x0000000500047c20 */ /* 0x000fe20008400000 */
[----:B0-----:R-:W-:Y:S02]  /*06d0*/  R2UR UR4, R8 ;  /* 0x00000000080472ca */ /* 0x001fe400000e0000 */
[----:B------:R-:W-:-:S03]  /*06e0*/  LEA.HI R0, R2, R2, RZ, 0x1 ;  /* 0x0000000202007211 */ /* 0x000fc600078f08ff */
[----:B------:R-:W0:Y:S01]  /*06f0*/  F2I.U32.TRUNC.NTZ R4, R4 ;  /* 0x0000000400047305 */ /* 0x000e22000020f000 */
[----:B------:R-:W-:-:S05]  /*0700*/  LOP3.LUT R5, R0, 0xfffffffe, RZ, 0xc0, !PT ;  /* 0xfffffffe00057812 */ /* 0x000fca00078ec0ff */
[----:B------:R-:W-:Y:S02]  /*0710*/  IMAD.IADD R5, R2, 0x1, -R5 ;  /* 0x0000000102057824 */ /* 0x000fe400078e0a05 */
[----:B------:R-:W-:-:S04]  /*0720*/  UIADD3 UR4, -UR4, URZ, URZ ;  /* 0x0000003f04047290 */ /* 0x000fc8000fffe13f */
[----:B------:R-:W-:Y:S01]  /*0730*/  UIMAD UR8, UR8, UR4, UR13 ;  /* 0x00000004080872a4 */ /* 0x000fe2000f8e020d */
[----:B0-----:R-:W-:Y:S02]  /*0740*/  R2UR UR12, R4 ;  /* 0x00000000040c72ca */ /* 0x001fe400000e0000 */
[----:B------:R-:W-:Y:S01]  /*0750*/  UMOV UR4, 0x20 ;  /* 0x0000002000047882 */ /* 0x000fe20000000000 */
[----:B------:R-:W0:Y:S02]  /*0760*/  LDC R4, c[0x0][0x140] ;  /* 0x00005000ff047b82 */ /* 0x000e240000000800 */
[----:B------:R-:W-:Y:S01]  /*0770*/  ISETP.NE.AND P3, PT, R5, UR8, PT ;  /* 0x0000000805007c0c */ /* 0x000fe2000bf65270 */
[----:B------:R-:W-:-:S04]  /*0780*/  @!UP0 UIADD3 UR4, -UR4, 0x100000, URZ ;  /* 0x0010000004048890 */ /* 0x000fc8000fffe13f */
[----:B------:R-:W-:Y:S02]  /*0790*/  @!UP0 USHF.L.U32 UR5, UR4, 0xb, URZ ;  /* 0x0000000b04058899 */ /* 0x000fe4000800063f */
[----:B------:R-:W-:Y:S01]  /*07a0*/  @!UP0 USHF.L.U32 UR4, UR4, 0x1, URZ ;  /* 0x0000000104048899 */ /* 0x000fe2000800063f */
[C---:B------:R-:W-:Y:S01]  /*07b0*/  IMAD.SHL.U32 R5, R2.reuse, 0x4, RZ ;  /* 0x0000000402057824 */ /* 0x040fe200078e00ff */
[----:B-1----:R-:W-:Y:S01]  /*07c0*/  @!UP0 ULEA UR6, UR7, UR6, 0x18 ;  /* 0x0000000607068291 */ /* 0x002fe2000f8ec03f */
[----:B------:R-:W-:Y:S01]  /*07d0*/  VOTEU.ALL UP0, P0 ;  /* 0x00000000003f7886 */ /* 0x000fe20000000000 */
[----:B------:R-:W-:Y:S02]  /*07e0*/  LOP3.LUT P0, RZ, R3, 0x7, RZ, 0xc0, !PT ;  /* 0x0000000703ff7812 */ /* 0x000fe4000780c0ff */
[----:B------:R-:W-:Y:S01]  /*07f0*/  LOP3.LUT R152, R2, 0xc, R5, 0x78, !PT ;  /* 0x0000000c02987812 */ /* 0x000fe200078e7805 */
[----:B------:R-:W-:-:S03]  /*0800*/  UIADD3 UR12, -UR12, URZ, URZ ;  /* 0x0000003f0c0c7290 */ /* 0x000fc6000fffe13f */
[C---:B------:R-:W-:Y:S02]  /*0810*/  ISETP.LT.U32.AND P0, PT, R152.reuse, 0x2, !P0 ;  /* 0x000000029800780c */ /* 0x040fe40004701070 */
[----:B------:R-:W-:Y:S01]  /*0820*/  @P3 LEA.HI R0, R152, R152, RZ, 0x1 ;  /* 0x0000009898003211 */ /* 0x000fe200078f08ff */
[----:B------:R-:W1:Y:S02]  /*0830*/  FENCE.VIEW.ASYNC.S ;  /* 0x00000000000073c6 */ /* 0x000e640000000000 */
[----:B-1----:R-:W1:Y:S01]  /*0840*/  @!UP0 SYNCS.EXCH.64 URZ, [UR6+0xa0], UR4 ;  /* 0x0000a004063f85b2 */ /* 0x002e620008000100 */
[----:B------:R-:W-:Y:S02]  /*0850*/  @P3 SHF.R.S32.HI R0, RZ, 0x1, R0 ;  /* 0x00000001ff003819 */ /* 0x000fe40000011400 */
[----:B0-----:R-:W-:Y:S01]  /*0860*/  ISETP.EQ.U32.AND P2, PT, R4, 0x1, PT ;  /* 0x000000010400780c */ /* 0x001fe20003f42070 */
[----:B------:R0:W2:Y:S01]  /*0870*/  @!UP1 SYNCS.EXCH.64 URZ, [UR6+0xa8], UR4 ;  /* 0x0000a804063f95b2 */ /* 0x0000a20008000100 */
[----:B------:R-:W-:Y:S01]  /*0880*/  NOP ;  /* 0x0000000000007918 */ /* 0x000fe20000000000 */
[----:B0-----:R-:W-:-:S06]  /*0890*/  UIMAD UR4, UR11, UR12, UR10 ;  /* 0x0000000c0b0472a4 */ /* 0x001fcc000f8e020a */
[----:B------:R-:W-:Y:S02]  /*08a0*/  @P3 ISETP.NE.AND P4, PT, R0, UR4, PT ;  /* 0x0000000400003c0c */ /* 0x000fe4000bf85270 */
[----:B------:R-:W-:Y:S02]  /*08b0*/  SEL R0, RZ, 0x1, !P0 ;  /* 0x00000001ff007807 */ /* 0x000fe40004000000 */
[----:B------:R-:W-:-:S04]  /*08c0*/  @P3 SEL R19, RZ, 0x1, P4 ;  /* 0x00000001ff133807 */ /* 0x000fc80002000000 */
[----:B------:R-:W-:Y:S01]  /*08d0*/  LOP3.LUT R19, R19, R0, RZ, 0xc0, !PT ;  /* 0x0000000013137212 */ /* 0x000fe200078ec0ff */
[----:B-1----:R-:W-:Y:S06]  /*08e0*/  @!P2 BRA `(.L_x_4) ;  /* 0x000000000008a947 */ /* 0x002fec0003800000 */
[----:B--234-:R-:W-:Y:S01]  /*08f0*/  UCGABAR_ARV ;  /* 0x00000000000079c7 */ /* 0x01cfe20008000000 */
[----:B------:R-:W-:Y:S05]  /*0900*/  BRA `(.L_x_5) ;  /* 0x0000000000047947 */ /* 0x000fea0003800000 */
.L_x_4:
[----:B--234-:R-:W-:Y:S01]  /*0910*/  NOP ;  /* 0x0000000000007918 */ /* 0x01cfe20000000000 */
.L_x_5:
[----:B------:R-:W-:Y:S01]  /*0920*/  ULDC UR4, c[0x0][0x65c] ;  /* 0x0001970000047ab9 */ /* 0x000fe20000000800 */
[----:B------:R-:W-:Y:S01]  /*0930*/  UMOV UR5, URZ ;  /* 0x0000003f00057c82 */ /* 0x000fe20008000000 */
[----:B------:R-:W-:-:S03]  /*0940*/  UISETP.NE.AND UP0, UPT, UR4, 0x1, UPT ;  /* 0x000000010400788c */ /* 0x000fc6000bf05270 */
[----:B------:R-:W-:Y:S01]  /*0950*/  UMOV UR4, UR13 ;  /* 0x0000000d00047c82 */ /* 0x000fe20008000000 */
[----:B------:R-:W-:Y:S02]  /*0960*/  UP2UR UR39, UPR, URZ, 0x1 ;  /* 0x000000013f277883 */ /* 0x000fe40008000000 */
[----:B------:R-:W-:Y:S02]  /*0970*/  PLOP3.LUT P0, PT, PT, PT, UP0, 0x80, 0x0 ;  /* 0x000000000000781c */ /* 0x000fe40003f0f008 */
[----:B------:R-:W-:Y:S02]  /*0980*/  PLOP3.LUT P3, PT, PT, PT, UP0, 0x80, 0x0 ;  /* 0x000000000000781c */ /* 0x000fe40003f6f008 */
[----:B------:R-:W-:Y:S01]  /*0990*/  PLOP3.LUT P5, PT, PT, PT, UP0, 0x80, 0x0 ;  /* 0x000000000000781c */ /* 0x000fe20003faf008 */
[----:B------:R-:W-:Y:S01]  /*09a0*/  @UP0 ULDC UR14, c[0x0][0x10] ;  /* 0x00000400000e0ab9 */ /* 0x000fe20000000800 */
[----:B------:R-:W-:Y:S01]  /*09b0*/  @UP0 UMOV UR6, UR10 ;  /* 0x0000000a00060c82 */ /* 0x000fe20008000000 */
[----:B------:R-:W-:Y:S01]  /*09c0*/  @UP0 UMOV UR7, URZ ;  /* 0x0000003f00070c82 */ /* 0x000fe20008000000 */
[----:B------:R-:W-:Y:S01]  /*09d0*/  PLOP3.LUT P4, PT, PT, PT, UP0, 0x80, 0x0 ;  /* 0x000000000000781c */ /* 0x000fe20003f8f008 */
[----:B------:R-:W-:-:S03]  /*09e0*/  @UP0 UIMAD.WIDE.U32 UR14, UR13, UR14, UR6 ;  /* 0x0000000e0d0e02a5 */ /* 0x000fc6000f8e0006 */
[----:B------:R-:W-:Y:S01]  /*09f0*/  @!UP0 ULDC UR7, c[0x0][0xc] ;  /* 0x0000030000078ab9 */ /* 0x000fe20000000800 */
[----:B------:R-:W-:Y:S01]  /*0a00*/  @UP0 UMOV UR6, URZ ;  /* 0x0000003f00060c82 */ /* 0x000fe20008000000 */
[----:B------:R-:W-:Y:S01]  /*0a10*/  @!UP0 UIMAD.WIDE.U32 UR4, UR10, UR7, UR4 ;  /* 0x000000070a0482a5 */ /* 0x000fe2000f8e0004 */
[----:B------:R-:W-:Y:S01]  /*0a20*/  IMAD.U32 R2, RZ, RZ, UR14 ;  /* 0x0000000eff027e24 */ /* 0x000fe2000f8e00ff */
[----:B------:R-:W-:Y:S02]  /*0a30*/  @UP0 UIADD3 UR6, UR15, UR6, URZ ;  /* 0x000000060f060290 */ /* 0x000fe4000fffe03f */
[----:B------:R-:W-:Y:S02]  /*0a40*/  IMAD.U32 R3, RZ, RZ, UR15 ;  /* 0x0000000fff037e24 */ /* 0x000fe4000f8e00ff */
[----:B------:R-:W-:Y:S02]  /*0a50*/  @P0 IMAD.MOV.U32 R7, RZ, RZ, R2 ;  /* 0x000000ffff070224 */ /* 0x000fe400078e0002 */
[----:B------:R-:W-:-:S02]  /*0a60*/  IMAD.U32 R5, RZ, RZ, UR5 ;  /* 0x00000005ff057e24 */ /* 0x000fc4000f8e00ff */
[----:B------:R-:W-:Y:S02]  /*0a70*/  IMAD.U32 R2, RZ, RZ, UR4 ;  /* 0x00000004ff027e24 */ /* 0x000fe4000f8e00ff */
[----:B------:R-:W-:Y:S02]  /*0a80*/  @P3 IMAD.U32 R6, RZ, RZ, UR6 ;  /* 0x00000006ff063e24 */ /* 0x000fe4000f8e00ff */
[----:B------:R-:W-:Y:S02]  /*0a90*/  @!P5 IMAD.MOV.U32 R6, RZ, RZ, R5 ;  /* 0x000000ffff06d224 */ /* 0x000fe400078e0005 */
[----:B------:R-:W-:Y:S02]  /*0aa0*/  @!P4 IMAD.MOV.U32 R7, RZ, RZ, R2 ;  /* 0x000000ffff07c224 */ /* 0x000fe400078e0002 */
[----:B------:R-:W-:Y:S01]  /*0ab0*/  IMAD.U32 R3, RZ, RZ, UR5 ;  /* 0x00000005ff037e24 */ /* 0x000fe2000f8e00ff */
[----:B------:R0:W-:Y:S01]  /*0ac0*/  STL [R1+0x638], R6 ;  /* 0x0006380601007387 */ /* 0x0001e20000100800 */
[----:B------:R-:W-:-:S03]  /*0ad0*/  IMAD.U32 R4, RZ, RZ, UR4 ;  /* 0x00000004ff047e24 */ /* 0x000fc6000f8e00ff */
[----:B------:R0:W-:Y:S01]  /*0ae0*/  STL [R1+0x63c], R7 ;  /* 0x00063c0701007387 */ /* 0x0001e20000100800 */
[----:B------:R-:W-:Y:S05]  /*0af0*/  @!P2 BRA `(.L_x_6) ;  /* 0x00000000000ca947 */ /* 0x000fea0003800000 */
[----:B------:R-:W-:Y:S01]  /*0b00*/  UCGABAR_WAIT ;  /* 0x0000000000007dc7 */ /* 0x000fe20008000000 */
[----:B------:R-:W-:Y:S01]  /*0b10*/  CCTL.IVALL ;  /* 0x00000000ff00798f */ /* 0x000fe20002000000 */
[----:B------:R-:W-:Y:S05]  /*0b20*/  BRA `(.L_x_7) ;  /* 0x0000000000047947 */ /* 0x000fea0003800000 */
.L_x_6:
[----:B------:R-:W-:Y:S06]  /*0b30*/  BAR.SYNC.DEFER_BLOCKING 0x0 ;  /* 0x0000000000007b1d */ /* 0x000fec0000010000 */
.L_x_7:
[----:B------:R-:W-:Y:S05]  /*0b40*/  @!P1 BRA `(.L_x_8) ;  /* 0x0000028c00749947 */ /* 0x000fea0003800000 */
[----:B------:R-:W-:-:S06]  /*0b50*/  UISETP.GT.U32.AND UP0, UPT, UR16, 0x1, UPT ;  /* 0x000000011000788c */ /* 0x000fcc000bf04070 */
[----:B------:R-:W-:-:S13]  /*0b60*/  PLOP3.LUT P0, PT, PT, PT, UP0, 0x80, 0x0 ;  /* 0x000000000000781c */ /* 0x000fda0003f0f008 */
[----:B------:R-:W-:Y:S05]  /*0b70*/  @P0 EXIT ;  /* 0x000000000000094d */ /* 0x000fea0003800000 */
[----:B------:R-:W-:Y:S01]  /*0b80*/  ULDC.64 UR4, c[0x0][0x650] ;  /* 0x0001940000047ab9 */ /* 0x000fe20000000a00 */
[----:B------:R-:W-:Y:S01]  /*0b90*/  UMOV UR49, 0xffffffff ;  /* 0xffffffff00317882 */ /* 0x000fe20000000000 */
[----:B------:R-:W-:Y:S01]  /*0ba0*/  ISETP.GE.U32.AND P0, PT, R7, UR4, PT ;  /* 0x0000000407007c0c */ /* 0x000fe2000bf06070 */
[----:B------:R-:W-:Y:S01]  /*0bb0*/  UMOV UR40, 0xffffffff ;  /* 0xffffffff00287882 */ /* 0x000fe20000000000 */
[----:B------:R-:W-:Y:S01]  /*0bc0*/  UMOV UR41, 0xffffffff ;  /* 0xffffffff00297882 */ /* 0x000fe20000000000 */
[----:B------:R-:W-:Y:S02]  /*0bd0*/  PRMT R0, RZ, 0x7610, R0 ;  /* 0x00007610ff007816 */ /* 0x000fe40000000000 */
[----:B------:R-:W-:-:S13]  /*0be0*/  ISETP.GE.U32.AND.EX P0, PT, R6, UR5, PT, P0 ;  /* 0x0000000506007c0c */ /* 0x000fda000bf06100 */
[----:B------:R-:W-:Y:S05]  /*0bf0*/  @P0 BRA `(.L_x_9) ;  /* 0x0000000400480947 */ /* 0x000fea0003800000 */
[----:B------:R-:W-:Y:S01]  /*0c00*/  ULDC.64 UR16, c[0x0][0x628] ;  /* 0x00018a0000107ab9 */ /* 0x000fe20000000a00 */
[C---:B------:R-:W-:Y:S01]  /*0c10*/  R2UR UR19, R7.reuse ;  /* 0x00000000071372ca */ /* 0x040fe200000e0000 */
[----:B------:R-:W-:Y:S01]  /*0c20*/  ULDC UR18, c[0x0][0x630] ;  /* 0x00018c0000127ab9 */ /* 0x000fe20000000800 */
[----:B------:R-:W-:Y:S02]  /*0c30*/  ISETP.NE.U32.AND P0, PT, RZ, UR16, PT ;  /* 0x00000010ff007c0c */ /* 0x000fe4000bf05070 */
[----:B------:R-:W-:Y:S02]  /*0c40*/  R2UR UR4, R7 ;  /* 0x00000000070472ca */ /* 0x000fe400000e0000 */
[----:B------:R-:W-:Y:S02]  /*0c50*/  ISETP.NE.AND.EX P0, PT, RZ, UR17, PT, P0 ;  /* 0x00000011ff007c0c */ /* 0x000fe4000bf05300 */
[----:B------:R-:W-:-:S11]  /*0c60*/  R2UR UR5, R6 ;  /* 0x00000000060572ca */ /* 0x000fd600000e0000 */
[----:B------:R-:W-:Y:S05]  /*0c70*/  @!P0 BRA `(.L_x_10) ;  /* 0x0000000000308947 */ /* 0x000fea0003800000 */
[----:B------:R-:W-:Y:S01]  /*0c80*/  R2UR UR4, R7 ;  /* 0x00000000070472ca */ /* 0x000fe200000e0000 */
[----:B------:R-:W-:Y:S01]  /*0c90*/  ULDC UR9, c[0x0][0x634] ;  /* 0x00018d0000097ab9 */ /* 0x000fe20000000800 */
[----:B------:R-:W-:-:S11]  /*0ca0*/  R2UR UR13, R6 ;  /* 0x00000000060d72ca */ /* 0x000fd600000e0000 */
[----:B------:R-:W-:-:S04]  /*0cb0*/  UIADD3 UR9, UP0, UR4, UR9, URZ ;  /* 0x0000000904097290 */ /* 0x000fc8000ff1e03f */
[----:B------:R-:W-:-:S04]  /*0cc0*/  UIADD3.X UR13, URZ, UR13, URZ, UP0, !UPT ;  /* 0x0000000d3f0d7290 */ /* 0x000fc800087fe43f */
[----:B------:R-:W-:-:S04]  /*0cd0*/  UIMAD.WIDE.U32 UR4, UR13, UR16, URZ ;  /* 0x000000100d0472a5 */ /* 0x000fc8000f8e003f */
[----:B------:R-:W-:Y:S02]  /*0ce0*/  UIMAD.WIDE.U32 UR6, UP0, UR9, UR17, UR4 ;  /* 0x00000011090672a5 */ /* 0x000fe4000f800004 */
[----:B------:R-:W-:Y:S02]  /*0cf0*/  UIMAD.WIDE.U32 UR4, UR9, UR16, URZ ;  /* 0x00000010090472a5 */ /* 0x000fe4000f8e003f */
[----:B------:R-:W-:Y:S02]  /*0d00*/  UIADD3.X UR15, URZ, URZ, URZ, UP0, !UPT ;  /* 0x0000003f3f0f7290 */ /* 0x000fe400087fe43f */
[----:B------:R-:W-:Y:S01]  /*0d10*/  UIADD3 URZ, UP0, UR5, UR6, URZ ;  /* 0x00000006053f7290 */ /* 0x000fe2000ff1e03f */
[----:B------:R-:W-:-:S03]  /*0d20*/  UMOV UR14, UR7 ;  /* 0x00000007000e7c82 */ /* 0x000fc60008000000 */
[----:B------:R-:W-:-:S12]  /*0d30*/  UIMAD.WIDE.U32.X UR4, UR13, UR17, UR14, UP0 ;  /* 0x000000110d0472a5 */ /* 0x000fd800080e040e */
.L_x_10:
[----:B------:R-:W-:Y:S01]  /*0d40*/  USHF.R.U64 UR41, UR4, UR18, UR5 ;  /* 0x0000001204297299 */ /* 0x000fe20008001205 */
[----:B------:R-:W-:Y:S01]  /*0d50*/  R2UR UR7, R6 ;  /* 0x00000000060772ca */ /* 0x000fe200000e0000 */
[----:B------:R-:W-:Y:S02]  /*0d60*/  USHF.R.U32.HI UR4, URZ, UR18, UR5 ;  /* 0x000000123f047299 */ /* 0x000fe40008011605 */
[----:B------:R-:W-:Y:S01]  /*0d70*/  UIADD3 UR5, UP0, URZ, -UR41, URZ ;  /* 0x800000293f057290 */ /* 0x000fe2000ff1e03f */
[----:B------:R-:W-:Y:S01]  /*0d80*/  ULDC.64 UR14, c[0x0][0x620] ;  /* 0x00018800000e7ab9 */ /* 0x000fe20000000a00 */
[----:B------:R-:W-:Y:S02]  /*0d90*/  UMOV UR6, UR19 ;  /* 0x0000001300067c82 */ /* 0x000fe40008000000 */
[----:B------:R-:W-:Y:S01]  /*0da0*/  UIADD3.X UR4, URZ, ~UR4, URZ, UP0, !UPT ;  /* 0x800000043f047290 */ /* 0x000fe200087fe43f */
[----:B------:R-:W-:Y:S01]  /*0db0*/  ULDC UR9, c[0x0][0x618] ;  /* 0x0001860000097ab9 */ /* 0x000fe20000000800 */
[----:B------:R-:W-:-:S02]  /*0dc0*/  UIMAD UR12, UR11, UR12, UR10 ;  /* 0x0000000c0b0c72a4 */ /* 0x000fc4000f8e020a */
[----:B------:R-:W-:Y:S02]  /*0dd0*/  UIMAD UR4, UR4, UR14, URZ ;  /* 0x0000000e040472a4 */ /* 0x000fe4000f8e023f */
[----:B------:R-:W-:Y:S02]  /*0de0*/  UIMAD.WIDE.U32 UR6, UR5, UR14, UR6 ;  /* 0x0000000e050672a5 */ /* 0x000fe4000f8e0006 */
[----:B------:R-:W-:Y:S01]  /*0df0*/  UIMAD UR4, UR5, UR15, UR4 ;  /* 0x0000000f050472a4 */ /* 0x000fe2000f8e0204 */
[----:B------:R-:W-:Y:S01]  /*0e00*/  ULDC UR10, c[0x0][0x608] ;  /* 0x00018200000a7ab9 */ /* 0x000fe20000000800 */
[----:B------:R-:W-:Y:S02]  /*0e10*/  ULDC UR18, c[0x0][0x658] ;  /* 0x0001960000127ab9 */ /* 0x000fe40000000800 */
[----:B------:R-:W-:Y:S01]  /*0e20*/  UIADD3 UR7, UR7, UR4, URZ ;  /* 0x0000000407077290 */ /* 0x000fe2000fffe03f */
[----:B------:R-:W-:Y:S02]  /*0e30*/  UMOV UR11, 0xffffffff ;  /* 0xffffffff000b7882 */ /* 0x000fe40000000000 */
[----:B------:R-:W-:Y:S01]  /*0e40*/  ULDC.64 UR4, c[0x0][0x640] ;  /* 0x0001900000047ab9 */ /* 0x000fe20000000a00 */
[----:B------:R-:W-:Y:S01]  /*0e50*/  USHF.R.U64 UR16, UR6, UR9, UR7 ;  /* 0x0000000906107299 */ /* 0x000fe20008001207 */
[----:B------:R-:W-:Y:S01]  /*0e60*/  ISETP.NE.U32.AND P0, PT, RZ, UR4, PT ;  /* 0x00000004ff007c0c */ /* 0x000fe2000bf05070 */
[----:B------:R-:W-:-:S02]  /*0e70*/  USHF.R.U32.HI UR7, URZ, UR9, UR7 ;  /* 0x000000093f077299 */ /* 0x000fc40008011607 */
[----:B------:R-:W-:Y:S01]  /*0e80*/  USHF.L.U32 UR6, UR11, UR18, URZ ;  /* 0x000000120b067299 */ /* 0x000fe2000800063f */
[----:B------:R-:W-:Y:S01]  /*0e90*/  ISETP.NE.AND.EX P0, PT, RZ, UR5, PT, P0 ;  /* 0x00000005ff007c0c */ /* 0x000fe2000bf05300 */
[----:B------:R-:W-:Y:S02]  /*0ea0*/  USHF.R.U64 UR22, UR16, UR10, UR7 ;  /* 0x0000000a10167299 */ /* 0x000fe40008001207 */
[----:B------:R-:W-:Y:S02]  /*0eb0*/  USHF.R.U32.HI UR7, URZ, UR10, UR7 ;  /* 0x0000000a3f077299 */ /* 0x000fe40008011607 */
[----:B------:R-:W-:Y:S02]  /*0ec0*/  UISETP.NE.AND UP1, UPT, UR39, URZ, UPT ;  /* 0x0000003f2700728c */ /* 0x000fe4000bf25270 */
[----:B------:R-:W-:Y:S01]  /*0ed0*/  USHF.R.U64 UR23, UR22, UR18, UR7 ;  /* 0x0000001216177299 */ /* 0x000fe20008001207 */
[----:B------:R-:W-:Y:S01]  /*0ee0*/  ULDC UR17, c[0x0][0x600] ;  /* 0x0001800000117ab9 */ /* 0x000fe20000000800 */
[----:B------:R-:W-:-:S02]  /*0ef0*/  ULOP3.LUT UR13, URZ, UR6, URZ, 0x33, !UPT ;  /* 0x000000063f0d7292 */ /* 0x000fc4000f8e333f */
[----:B------:R-:W-:Y:S02]  /*0f00*/  UIADD3 UR15, UR17, -0x1, URZ ;  /* 0xffffffff110f7890 */ /* 0x000fe4000fffe03f */
[----:B------:R-:W-:Y:S02]  /*0f10*/  USEL UR12, UR8, UR12, !UP1 ;  /* 0x0000000c080c7287 */ /* 0x000fe4000c800000 */
[----:B------:R-:W-:Y:S01]  /*0f20*/  USHF.R.U32.HI UR7, URZ, UR18, UR7 ;  /* 0x000000123f077299 */ /* 0x000fe20008011607 */
[----:B------:R-:W-:Y:S01]  /*0f30*/  ULDC UR19, c[0x0][0x648] ;  /* 0x0001920000137ab9 */ /* 0x000fe20000000800 */
[----:B------:R-:W-:Y:S01]  /*0f40*/  ULDC UR20, c[0x0][0x638] ;  /* 0x00018e0000147ab9 */ /* 0x000fe20000000800 */
[----:B------:R-:W-:Y:S01]  /*0f50*/  UMOV UR21, 0x1 ;  /* 0x0000000100157882 */ /* 0x000fe20000000000 */
[----:B------:R-:W-:Y:S01]  /*0f60*/  UMOV UR6, UR23 ;  /* 0x0000001700067c82 */ /* 0x000fe20008000000 */
[----:B------:R-:W-:Y:S07]  /*0f70*/  @!P0 BRA `(.L_x_11) ;  /* 0x0000000000308947 */ /* 0x000fee0003800000 */
[----:B------:R-:W-:Y:S02]  /*0f80*/  ULDC UR10, c[0x0][0x64c] ;  /* 0x00019300000a7ab9 */ /* 0x000fe40000000800 */
        /* <DEDUP_REMOVED lines=8> */
[----:B------:R-:W-:-:S07]  /*1010*/  UIMAD.WIDE.U32.X UR4, UR14, UR5, UR10, UP0 ;  /* 0x000000050e0472a5 */ /* 0x000fce00080e040a */
[----:B------:R-:W-:Y:S01]  /*1020*/  UMOV UR6, UR4 ;  /* 0x0000000400067c82 */ /* 0x000fe20008000000 */
[----:B------:R-:W-:-:S05]  /*1030*/  UMOV UR7, UR5 ;  /* 0x0000000500077c82 */ /* 0x000fca0008000000 */
.L_x_11:
[----:B------:R-:W-:Y:S01]  /*1040*/  USHF.R.U64 UR5, UR6, UR19, UR7 ;  /* 0x0000001306057299 */ /* 0x000fe20008001207 */
[----:B------:R-:W-:Y:S01]  /*1050*/  IMAD.MOV.U32 R0, RZ, RZ, 0x1 ;  /* 0x00000001ff007424 */ /* 0x000fe200078e00ff */
[----:B------:R-:W-:Y:S02]  /*1060*/  USHF.L.U32 UR4, UR21, UR18, URZ ;  /* 0x0000001215047299 */ /* 0x000fe4000800063f */
[----:B------:R-:W-:Y:S02]  /*1070*/  ULOP3.LUT UR13, UR22, UR13, URZ, 0xc0, !UPT ;  /* 0x0000000d160d7292 */ /* 0x000fe4000f8ec03f */
[----:B------:R-:W-:Y:S02]  /*1080*/  UIADD3 UR6, -UR5, URZ, URZ ;  /* 0x0000003f05067290 */ /* 0x000fe4000fffe13f */
[----:B------:R-:W-:Y:S02]  /*1090*/  UIMAD UR13, UR4, UR5, UR13 ;  /* 0x00000005040d72a4 */ /* 0x000fe4000f8e020d */
[----:B------:R-:W-:-:S02]  /*10a0*/  ULOP3.LUT UR15, UR16, UR15, URZ, 0xc0, !UPT ;  /* 0x0000000f100f7292 */ /* 0x000fc4000f8ec03f */
[----:B------:R-:W-:Y:S01]  /*10b0*/  UIMAD UR4, UR6, UR20, UR23 ;  /* 0x00000014060472a4 */ /* 0x000fe2000f8e0217 */
[----:B------:R-:W-:Y:S01]  /*10c0*/  ULDC UR5, c[0x0][0x610] ;  /* 0x0001840000057ab9 */ /* 0x000fe20000000800 */
[----:B------:R-:W-:Y:S02]  /*10d0*/  UISETP.NE.AND UP0, UPT, UR39, URZ, UPT ;  /* 0x0000003f2700728c */ /* 0x000fe4000bf05270 */
[----:B------:R-:W-:Y:S02]  /*10e0*/  UIMAD UR12, UR13, UR5, UR12 ;  /* 0x000000050d0c72a4 */ /* 0x000fe4000f8e020c */
[----:B------:R-:W-:-:S04]  /*10f0*/  UIMAD UR4, UR4, UR17, UR15 ;  /* 0x00000011040472a4 */ /* 0x000fc8000f8e020f */
[----:B------:R-:W-:Y:S02]  /*1100*/  USEL UR40, UR4, UR12, !UP0 ;  /* 0x0000000c04287287 */ /* 0x000fe4000c000000 */
[----:B------:R-:W-:-:S12]  /*1110*/  USEL UR49, UR12, UR4, !UP0 ;  /* 0x000000040c317287 */ /* 0x000fd8000c000000 */
.L_x_9:
[----:B------:R-:W-:-:S08]  /*1120*/  NOP ;  /* 0x0000000000007918 */ /* 0x000fd00000000000 */
[----:B------:R-:W1:Y:S02]  /*1130*/  USETMAXREG.TRY_ALLOC.CTAPOOL UP0, 0xf0 ;  /* 0x000000f0000079c8 */ /* 0x000e640008000600 */
[----:B-1----:R-:W-:-:S13]  /*1140*/  PLOP3.LUT P0, PT, PT, PT, UP0, 0x80, 0x0 ;  /* 0x000000000000781c */ /* 0x002fda0003f0f008 */
[----:B------:R-:W-:Y:S05]  /*1150*/  @!P0 BRA `(.L_x_9) ;  /* 0xfffffffc00f08947 */ /* 0x000fea000383ffff */
[----:B------:R-:W-:Y:S01]  /*1160*/  ULDC.64 UR4, c[0x0][0x598] ;  /* 0x0001660000047ab9 */ /* 0x000fe20000000a00 */
[----:B------:R-:W-:Y:S01]  /*1170*/  ULDC.64 UR50, c[0x0][0x208] ;  /* 0x0000820000327ab9 */ /* 0x000fe20000000a00 */
[----:B------:R-:W-:-:S04]  /*1180*/  ISETP.NE.U32.AND P0, PT, RZ, UR4, PT ;  /* 0x00000004ff007c0c */ /* 0x000fc8000bf05070 */
[----:B------:R-:W-:-:S13]  /*1190*/  ISETP.NE.AND.EX P0, PT, RZ, UR5, PT, P0 ;  /* 0x00000005ff007c0c */ /* 0x000fda000bf05300 */
[----:B------:R-:W-:Y:S05]  /*11a0*/  @!P0 BRA `(.L_x_12) ;  /* 0x00000000001c8947 */ /* 0x000fea0003800000 */
[----:B------:R-:W1:Y:S02]  /*11b0*/  LDC.64 R2, c[0x0][0x598] ;  /* 0x00016600ff027b82 */ /* 0x000e640000000a00 */
[----:B-1----:R-:W2:Y:S02]  /*11c0*/  LDG.E.64 R2, desc[UR50][R2.64] ;  /* 0x0000003202027981 */ /* 0x002ea4000c1e1b00 */
[----:B--2---:R-:W-:-:S04]  /*11d0*/  ISETP.NE.U32.AND P0, PT, R2, RZ, PT ;  /* 0x000000ff0200720c */ /* 0x004fc80003f05070 */
[----:B------:R-:W-:-:S13]  /*11e0*/  ISETP.NE.AND.EX P0, PT, R3, RZ, PT, P0 ;  /* 0x000000ff0300720c */ /* 0x000fda0003f05300 */
[----:B------:R-:W-:Y:S05]  /*11f0*/  @!P0 BRA `(.L_x_12) ;  /* 0x0000000000088947 */ /* 0x000fea0003800000 */
[----:B------:R1:W5:Y:S01]  /*1200*/  LD.E R17, desc[UR50][R2.64] ;  /* 0x0000003202117980 */ /* 0x000362000c101900 */
[----:B------:R-:W-:Y:S05]  /*1210*/  BRA `(.L_x_13) ;  /* 0x0000000000247947 */ /* 0x000fea0003800000 */
.L_x_12:
[----:B------:R-:W-:Y:S02]  /*1220*/  ULDC.64 UR4, c[0x0][0x588] ;  /* 0x0001620000047ab9 */ /* 0x000fe40000000a00 */
[----:B------:R-:W-:-:S04]  /*1230*/  ISETP.NE.U32.AND P0, PT, RZ, UR4, PT ;  /* 0x00000004ff007c0c */ /* 0x000fc8000bf05070 */
[----:B------:R-:W-:-:S13]  /*1240*/  ISETP.NE.AND.EX P0, PT, RZ, UR5, PT, P0 ;  /* 0x00000005ff007c0c */ /* 0x000fda000bf05300 */
[----:B------:R-:W-:Y:S05]  /*1250*/  @!P0 BRA `(.L_x_14) ;  /* 0x00000000000c8947 */ /* 0x000fea0003800000 */
[----:B------:R-:W1:Y:S02]  /*1260*/  LDC.64 R2, c[0x0][0x588] ;  /* 0x00016200ff027b82 */ /* 0x000e640000000a00 */
[----:B-1----:R2:W5:Y:S01]  /*1270*/  LDG.E R17, desc[UR50][R2.64] ;  /* 0x0000003202117981 */ /* 0x002562000c1e1900 */
[----:B------:R-:W-:Y:S05]  /*1280*/  BRA `(.L_x_13) ;  /* 0x0000000000087947 */ /* 0x000fea0003800000 */
.L_x_14:
[----:B------:R-:W-:Y:S02]  /*1290*/  ULDC UR4, c[0x0][0x580] ;  /* 0x0001600000047ab9 */ /* 0x000fe40000000800 */
[----:B------:R-:W-:-:S07]  /*12a0*/  IMAD.U32 R17, RZ, RZ, UR4 ;  /* 0x00000004ff117e24 */ /* 0x000fce000f8e00ff */
.L_x_13:
[----:B------:R-:W-:Y:S02]  /*12b0*/  ULDC.64 UR4, c[0x0][0x5a0] ;  /* 0x0001680000047ab9 */ /* 0x000fe40000000a00 */
[----:B------:R-:W-:-:S04]  /*12c0*/  ISETP.NE.U32.AND P0, PT, RZ, UR4, PT ;  /* 0x00000004ff007c0c */ /* 0x000fc8000bf05070 */
[----:B------:R-:W-:-:S13]  /*12d0*/  ISETP.NE.AND.EX P0, PT, RZ, UR5, PT, P0 ;  /* 0x00000005ff007c0c */ /* 0x000fda000bf05300 */
[----:B------:R-:W-:Y:S05]  /*12e0*/  @!P0 BRA `(.L_x_15) ;  /* 0x00000000001c8947 */ /* 0x000fea0003800000 */
[----:B-12---:R-:W1:Y:S02]  /*12f0*/  LDC.64 R2, c[0x0][0x5a0] ;  /* 0x00016800ff027b82 */ /* 0x006e640000000a00 */
[----:B-1----:R-:W2:Y:S02]  /*1300*/  LDG.E.64 R2, desc[UR50][R2.64] ;  /* 0x0000003202027981 */ /* 0x002ea4000c1e1b00 */
[----:B--2---:R-:W-:-:S04]  /*1310*/  ISETP.NE.U32.AND P0, PT, R2, RZ, PT ;  /* 0x000000ff0200720c */ /* 0x004fc80003f05070 */
[----:B------:R-:W-:-:S13]  /*1320*/  ISETP.NE.AND.EX P0, PT, R3, RZ, PT, P0 ;  /* 0x000000ff0300720c */ /* 0x000fda0003f05300 */
[----:B------:R-:W-:Y:S05]  /*1330*/  @!P0 BRA `(.L_x_15) ;  /* 0x0000000000088947 */ /* 0x000fea0003800000 */
[----:B------:R1:W5:Y:S01]  /*1340*/  LD.E R18, desc[UR50][R2.64] ;  /* 0x0000003202127980 */ /* 0x000362000c101900 */
[----:B------:R-:W-:Y:S05]  /*1350*/  BRA `(.L_x_16) ;  /* 0x0000000000247947 */ /* 0x000fea0003800000 */
.L_x_15:
[----:B------:R-:W-:Y:S02]  /*1360*/  ULDC.64 UR4, c[0x0][0x590] ;  /* 0x0001640000047ab9 */ /* 0x000fe40000000a00 */
[----:B------:R-:W-:-:S04]  /*1370*/  ISETP.NE.U32.AND P0, PT, RZ, UR4, PT ;  /* 0x00000004ff007c0c */ /* 0x000fc8000bf05070 */
[----:B------:R-:W-:-:S13]  /*1380*/  ISETP.NE.AND.EX P0, PT, RZ, UR5, PT, P0 ;  /* 0x00000005ff007c0c */ /* 0x000fda000bf05300 */
[----:B------:R-:W-:Y:S05]  /*1390*/  @!P0 BRA `(.L_x_17) ;  /* 0x00000000000c8947 */ /* 0x000fea0003800000 */
[----:B-12---:R-:W1:Y:S02]  /*13a0*/  LDC.64 R2, c[0x0][0x590] ;  /* 0x00016400ff027b82 */ /* 0x006e640000000a00 */
[----:B-1----:R2:W5:Y:S01]  /*13b0*/  LDG.E R18, desc[UR50][R2.64] ;  /* 0x0000003202127981 */ /* 0x002562000c1e1900 */
[----:B------:R-:W-:Y:S05]  /*13c0*/  BRA `(.L_x_16) ;  /* 0x0000000000087947 */ /* 0x000fea0003800000 */
.L_x_17:
[----:B------:R-:W-:Y:S02]  /*13d0*/  ULDC UR4, c[0x0][0x584] ;  /* 0x0001610000047ab9 */ /* 0x000fe40000000800 */
[----:B------:R-:W-:-:S07]  /*13e0*/  IMAD.U32 R18, RZ, RZ, UR4 ;  /* 0x00000004ff127e24 */ /* 0x000fce000f8e00ff */
.L_x_16:
[----:B------:R-:W-:-:S13]  /*13f0*/  LOP3.LUT P0, RZ, R0, 0xff, RZ, 0xc0, !PT ;  /* 0x000000ff00ff7812 */ /* 0x000fda000780c0ff */
[----:B------:R-:W-:Y:S05]  /*1400*/  @!P0 EXIT ;  /* 0x000000000000894d */ /* 0x000fea0003800000 */
[----:B------:R-:W-:Y:S01]  /*1410*/  ULDC UR4, c[0x0][0x28c] ;  /* 0x0000a30000047ab9 */ /* 0x000fe20000000800 */
[----:B------:R-:W-:Y:S01]  /*1420*/  ULDC.64 UR6, c[0x0][0x5c8] ;  /* 0x0001720000067ab9 */ /* 0x000fe20000000a00 */
[----:B------:R-:W-:Y:S02]  /*1430*/  UIADD3 UR4, UR4, 0x1f, URZ ;  /* 0x0000001f04047890 */ /* 0x000fe4000fffe03f */
[----:B------:R-:W-:Y:S02]  /*1440*/  USHF.L.U64.HI UR42, UR6, 0x7, UR7 ;  /* 0x00000007062a7899 */ /* 0x000fe40008010207 */
[----:B------:R-:W-:Y:S02]  /*1450*/  USHF.R.S32.HI UR5, URZ, 0x1f, UR4 ;  /* 0x0000001f3f057899 */ /* 0x000fe40008011404 */
[----:B------:R-:W-:Y:S02]  /*1460*/  USHF.L.U32 UR43, UR6, 0x7, URZ ;  /* 0x00000007062b7899 */ /* 0x000fe4000800063f */
[----:B------:R-:W-:-:S02]  /*1470*/  ULEA.HI UR5, UR5, UR4, URZ, 0x5 ;  /* 0x0000000405057291 */ /* 0x000fc4000f8f283f */
[----:B------:R-:W-:Y:S02]  /*1480*/  USHF.L.U64.HI UR44, UR6, 0x3, UR7 ;  /* 0x00000003062c7899 */ /* 0x000fe40008010207 */
[----:B------:R-:W-:Y:S02]  /*1490*/  USHF.L.U32 UR45, UR6, 0x3, URZ ;  /* 0x00000003062d7899 */ /* 0x000fe4000800063f */
[----:B------:R-:W-:Y:S02]  /*14a0*/  USHF.L.U64.HI UR46, UR6, 0x8, UR7 ;  /* 0x00000008062e7899 */ /* 0x000fe40008010207 */
[----:B------:R-:W-:Y:S02]  /*14b0*/  USHF.L.U32 UR47, UR6, 0x8, URZ ;  /* 0x00000008062f7899 */ /* 0x000fe4000800063f */
[----:B------:R-:W-:Y:S01]  /*14c0*/  USHF.R.S32.HI UR48, URZ, 0x5, UR5 ;  /* 0x000000053f307899 */ /* 0x000fe20008011405 */
[----:B------:R-:W-:Y:S01]  /*14d0*/  UMOV UR36, URZ ;  /* 0x0000003f00247c82 */ /* 0x000fe20008000000 */
[----:B------:R-:W-:-:S10]  /*14e0*/  UMOV UR37, URZ ;  /* 0x0000003f00257c82 */ /* 0x000fd40008000000 */
.L_x_1063:
[----:B------:R-:W3:Y:S01]  /*14f0*/  S2R R0, SR_TID.X ;  /* 0x0000000000007919 */ /* 0x000ee20000002100 */
[----:B------:R-:W4:Y:S01]  /*1500*/  S2UR UR7, SR_CgaCtaId ;  /* 0x00000000000779c3 */ /* 0x000f220000008800 */
[----:B------:R-:W-:Y:S02]  /*1510*/  UMOV UR6, 0x400 ;  /* 0x0000040000067882 */ /* 0x000fe40000000000 */
[----:B----4-:R-:W-:Y:S01]  /*1520*/  ULEA UR6, UR7, UR6, 0x18 ;  /* 0x0000000607067291 */ /* 0x010fe2000f8ec03f */
[----:B---3--:R-:W-:-:S04]  /*1530*/  LOP3.LUT R0, R0, 0x80, RZ, 0xc0, !PT ;  /* 0x0000008000007812 */ /* 0x008fc800078ec0ff */
[----:B------:R-:W-:-:S06]  /*1540*/  SHF.R.U32.HI R0, RZ, 0x7, R0 ;  /* 0x00000007ff007819 */ /* 0x000fcc0000011600 */
[----:B------:R-:W3:Y:S02]  /*1550*/  SHFL.IDX PT, R0, R0, RZ, 0x1f ;  /* 0x00001fff00007589 */ /* 0x000ee400000e0000 */
[----:B---3--:R-:W-:-:S13]  /*1560*/  R2UR UR4, R0 ;  /* 0x00000000000472ca */ /* 0x008fda00000e0000 */
[----:B------:R-:W-:-:S04]  /*1570*/  ULEA.HI UR5, UR4, UR4, URZ, 0x1 ;  /* 0x0000000404057291 */ /* 0x000fc8000f8f083f */
[----:B------:R-:W-:-:S04]  /*1580*/  ULOP3.LUT UR5, UR5, 0x1ffffe, URZ, 0xc0, !UPT ;  /* 0x001ffffe05057892 */ /* 0x000fc8000f8ec03f */
[----:B------:R-:W-:-:S03]  /*1590*/  UIADD3 UR5, UR4, -UR5, URZ ;  /* 0x8000000504057290 */ /* 0x000fc6000fffe03f */
[----:B------:R-:W-:Y:S01]  /*15a0*/  ULDC UR4, c[0x0][0x28c] ;  /* 0x0000a30000047ab9 */ /* 0x000fe20000000800 */
[----:B------:R-:W-:Y:S01]  /*15b0*/  ULEA UR5, UR5, UR6, 0xb ;  /* 0x0000000605057291 */ /* 0x000fe2000f8e583f */
[----:B------:R-:W-:-:S03]  /*15c0*/  ISETP.LT.AND P0, PT, RZ, UR4, PT ;  /* 0x00000004ff007c0c */ /* 0x000fc6000bf01270 */
[----:B------:R-:W-:-:S04]  /*15d0*/  UIADD3 UR5, UR5, 0x180, URZ ;  /* 0x0000018005057890 */ /* 0x000fc8000fffe03f */
[----:B------:R-:W-:-:S04]  /*15e0*/  USHF.R.U32.HI UR5, URZ, 0x4, UR5 ;  /* 0x000000043f057899 */ /* 0x000fc80008011605 */
[----:B------:R-:W-:Y:S02]  /*15f0*/  ULOP3.LUT UR52, UR5, 0x3fff, URZ, 0xc0, !UPT ;  /* 0x00003fff05347892 */ /* 0x000fe4000f8ec03f */
[----:B-----5:R-:W-:Y:S10]  /*1600*/  @P0 BRA `(.L_x_18) ;  /* 0x0000000000400947 */ /* 0x020ff40003800000 */
[----:B------:R-:W-:Y:S01]  /*1610*/  MOV R0, 0x0 ;  /* 0x0000000000007802 */ /* 0x000fe20000000f00 */
[----:B------:R-:W-:Y:S01]  /*1620*/  ULDC.64 UR4, c[0x4][0x68] ;  /* 0x01001a0000047ab9 */ /* 0x000fe20000000a00 */
[----:B------:R-:W-:Y:S01]  /*1630*/  ULDC.64 UR6, c[0x4][0x8] ;  /* 0x0100020000067ab9 */ /* 0x000fe20000000a00 */
[----:B------:R-:W-:Y:S01]  /*1640*/  IMAD.U32 R4, RZ, RZ, UR4 ;  /* 0x00000004ff047e24 */ /* 0x000fe2000f8e00ff */
[----:B-12---:R1:W2:Y:S01]  /*1650*/  LDC.64 R2, c[0x4][R0] ;  /* 0x0100000000027b82 */ /* 0x0062a20000000a00 */
[----:B------:R-:W-:Y:S01]  /*1660*/  IMAD.U32 R5, RZ, RZ, UR5 ;  /* 0x00000005ff057e24 */ /* 0x000fe2000f8e00ff */
[----:B------:R-:W-:Y:S01]  /*1670*/  ULDC.64 UR4, c[0x4][0x70] ;  /* 0x01001c0000047ab9 */ /* 0x000fe20000000a00 */
[----:B------:R-:W-:Y:S02]  /*1680*/  IMAD.U32 R10, RZ, RZ, UR6 ;  /* 0x00000006ff0a7e24 */ /* 0x000fe4000f8e00ff */
[----:B0-----:R-:W-:Y:S02]  /*1690*/  IMAD.U32 R6, RZ, RZ, UR4 ;  /* 0x00000004ff067e24 */ /* 0x001fe4000f8e00ff */
[----:B------:R-:W-:-:S02]  /*16a0*/  IMAD.U32 R7, RZ, RZ, UR5 ;  /* 0x00000005ff077e24 */ /* 0x000fc4000f8e00ff */
[----:B------:R-:W-:Y:S02]  /*16b0*/  IMAD.U32 R11, RZ, RZ, UR7 ;  /* 0x00000007ff0b7e24 */ /* 0x000fe4000f8e00ff */
[----:B------:R-:W-:Y:S02]  /*16c0*/  IMAD.MOV.U32 R8, RZ, RZ, 0x1e1 ;  /* 0x000001e1ff087424 */ /* 0x000fe400078e00ff */
[----:B------:R-:W-:Y:S02]  /*16d0*/  IMAD.MOV.U32 R12, RZ, RZ, 0x1 ;  /* 0x00000001ff0c7424 */ /* 0x000fe400078e00ff */
[----:B-1----:R-:W-:-:S07]  /*16e0*/  IMAD.MOV.U32 R13, RZ, RZ, RZ ;  /* 0x000000ffff0d7224 */ /* 0x002fce00078e00ff */
[----:B------:R-:W-:-:S07]  /*16f0*/  LEPC R20, `(.L_x_18) ;  /* 0x000000001014794e */ /* 0x000fce0000000000 */
[----:B--2--5:R-:W-:Y:S05]  /*1700*/  CALL.ABS.NOINC R2 ;  /* 0x0000000002007343 */ /* 0x024fea0003c00000 */
.L_x_18:
[----:B------:R-:W-:-:S06]  /*1710*/  ULOP3.LUT UR4, UR38, 0x1, URZ, 0xfc, !UPT ;  /* 0x0000000126047892 */ /* 0x000fcc000f8efc3f */
[----:B------:R-:W-:-:S05]  /*1720*/  IMAD.U32 R0, RZ, RZ, UR4 ;  /* 0x00000004ff007e24 */ /* 0x000fca000f8e00ff */
[----:B------:R-:W-:-:S13]  /*1730*/  ISETP.NE.AND P0, PT, R0, 0x3, PT ;  /* 0x000000030000780c */ /* 0x000fda0003f05270 */
[----:B------:R-:W-:Y:S05]  /*1740*/  @!P0 BRA `(.L_x_19) ;  /* 0x0000000000048947 */ /* 0x000fea0003800000 */
[----:B------:R-:W-:Y:S01]  /*1750*/  BPT.TRAP 0x1 ;  /* 0x000000040000795c */ /* 0x000fe20000300000 */
.L_x_19:
[----:B------:R-:W3:Y:S01]  /*1760*/  S2UR UR5, SR_CgaCtaId ;  /* 0x00000000000579c3 */ /* 0x000ee20000008800 */
[----:B------:R-:W-:Y:S01]  /*1770*/  UMOV UR4, 0x400 ;  /* 0x0000040000047882 */ /* 0x000fe20000000000 */
[----:B-12---:R-:W-:Y:S02]  /*1780*/  IMAD.U32 R2, RZ, RZ, UR36 ;  /* 0x00000024ff027e24 */ /* 0x006fe4000f8e00ff */
[----:B------:R-:W-:-:S03]  /*1790*/  IMAD.U32 R3, RZ, RZ, UR37 ;  /* 0x00000025ff037e24 */ /* 0x000fc6000f8e00ff */
[----:B------:R-:W-:Y:S01]  /*17a0*/  SHF.L.U32 R2, R2, 0x1f, RZ ;  /* 0x0000001f02027819 */ /* 0x000fe200000006ff */
[----:B---3--:R-:W-:-:S06]  /*17b0*/  ULEA UR4, UR5, UR4, 0x18 ;  /* 0x0000000405047291 */ /* 0x008fcc000f8ec03f */
[----:B------:R-:W-:-:S04]  /*17c0*/  IMAD.U32 R0, RZ, RZ, UR4 ;  /* 0x00000004ff007e24 */ /* 0x000fc8000f8e00ff */
[----:B------:R-:W-:-:S04]  /*17d0*/  IMAD R3, R3, 0x8, R0 ;  /* 0x0000000803037824 */ /* 0x000fc800078e0200 */
[----:B------:R1:W2:Y:S01]  /*17e0*/  SYNCS.PHASECHK.TRANS64.TRYWAIT P1, [R3+URZ], R2 ;  /* 0x00000002030075a7 */ /* 0x0002a2000802017f */
[----:B------:R-:W-:Y:S05]  /*17f0*/  @!P0 BRA `(.L_x_20) ;  /* 0x0000000000048947 */ /* 0x000fea0003800000 */
[----:B------:R-:W-:Y:S01]  /*1800*/  BPT.TRAP 0x1 ;  /* 0x000000040000795c */ /* 0x000fe20000300000 */
.L_x_20:
[----:B--2---:R-:W-:Y:S05]  /*1810*/  @P1 BRA `(.L_x_21) ;  /* 0x0000000000081947 */ /* 0x004fea0003800000 */
[----:B------:R-:W2:Y:S02]  /*1820*/  SYNCS.PHASECHK.TRANS64.TRYWAIT P1, [R3+URZ], R2 ;  /* 0x00000002030075a7 */ /* 0x000ea4000802017f */
[----:B--2---:R-:W-:Y:S05]  /*1830*/  @!P1 BRA `(.L_x_22) ;  /* 0x0000029800bc9947 */ /* 0x004fea0003800000 */
.L_x_21:
[----:B------:R-:W-:-:S04]  /*1840*/  UISETP.LT.AND UP0, UPT, UR48, 0x1, UPT ;  /* 0x000000013000788c */ /* 0x000fc8000bf01270 */
[----:B------:R-:W-:-:S06]  /*1850*/  USEL UR4, UR48, 0x1, UP0 ;  /* 0x0000000130047887 */ /* 0x000fcc0008000000 */
[----:B------:R-:W-:Y:S01]  /*1860*/  IMAD.U32 R4, RZ, RZ, UR4 ;  /* 0x00000004ff047e24 */ /* 0x000fe2000f8e00ff */
[----:B------:R-:W-:Y:S05]  /*1870*/  WARPSYNC.ALL ;  /* 0x0000000000007948 */ /* 0x000fea0003800000 */
[----:B------:R-:W-:-:S04]  /*1880*/  IADD3 R4, -R4, UR48, RZ ;  /* 0x0000003004047c10 */ /* 0x000fc8000fffe1ff */
[----:B------:R-:W-:Y:S02]  /*1890*/  ISETP.GE.AND P1, PT, R4, 0x1, PT ;  /* 0x000000010400780c */ /* 0x000fe40003f26270 */
[----:B------:R-:W-:Y:S01]  /*18a0*/  R2UR UR4, R0 ;  /* 0x00000000000472ca */ /* 0x000fe200000e0000 */
[----:B------:R-:W-:Y:S01]  /*18b0*/  ULOP3.LUT UR8, UR52, 0x10000, URZ, 0xfc, !UPT ;  /* 0x0001000034087892 */ /* 0x000fe2000f8efc3f */
[----:B------:R-:W-:Y:S01]  /*18c0*/  WARPGROUP.ARRIVE ;  /* 0x00000000000079c5 */ /* 0x000fe20000000000 */
[----:B------:R-:W-:Y:S01]  /*18d0*/  UMOV UR5, 0xc0000010 ;  /* 0xc000001000057882 */ /* 0x000fe20000000000 */
[----:B------:R-:W-:Y:S01]  /*18e0*/  UMOV UR7, 0xc0000010 ;  /* 0xc000001000077882 */ /* 0x000fe20000000000 */
[----:B------:R-:W-:-:S08]  /*18f0*/  ULEA UR10, UR37, UR8, 0xa ;  /* 0x00000008250a7291 */ /* 0x000fd0000f8e503f */
[----:B------:R-:W-:-:S04]  /*1900*/  UIADD3 UR4, UR4, 0x24180, URZ ;  /* 0x0002418004047890 */ /* 0x000fc8000fffe03f */
[----:B------:R-:W-:-:S04]  /*1910*/  USHF.R.U32.HI UR4, URZ, 0x4, UR4 ;  /* 0x000000043f047899 */ /* 0x000fc80008011604 */
[----:B------:R-:W-:-:S04]  /*1920*/  ULOP3.LUT UR4, UR4, 0x3fff, URZ, 0xc0, !UPT ;  /* 0x00003fff04047892 */ /* 0x000fc8000f8ec03f */
[----:B------:R-:W-:-:S03]  /*1930*/  ULOP3.LUT UR9, UR4, 0x10000, URZ, 0xfc, !UPT ;  /* 0x0001000004097892 */ /* 0x000fc6000f8efc3f */
[----:B------:R-:W-:Y:S01]  /*1940*/  UMOV UR4, UR10 ;  /* 0x0000000a00047c82 */ /* 0x000fe20008000000 */
[----:B------:R-:W-:-:S09]  /*1950*/  ULEA UR6, UR37, UR9, 0x9 ;  /* 0x0000000925067291 */ /* 0x000fd2000f8e483f */
[----:B------:R-:W-:Y:S01]  /*1960*/  IGMMA.64x256x32.S8.S8 R24, gdesc[UR4], RZ, !UPT, gsb0 ;  /* 0x06600000041879f1 */ /* 0x000fe2000c0410ff */
[----:B------:R-:W-:Y:S01]  /*1970*/  UIADD3 UR4, UR10, 0x100, URZ ;  /* 0x000001000a047890 */ /* 0x000fe2000fffe03f */
[----:B------:R-:W-:Y:S01]  /*1980*/  UMOV UR5, 0xc0000010 ;  /* 0xc000001000057882 */ /* 0x000fe20000000000 */
[----:B------:R-:W-:Y:S02]  /*1990*/  WARPGROUP.DEPBAR.LE gsb0, 0x0 ;  /* 0x00008000000079c5 */ /* 0x000fe40000010000 */
[----:B------:R-:W-:Y:S04]  /*19a0*/  STL.64 [R1+0x400], R24 ;  /* 0x0004001801007387 */ /* 0x000fe80000100a00 */
        /* <DEDUP_REMOVED lines=62> */
[----:B------:R3:W-:Y:S02]  /*1d90*/  STL.64 [R1+0x5f8], R150 ;  /* 0x0005f89601007387 */ /* 0x0007e40000100a00 */
[----:B---3--:R-:W-:-:S06]  /*1da0*/  WARPGROUP.ARRIVE ;  /* 0x00000000000079c5 */ /* 0x008fcc0000000000 */
        /* <DEDUP_REMOVED lines=73> */
[----:B------:R-:W-:Y:S04]  /*2240*/  STL.64 [R1], R24 ;  /* 0x0000001801007387 */ /* 0x000fe80000100a00 */
        /* <DEDUP_REMOVED lines=64> */
[----:B------:R-:W-:Y:S03]  /*2650*/  IGMMA.64x256x32.S8.S8 R24, gdesc[UR4], RZ, !UPT, gsb0 ;  /* 0x06600000041879f1 */ /* 0x000fe6000c0410ff */
[----:B------:R-:W-:Y:S02]  /*2660*/  WARPGROUP.DEPBAR.LE gsb0, 0x0 ;  /* 0x00008000000079c5 */ /* 0x000fe40000010000 */
[----:B------:R-:W-:Y:S05]  /*2670*/  @!P1 BRA `(.L_x_23) ;  /* 0x0000002c00c49947 */ /* 0x000fea0003800000 */
[----:B------:R-:W-:Y:S02]  /*2680*/  UIADD3 UR4, UR37, 0x1, URZ ;  /* 0x0000000125047890 */ /* 0x000fe4000fffe03f */
[----:B-12---:R-:W-:Y:S02]  /*2690*/  IMAD.U32 R2, RZ, RZ, UR37 ;  /* 0x00000025ff027e24 */ /* 0x006fe4000f8e00ff */
[----:B------:R-:W-:-:S04]  /*26a0*/  UISETP.NE.AND UP0, UPT, UR4, 0x9, UPT ;  /* 0x000000090400788c */ /* 0x000fc8000bf05270 */
[----:B------:R-:W-:Y:S02]  /*26b0*/  USEL UR5, URZ, 0x1, UP0 ;  /* 0x000000013f057887 */ /* 0x000fe40008000000 */
[----:B------:R-:W-:Y:S02]  /*26c0*/  USEL UR10, UR4, URZ, UP0 ;  /* 0x0000003f040a7287 */ /* 0x000fe40008000000 */
[----:B------:R-:W-:-:S06]  /*26d0*/  ULOP3.LUT UR5, UR36, UR5, URZ, 0x3c, !UPT ;  /* 0x0000000524057292 */ /* 0x000fcc000f8e3c3f */
[----:B------:R-:W-:-:S07]  /*26e0*/  IMAD.U32 R3, RZ, RZ, UR5 ;  /* 0x00000005ff037e24 */ /* 0x000fce000f8e00ff */
.L_x_30:
[----:B------:R-:W-:Y:S05]  /*26f0*/  @!P0 BRA `(.L_x_24) ;  /* 0x0000000000048947 */ /* 0x000fea0003800000 */
[----:B------:R-:W-:Y:S01]  /*2700*/  BPT.TRAP 0x1 ;  /* 0x000000040000795c */ /* 0x000fe20000300000 */
.L_x_24:
[----:B------:R-:W1:Y:S01]  /*2710*/  S2UR UR5, SR_CgaCtaId ;  /* 0x00000000000579c3 */ /* 0x000e620000008800 */
[----:B------:R-:W-:Y:S01]  /*2720*/  UMOV UR4, 0x400 ;  /* 0x0000040000047882 */ /* 0x000fe20000000000 */
[----:B------:R-:W-:Y:S01]  /*2730*/  IMAD.U32 R5, RZ, RZ, UR10 ;  /* 0x0000000aff057e24 */ /* 0x000fe2000f8e00ff */
[----:B0-----:R-:W-:Y:S01]  /*2740*/  SHF.L.U32 R6, R3, 0x1f, RZ ;  /* 0x0000001f03067819 */ /* 0x001fe200000006ff */
[----:B-1----:R-:W-:-:S06]  /*2750*/  ULEA UR4, UR5, UR4, 0x18 ;  /* 0x0000000405047291 */ /* 0x002fcc000f8ec03f */
[----:B------:R-:W-:-:S04]  /*2760*/  IMAD.U32 R0, RZ, RZ, UR4 ;  /* 0x00000004ff007e24 */ /* 0x000fc8000f8e00ff */
[----:B------:R-:W-:-:S04]  /*2770*/  IMAD R5, R5, 0x8, R0 ;  /* 0x0000000805057824 */ /* 0x000fc800078e0200 */
[----:B------:R0:W1:Y:S01]  /*2780*/  SYNCS.PHASECHK.TRANS64.TRYWAIT P1, [R5+URZ], R6 ;  /* 0x00000006050075a7 */ /* 0x000062000802017f */
[----:B------:R-:W-:Y:S05]  /*2790*/  @!P0 BRA `(.L_x_25) ;  /* 0x0000000000048947 */ /* 0x000fea0003800000 */
[----:B------:R-:W-:Y:S01]  /*27a0*/  BPT.TRAP 0x1 ;  /* 0x000000040000795c */ /* 0x000fe20000300000 */
.L_x_25:
[----:B-1----:R-:W-:Y:S05]  /*27b0*/  @P1 BRA `(.L_x_26) ;  /* 0x0000000000081947 */ /* 0x002fea0003800000 */
[----:B------:R-:W1:Y:S02]  /*27c0*/  SYNCS.PHASECHK.TRANS64.TRYWAIT P1, [R5+URZ], R6 ;  /* 0x00000006050075a7 */ /* 0x000e64000802017f */
[----:B-1----:R-:W-:Y:S05]  /*27d0*/  @!P1 BRA `(.L_x_27) ;  /* 0x0000028800e89947 */ /* 0x002fea0003800000 */
.L_x_26:
[----:B------:R-:W-:Y:S04]  /*27e0*/  STL [R1+0x6f0], R152 ;  /* 0x0006f09801007387 */ /* 0x000fe80000100800 */
        /* <DEDUP_REMOVED lines=21> */
[----:B------:R2:W-:Y:S04]  /*2940*/  STL.64 [R1+0x640], R108 ;  /* 0x0006406c01007387 */ /* 0x0005e80000100a00 */
[----:B--2---:R-:W2:Y:S04]  /*2950*/  LDL.LU.64 R108, [R1] ;  /* 0x00000000016c7983 */ /* 0x004ea80000300a00 */
[----:B------:R-:W3:Y:S04]  /*2960*/  LDL.LU.64 R110, [R1+0x8] ;  /* 0x00000800016e7983 */ /* 0x000ee80000300a00 */
[----:B------:R-:W4:Y:S04]  /*2970*/  LDL.LU.64 R112, [R1+0x10] ;  /* 0x0000100001707983 */ /* 0x000f280000300a00 */
[----:B------:R-:W2:Y:S04]  /*2980*/  LDL.LU.64 R114, [R1+0x18] ;  /* 0x0000180001727983 */ /* 0x000ea80000300a00 */
        /* <DEDUP_REMOVED lines=18> */
[----:B--2---:R-:W-:Y:S04]  /*2ab0*/  STL.64 [R1+0x8f0], R150 ;  /* 0x0008f09601007387 */ /* 0x004fe80000100a00 */
[----:B----4-:R-:W-:Y:S04]  /*2ac0*/  STL.64 [R1+0x8e8], R148 ;  /* 0x0008e89401007387 */ /* 0x010fe80000100a00 */
[----:B---3--:R-:W-:Y:S04]  /*2ad0*/  STL.64 [R1+0x8e0], R146 ;  /* 0x0008e09201007387 */ /* 0x008fe80000100a00 */
        /* <DEDUP_REMOVED lines=61> */
[----:B--2---:R-:W2:Y:S04]  /*2eb0*/  LDL.LU.64 R24, [R1+0x200] ;  /* 0x0002000001187983 */ /* 0x004ea80000300a00 */
        /* <DEDUP_REMOVED lines=128> */
[----:B------:R-:W2:Y:S04]  /*36c0*/  LDL.LU.64 R26, [R1+0x408] ;  /* 0x00040800011a7983 */ /* 0x000ea80000300a00 */
        /* <DEDUP_REMOVED lines=61> */
[----:B------:R-:W2:Y:S01]  /*3aa0*/  LDL.LU.64 R150, [R1+0x5f8] ;  /* 0x0005f80001967983 */ /* 0x000ea20000300a00 */
[----:B------:R-:W-:-:S02]  /*3ab0*/  ULEA UR11, UR10, UR8, 0xa ;  /* 0x000000080a0b7291 */ /* 0x000fc4000f8e503f */
[----:B------:R-:W-:Y:S01]  /*3ac0*/  ULEA UR6, UR10, UR9, 0x9 ;  /* 0x000000090a067291 */ /* 0x000fe2000f8e483f */
[----:B------:R-:W3:Y:S01]  /*3ad0*/  LDL.LU.64 R152, [R1+0xb0] ;  /* 0x0000b00001987983 */ /* 0x000ee20000300a00 */
[----:B------:R-:W-:Y:S01]  /*3ae0*/  UMOV UR5, 0xc0000010 ;  /* 0xc000001000057882 */ /* 0x000fe20000000000 */
[----:B------:R-:W-:Y:S02]  /*3af0*/  UMOV UR7, 0xc0000010 ;  /* 0xc000001000077882 */ /* 0x000fe40000000000 */
[----:B------:R-:W-:Y:S01]  /*3b00*/  UMOV UR4, UR11 ;  /* 0x0000000b00047c82 */ /* 0x000fe20008000000 */
[----:B------:R-:W3:Y:S04]  /*3b10*/  LDL.LU.64 R154, [R1+0xb8] ;  /* 0x0000b800019a7983 */ /* 0x000ee80000300a00 */
        /* <DEDUP_REMOVED lines=39> */
[----:B------:R-:W3:Y:S01]  /*3d90*/  LDL.LU.64 R234, [R1+0x1f8] ;  /* 0x0001f80001ea7983 */ /* 0x000ee20000300a00 */
[----:B--2---:R-:W-:-:S06]  /*3da0*/  WARPGROUP.ARRIVE ;  /* 0x00000000000079c5 */ /* 0x004fcc0000000000 */
[----:B------:R-:W-:Y:S03]  /*3db0*/  IGMMA.64x256x32.S8.S8 R24, gdesc[UR4], R24, gsb0 ;  /* 0x06600000041879f1 */ /* 0x000fe60008041018 */
        /* <DEDUP_REMOVED lines=129> */
[----:B------:R-:W-:Y:S01]  /*45d0*/  UIADD3 UR4, UR11, 0x100, URZ ;  /* 0x000001000b047890 */ /* 0x000fe2000fffe03f */
[----:B------:R-:W-:Y:S01]  /*45e0*/  UMOV UR5, 0xc0000010 ;  /* 0xc000001000057882 */ /* 0x000fe20000000000 */
[----:B--2---:R-:W-:-:S07]  /*45f0*/  WARPGROUP.ARRIVE ;  /* 0x00000000000079c5 */ /* 0x004fce0000000000 */
        /* <DEDUP_REMOVED lines=66> */
[----:B--2---:R-:W3:Y:S04]  /*4a20*/  LDL.LU.64 R150, [R1+0x8f0] ;  /* 0x0008f00001967983 */ /* 0x004ee80000300a00 */
        /* <DEDUP_REMOVED lines=21> */
[----:B------:R-:W-:Y:S01]  /*4b80*/  UIADD3 UR4, UR11, 0x200, URZ ;  /* 0x000002000b047890 */ /* 0x000fe2000fffe03f */
[----:B------:R-:W-:-:S02]  /*4b90*/  UMOV UR5, 0xc0000010 ;  /* 0xc000001000057882 */ /* 0x000fc40000000000 */
        /* <DEDUP_REMOVED lines=42> */
[----:B---3--:R-:W-:-:S06]  /*4e40*/  WARPGROUP.ARRIVE ;  /* 0x00000000000079c5 */ /* 0x008fcc0000000000 */
[----:B------:R-:W-:Y:S03]  /*4e50*/  IGMMA.64x256x32.S8.S8 R108, gdesc[UR4], R108, gsb0 ;  /* 0x06600000046c79f1 */ /* 0x000fe6000804106c */
        /* <DEDUP_REMOVED lines=65> */
[----:B---3--:R4:W5:Y:S04]  /*5270*/  LDL.LU R152, [R1+0x6f0] ;  /* 0x0006f00001987983 */ /* 0x0089680000300800 */
        /* <DEDUP_REMOVED lines=27> */
[----:B----4-:R-:W-:Y:S05]  /*5430*/  @!P0 BRA `(.L_x_28) ;  /* 0x0000000000048947 */ /* 0x010fea0003800000 */
[----:B------:R-:W-:Y:S01]  /*5440*/  BPT.TRAP 0x1 ;  /* 0x000000040000795c */ /* 0x000fe20000300000 */
.L_x_28:
[----:B------:R-:W-:Y:S01]  /*5450*/  ISETP.NE.AND P1, PT, R19, RZ, PT ;  /* 0x000000ff1300720c */ /* 0x000fe20003f25270 */
[----:B------:R-:W-:-:S12]  /*5460*/  UISETP.GT.U32.AND UP0, UPT, UR38, 0x1, UPT ;  /* 0x000000012600788c */ /* 0x000fd8000bf04070 */
[----:B01----:R-:W-:-:S04]  /*5470*/  @P1 IMAD R5, R2, 0x8, R0 ;  /* 0x0000000802051824 */ /* 0x003fc800078e0200 */
[----:B------:R-:W-:-:S05]  /*5480*/  @P1 VIADD R5, R5, 0x48 ;  /* 0x0000004805051836 */ /* 0x000fca0000000000 */
[----:B-----5:R-:W-:-:S04]  /*5490*/  @P1 PRMT R5, R152, 0x654, R5 ;  /* 0x0000065498051816 */ /* 0x020fc80000000005 */
[----:B------:R0:W-:Y:S01]  /*54a0*/  @P1 SYNCS.ARRIVE.TRANS64.RED.A1T0 RZ, [R5+URZ], RZ ;  /* 0x000000ff05ff19a7 */ /* 0x0001e2000810043f */
[----:B------:R-:W-:-:S13]  /*54b0*/  PLOP3.LUT P1, PT, PT, PT, UP0, 0x80, 0x0 ;  /* 0x000000000000781c */ /* 0x000fda0003f2f008 */
[----:B0-----:R-:W-:Y:S05]  /*54c0*/  @P1 BRA `(.L_x_29) ;  /* 0x0000000000041947 */ /* 0x001fea0003800000 */
[----:B------:R-:W-:Y:S01]  /*54d0*/  BPT.TRAP 0x1 ;  /* 0x000000040000795c */ /* 0x000fe20000300000 */
.L_x_29:
[----:B------:R-:W-:Y:S01]  /*54e0*/  UIADD3 UR10, UR10, 0x1, URZ ;  /* 0x000000010a0a7890 */ /* 0x000fe2000fffe03f */
[----:B------:R-:W-:Y:S01]  /*54f0*/  ISETP.GT.AND P2, PT, R4, 0x1, PT ;  /* 0x000000010400780c */ /* 0x000fe20003f44270 */
[----:B------:R-:W-:Y:S02]  /*5500*/  VIADD R2, R2, 0x1 ;  /* 0x0000000102027836 */ /* 0x000fe40000000000 */
[----:B------:R-:W-:Y:S01]  /*5510*/  UISETP.NE.AND UP0, UPT, UR10, 0x9, UPT ;  /* 0x000000090a00788c */ /* 0x000fe2000bf05270 */
[----:B------:R-:W-:Y:S02]  /*5520*/  VIADD R4, R4, 0xffffffff ;  /* 0xffffffff04047836 */ /* 0x000fe40000000000 */
[C---:B------:R-:W-:Y:S01]  /*5530*/  ISETP.NE.AND P1, PT, R2.reuse, 0x9, PT ;  /* 0x000000090200780c */ /* 0x040fe20003f25270 */
[----:B------:R-:W-:Y:S02]  /*5540*/  USEL UR4, URZ, 0x1, UP0 ;  /* 0x000000013f047887 */ /* 0x000fe40008000000 */
[----:B------:R-:W-:Y:S01]  /*5550*/  USEL UR10, UR10, URZ, UP0 ;  /* 0x0000003f0a0a7287 */ /* 0x000fe20008000000 */
[----:B------:R-:W-:-:S03]  /*5560*/  SEL R2, R2, RZ, P1 ;  /* 0x000000ff02027207 */ /* 0x000fc60000800000 */
[----:B------:R-:W-:Y:S01]  /*5570*/  LOP3.LUT R3, R3, UR4, RZ, 0x3c, !PT ;  /* 0x0000000403037c12 */ /* 0x000fe2000f8e3cff */
[----:B------:R-:W-:Y:S07]  /*5580*/  @P2 BRA `(.L_x_30) ;  /* 0xffffffd000582947 */ /* 0x000fee000383ffff */
.L_x_23:
[----:B-12---:R-:W1:Y:S02]  /*5590*/  LDC R2, c[0x0][0x28c] ;  /* 0x0000a300ff027b82 */ /* 0x006e640000000800 */
[----:B-1----:R-:W-:-:S13]  /*55a0*/  ISETP.GE.AND P1, PT, R2, 0x1, PT ;  /* 0x000000010200780c */ /* 0x002fda0003f26270 */
[----:B------:R-:W-:Y:S05]  /*55b0*/  @!P1 BRA `(.L_x_31) ;  /* 0x0000000000549947 */ /* 0x000fea0003800000 */
[----:B------:R-:W-:Y:S05]  /*55c0*/  @!P0 BRA `(.L_x_32) ;  /* 0x0000000000048947 */ /* 0x000fea0003800000 */
[----:B------:R-:W-:Y:S01]  /*55d0*/  BPT.TRAP 0x1 ;  /* 0x000000040000795c */ /* 0x000fe20000300000 */
.L_x_32:
[----:B------:R-:W-:Y:S01]  /*55e0*/  ISETP.NE.AND P0, PT, R19, RZ, PT ;  /* 0x000000ff1300720c */ /* 0x000fe20003f05270 */
[----:B------:R-:W-:-:S12]  /*55f0*/  BSSY B0, `(.L_x_33) ;  /* 0x000000d000007945 */ /* 0x000fd80003800000 */
[----:B------:R-:W-:Y:S05]  /*5600*/  @!P0 BRA `(.L_x_34) ;  /* 0x00000000002c8947 */ /* 0x000fea0003800000 */
[----:B------:R-:W-:-:S04]  /*5610*/  UISETP.LT.AND UP0, UPT, UR48, 0x1, UPT ;  /* 0x000000013000788c */ /* 0x000fc8000bf01270 */
[----:B------:R-:W-:-:S04]  /*5620*/  USEL UR6, UR48, 0x1, UP0 ;  /* 0x0000000130067887 */ /* 0x000fc80008000000 */
[----:B------:R-:W-:-:S04]  /*5630*/  UIADD3 UR6, UR37, UR48, -UR6 ;  /* 0x0000003025067290 */ /* 0x000fc8000fffe806 */
[----:B------:R-:W-:-:S04]  /*5640*/  UIMAD.WIDE.U32 UR4, UR6, 0x38e38e39, URZ ;  /* 0x38e38e39060478a5 */ /* 0x000fc8000f8e003f */
[----:B------:R-:W-:-:S04]  /*5650*/  USHF.R.U32.HI UR4, URZ, 0x1, UR5 ;  /* 0x000000013f047899 */ /* 0x000fc80008011605 */
[----:B------:R-:W-:-:S06]  /*5660*/  UIMAD UR6, UR4, -0x9, UR6 ;  /* 0xfffffff7040678a4 */ /* 0x000fcc000f8e0206 */
[----:B------:R-:W-:-:S04]  /*5670*/  IMAD.U32 R2, RZ, RZ, UR6 ;  /* 0x00000006ff027e24 */ /* 0x000fc8000f8e00ff */
[----:B------:R-:W-:-:S04]  /*5680*/  IMAD R0, R2, 0x8, R0 ;  /* 0x0000000802007824 */ /* 0x000fc800078e0200 */
[----:B------:R-:W-:-:S05]  /*5690*/  VIADD R0, R0, 0x48 ;  /* 0x0000004800007836 */ /* 0x000fca0000000000 */
[----:B------:R-:W-:-:S04]  /*56a0*/  PRMT R0, R152, 0x654, R0 ;  /* 0x0000065498007816 */ /* 0x000fc80000000000 */
[----:B------:R1:W-:Y:S03]  /*56b0*/  SYNCS.ARRIVE.TRANS64.RED.A1T0 RZ, [R0+URZ], RZ ;  /* 0x000000ff00ff79a7 */ /* 0x0003e6000810043f */
.L_x_34:
[----:B------:R-:W-:Y:S05]  /*56c0*/  BSYNC B0 ;  /* 0x0000000000007941 */ /* 0x000fea0003800000 */
.L_x_33:
[----:B------:R-:W-:-:S06]  /*56d0*/  UISETP.GT.U32.AND UP0, UPT, UR38, 0x1, UPT ;  /* 0x000000012600788c */ /* 0x000fcc000bf04070 */
[----:B------:R-:W-:-:S13]  /*56e0*/  PLOP3.LUT P0, PT, PT, PT, UP0, 0x80, 0x0 ;  /* 0x000000000000781c */ /* 0x000fda0003f0f008 */
[----:B------:R-:W-:Y:S05]  /*56f0*/  @P0 BRA `(.L_x_31) ;  /* 0x0000000000040947 */ /* 0x000fea0003800000 */
[----:B------:R-:W-:Y:S01]  /*5700*/  BPT.TRAP 0x1 ;  /* 0x000000040000795c */ /* 0x000fe20000300000 */
.L_x_31:
[----:B------:R-:W2:Y:S01]  /*5710*/  S2R R5, SR_TID.X ;  /* 0x0000000000057919 */ /* 0x000ea20000002100 */
[----:B------:R-:W-:Y:S01]  /*5720*/  IMAD.MOV.U32 R159, RZ, RZ, 0x6540 ;  /* 0x00006540ff9f7424 */ /* 0x000fe200078e00ff */
[----:B------:R-:W-:Y:S01]  /*5730*/  ULDC UR12, c[0x0][0x288] ;  /* 0x0000a200000c7ab9 */ /* 0x000fe20000000800 */
[----:B------:R-:W-:Y:S02]  /*5740*/  UIMAD.WIDE UR8, UR49, 0x200, URZ ;  /* 0x00000200310878a5 */ /* 0x000fe4000f8e023f */
[----:B------:R-:W-:Y:S01]  /*5750*/  USHF.L.U32 UR49, UR49, 0x9, URZ ;  /* 0x0000000931317899 */ /* 0x000fe2000800063f */
[----:B------:R-:W-:Y:S01]  /*5760*/  ULDC UR7, c[0x0][0x284] ;  /* 0x0000a10000077ab9 */ /* 0x000fe20000000800 */
[----:B------:R-:W-:Y:S01]  /*5770*/  UIADD3 UR37, UR48, UR37, URZ ;  /* 0x0000002530257290 */ /* 0x000fe2000fffe03f */
[----:B------:R-:W-:Y:S01]  /*5780*/  IMAD.U32 R14, RZ, RZ, UR7 ;  /* 0x00000007ff0e7e24 */ /* 0x000fe2000f8e00ff */
[----:B------:R-:W-:Y:S02]  /*5790*/  USHF.R.S32.HI UR13, URZ, 0x1f, UR41 ;  /* 0x0000001f3f0d7899 */ /* 0x000fe40008011429 */
[----:B------:R-:W-:-:S02]  /*57a0*/  UISETP.GT.U32.AND UP1, UPT, UR37, 0x8, UPT ;  /* 0x000000082500788c */ /* 0x000fc4000bf24070 */
[----:B------:R-:W-:Y:S01]  /*57b0*/  UIMAD.WIDE.U32 UR4, UR37, 0x38e38e39, URZ ;  /* 0x38e38e39250478a5 */ /* 0x000fe2000f8e003f */
[----:B------:R-:W-:Y:S01]  /*57c0*/  ULDC.64 UR10, c[0x0][0x5d0] ;  /* 0x00017400000a7ab9 */ /* 0x000fe20000000a00 */
[----:B------:R-:W-:Y:S02]  /*57d0*/  UISETP.LT.U32.AND UP1, UPT, UR48, 0x9, UP1 ;  /* 0x000000093000788c */ /* 0x000fe40008f21070 */
[----:B------:R-:W-:Y:S02]  /*57e0*/  UISETP.GE.U32.AND UP2, UPT, UR48, 0x9, UPT ;  /* 0x000000093000788c */ /* 0x000fe4000bf46070 */
[----:B------:R-:W-:Y:S02]  /*57f0*/  UIMAD UR6, UR13, UR10, URZ ;  /* 0x0000000a0d0672a4 */ /* 0x000fe4000f8e023f */
[----:B------:R-:W-:Y:S02]  /*5800*/  USHF.R.U32.HI UR4, URZ, 0x1, UR5 ;  /* 0x000000013f047899 */ /* 0x000fe40008011605 */
[----:B------:R-:W-:-:S02]  /*5810*/  USEL UR5, URZ, 0x1, !UP1 ;  /* 0x000000013f057887 */ /* 0x000fc4000c800000 */
[----:B------:R-:W-:Y:S02]  /*5820*/  UIMAD UR6, UR41, UR11, UR6 ;  /* 0x0000000b290672a4 */ /* 0x000fe4000f8e0206 */
[----:B------:R-:W-:Y:S02]  /*5830*/  ULOP3.LUT UR36, UR36, UR5, URZ, 0x3c, !UPT ;  /* 0x0000000524247292 */ /* 0x000fe4000f8e3c3f */
[----:B------:R-:W-:Y:S01]  /*5840*/  UIMAD UR37, UR4, -0x9, UR37 ;  /* 0xfffffff7042578a4 */ /* 0x000fe2000f8e0225 */
[----:B--2---:R-:W-:Y:S01]  /*5850*/  IMAD.SHL.U32 R158, R5, 0x2, RZ ;  /* 0x00000002059e7824 */ /* 0x004fe200078e00ff */
[--C-:B------:R-:W-:Y:S01]  /*5860*/  SHF.R.U32.HI R2, RZ, 0x7, R5.reuse ;  /* 0x00000007ff027819 */ /* 0x100fe20000011605 */
[----:B------:R-:W-:Y:S01]  /*5870*/  @UP2 ULOP3.LUT UR36, UR36, 0x1, UR4, 0x78, !UPT ;  /* 0x0000000124242892 */ /* 0x000fe2000f8e7804 */
[----:B------:R-:W-:Y:S02]  /*5880*/  SHF.R.U32.HI R3, RZ, 0x2, R5 ;  /* 0x00000002ff037819 */ /* 0x000fe40000011605 */
[----:B------:R-:W-:-:S02]  /*5890*/  LOP3.LUT R158, R158, 0x6, RZ, 0xc0, !PT ;  /* 0x000000069e9e7812 */ /* 0x000fc400078ec0ff */
[----:B------:R-:W-:Y:S02]  /*58a0*/  LOP3.LUT R2, R2, 0x1, RZ, 0xc0, !PT ;  /* 0x0000000102027812 */ /* 0x000fe400078ec0ff */
[----:B------:R-:W-:Y:S02]  /*58b0*/  LOP3.LUT R4, R5, 0x60, RZ, 0xc0, !PT ;  /* 0x0000006005047812 */ /* 0x000fe400078ec0ff */
[----:B------:R-:W-:Y:S01]  /*58c0*/  PRMT R158, R158, R159, UR40 ;  /* 0x000000289e9e7e16 */ /* 0x000fe2000800009f */
[----:B------:R-:W-:Y:S01]  /*58d0*/  USHF.L.U32 UR40, UR40, 0x8, URZ ;  /* 0x0000000828287899 */ /* 0x000fe2000800063f */
[----:B------:R-:W-:Y:S01]  /*58e0*/  IMAD.SHL.U32 R15, R2, 0x40, RZ ;  /* 0x00000040020f7824 */ /* 0x000fe200078e00ff */
[----:B------:R-:W-:Y:S02]  /*58f0*/  LOP3.LUT R3, R3, 0x7, RZ, 0xc0, !PT ;  /* 0x0000000703037812 */ /* 0x000fe400078ec0ff */
[----:B------:R-:W-:Y:S01]  /*5900*/  SHF.R.U32.HI R4, RZ, 0x1, R4 ;  /* 0x00000001ff047819 */ /* 0x000fe20000011604 */
[----:B------:R-:W-:Y:S01]  /*5910*/  UISETP.GE.AND UP0, UPT, UR40, UR12, UPT ;  /* 0x0000000c2800728c */ /* 0x000fe2000bf06270 */
[----:B------:R-:W-:-:S02]  /*5920*/  LOP3.LUT R15, R15, 0x40, R3, 0xe2, !PT ;  /* 0x000000400f0f7812 */ /* 0x000fc400078ee203 */
[----:B-1----:R-:W-:Y:S01]  /*5930*/  IADD3 R0, RZ, -R4, -R3 ;  /* 0x80000004ff007210 */ /* 0x002fe20007ffe803 */
[----:B------:R-:W-:Y:S01]  /*5940*/  UISETP.GE.OR UP0, UPT, UR49, UR7, UP0 ;  /* 0x000000073100728c */ /* 0x000fe20008706670 */
[----:B------:R-:W-:Y:S02]  /*5950*/  LOP3.LUT R15, R15, UR8, R4, 0xfe, !PT ;  /* 0x000000080f0f7c12 */ /* 0x000fe4000f8efe04 */
[----:B------:R-:W-:Y:S01]  /*5960*/  LOP3.LUT R4, R5, 0x3, RZ, 0xc0, !PT ;  /* 0x0000000305047812 */ /* 0x000fe200078ec0ff */
[----:B------:R-:W-:Y:S01]  /*5970*/  IMAD R0, R2, -0x40, R0 ;  /* 0xffffffc002007824 */ /* 0x000fe200078e0200 */
[----:B------:R-:W-:Y:S01]  /*5980*/  SHF.R.S32.HI R159, RZ, 0x1f, R158 ;  /* 0x0000001fff9f7819 */ /* 0x000fe2000001149e */
[----:B------:R-:W-:Y:S01]  /*5990*/  IMAD.MOV.U32 R2, RZ, RZ, -0x2 ;  /* 0xfffffffeff027424 */ /* 0x000fe200078e00ff */
[----:B------:R-:W-:Y:S02]  /*59a0*/  PLOP3.LUT P0, PT, PT, PT, UP0, 0x80, 0x0 ;  /* 0x000000000000781c */ /* 0x000fe40003f0f008 */
[----:B------:R-:W-:Y:S01]  /*59b0*/  IADD3 R14, R14, -UR49, R0 ;  /* 0x800000310e0e7c10 */ /* 0x000fe2000fffe000 */
[----:B------:R-:W-:Y:S01]  /*59c0*/  IMAD R4, R4, R2, UR12 ;  /* 0x0000000c04047e24 */ /* 0x000fe2000f8e0202 */
[----:B------:R-:W-:Y:S01]  /*59d0*/  UMOV UR49, 0xffffffff ;  /* 0xffffffff00317882 */ /* 0x000fe20000000000 */
[----:B------:R-:W-:-:S02]  /*59e0*/  IMAD.U32 R2, RZ, RZ, UR10 ;  /* 0x0000000aff027e24 */ /* 0x000fc4000f8e00ff */
[----:B------:R-:W-:Y:S02]  /*59f0*/  VIADD R0, R4, -UR40 ;  /* 0x8000002804007c36 */ /* 0x000fe40008000000 */
[----:B------:R-:W-:-:S04]  /*5a00*/  IMAD.WIDE.U32 R2, R2, UR41, R158 ;  /* 0x0000002902027c25 */ /* 0x000fc8000f8e009e */
[----:B------:R-:W-:Y:S01]  /*5a10*/  VIADD R3, R3, UR6 ;  /* 0x0000000603037c36 */ /* 0x000fe20008000000 */
[----:B------:R-:W-:Y:S06]  /*5a20*/  @P0 BRA `(.L_x_35) ;  /* 0x0000023400e40947 */ /* 0x000fec0003800000 */
[----:B-----5:R-:W-:Y:S01]  /*5a30*/  ISETP.NE.AND P0, PT, R18, RZ, PT ;  /* 0x000000ff1200720c */ /* 0x020fe20003f05270 */
[----:B------:R-:W-:Y:S01]  /*5a40*/  ULDC.64 UR10, c[0x0][0x5c8] ;  /* 0x00017200000a7ab9 */ /* 0x000fe20000000a00 */
[----:B------:R-:W-:Y:S01]  /*5a50*/  BSSY B0, `(.L_x_35) ;  /* 0x0002376000007945 */ /* 0x000fe20003800000 */
[----:B------:R-:W-:Y:S01]  /*5a60*/  UIMAD UR4, UR9, UR10, URZ ;  /* 0x0000000a090472a4 */ /* 0x000fe2000f8e023f */
[----:B0-----:R-:W-:Y:S02]  /*5a70*/  IMAD.U32 R6, RZ, RZ, UR11 ;  /* 0x0000000bff067e24 */ /* 0x001fe4000f8e00ff */
[----:B------:R-:W-:-:S04]  /*5a80*/  IMAD.WIDE.U32 R2, R15, UR10, R2 ;  /* 0x0000000a0f027c25 */ /* 0x000fc8000f8e0002 */
[----:B------:R-:W-:-:S04]  /*5a90*/  IMAD R6, R15, R6, UR4 ;  /* 0x000000040f067e24 */ /* 0x000fc8000f8e0206 */
[----:B------:R-:W-:Y:S01]  /*5aa0*/  IMAD.IADD R6, R3, 0x1, R6 ;  /* 0x0000000103067824 */ /* 0x000fe200078e0206 */
[----:B------:R-:W-:Y:S06]  /*5ab0*/  @!P0 BRA `(.L_x_36) ;  /* 0x0000017000a48947 */ /* 0x000fec0003800000 */
[----:B------:R-:W0:Y:S01]  /*5ac0*/  LDC.64 R12, c[0x0][0x5b0] ;  /* 0x00016c00ff0c7b82 */ /* 0x000e220000000a00 */
[----:B------:R-:W-:Y:S01]  /*5ad0*/  ULDC.64 UR6, c[0x0][0x5b8] ;  /* 0x00016e0000067ab9 */ /* 0x000fe20000000a00 */
[----:B------:R-:W-:Y:S01]  /*5ae0*/  ISETP.GE.AND P1, PT, R14, 0x1, PT ;  /* 0x000000010e00780c */ /* 0x000fe20003f26270 */
[----:B------:R-:W-:Y:S02]  /*5af0*/  UIMAD UR4, UR13, UR6, URZ ;  /* 0x000000060d0472a4 */ /* 0x000fe4000f8e023f */
[----:B------:R-:W-:Y:S01]  /*5b00*/  IMAD.U32 R4, RZ, RZ, UR6 ;  /* 0x00000006ff047e24 */ /* 0x000fe2000f8e00ff */
[----:B------:R-:W-:Y:S01]  /*5b10*/  BSSY B1, `(.L_x_37) ;  /* 0x000000e000017945 */ /* 0x000fe20003800000 */
[----:B------:R-:W-:Y:S01]  /*5b20*/  ISETP.LT.OR P2, PT, R0, 0x1, !P1 ;  /* 0x000000010000780c */ /* 0x000fe20004f41670 */
[----:B------:R-:W-:Y:S01]  /*5b30*/  UIMAD UR4, UR41, UR7, UR4 ;  /* 0x00000007290472a4 */ /* 0x000fe2000f8e0204 */
[----:B------:R-:W1:Y:S01]  /*5b40*/  LDC.64 R20, c[0x0][0x5a8] ;  /* 0x00016a00ff147b82 */ /* 0x000e620000000a00 */
[----:B------:R-:W-:-:S04]  /*5b50*/  IMAD.WIDE.U32 R158, R4, UR41, R158 ;  /* 0x00000029049e7c25 */ /* 0x000fc8000f8e009e */
[----:B------:R-:W-:Y:S02]  /*5b60*/  VIADD R23, R159, UR4 ;  /* 0x000000049f177c36 */ /* 0x000fe40008000000 */
[----:B------:R-:W-:Y:S02]  /*5b70*/  IMAD.MOV.U32 R22, RZ, RZ, R158 ;  /* 0x000000ffff167224 */ /* 0x000fe400078e009e */
[----:B0-----:R-:W-:Y:S02]  /*5b80*/  IMAD R10, R12, UR9, RZ ;  /* 0x000000090c0a7c24 */ /* 0x001fe4000f8e02ff */
[----:B------:R-:W-:-:S04]  /*5b90*/  IMAD.WIDE.U32 R4, R15, R12, R22 ;  /* 0x0000000c0f047225 */ /* 0x000fc800078e0016 */
[----:B------:R-:W-:Y:S01]  /*5ba0*/  IMAD R10, R15, R13, R10 ;  /* 0x0000000d0f0a7224 */ /* 0x000fe200078e020a */
[----:B-1----:R-:W-:-:S04]  /*5bb0*/  IADD3 R8, P0, R4, R20, RZ ;  /* 0x0000001404087210 */ /* 0x002fc80007f1e0ff */
[----:B------:R-:W-:Y:S01]  /*5bc0*/  IADD3.X R9, R21, R5, R10, P0, !PT ;  /* 0x0000000515097210 */ /* 0x000fe200007fe40a */
[----:B------:R-:W-:Y:S08]  /*5bd0*/  @P2 BRA `(.L_x_38) ;  /* 0x0000000000042947 */ /* 0x000ff00003800000 */
[----:B------:R0:W5:Y:S02]  /*5be0*/  LDG.E.U8 R16, desc[UR50][R8.64] ;  /* 0x0000003208107981 */ /* 0x000164000c1e1100 */
.L_x_38:
[----:B------:R-:W-:Y:S05]  /*5bf0*/  BSYNC B1 ;  /* 0x0000000000017941 */ /* 0x000fea0003800000 */
.L_x_37:
[----:B------:R-:W2:Y:S01]  /*5c00*/  LDL.LU R7, [R1+0x400] ;  /* 0x0004000001077983 */ /* 0x000ea20000300800 */
[----:B-----5:R-:W-:Y:S01]  /*5c10*/  LOP3.LUT R3, R16, 0xffff, RZ, 0xc0, !PT ;  /* 0x0000ffff10037812 */ /* 0x020fe200078ec0ff */
[----:B------:R-:W-:Y:S01]  /*5c20*/  ULDC.64 UR4, c[0x0][0x5c0] ;  /* 0x0001700000047ab9 */ /* 0x000fe20000000a00 */
[----:B------:R-:W-:Y:S01]  /*5c30*/  ISETP.LT.OR P3, PT, R0, 0x2, !P1 ;  /* 0x000000020000780c */ /* 0x000fe20004f61670 */
[----:B------:R-:W-:Y:S01]  /*5c40*/  BSSY B1, `(.L_x_39) ;  /* 0x000000b000017945 */ /* 0x000fe20003800000 */
[----:B------:R-:W-:Y:S02]  /*5c50*/  PRMT R3, R3, 0x8880, RZ ;  /* 0x0000888003037816 */ /* 0x000fe400000000ff */
[----:B------:R-:W-:-:S03]  /*5c60*/  IADD3 R4, P0, R2, UR4, RZ ;  /* 0x0000000402047c10 */ /* 0x000fc6000ff1e0ff */
[----:B------:R-:W-:Y:S01]  /*5c70*/  IMAD R2, R3, R18, RZ ;  /* 0x0000001203027224 */ /* 0x000fe200078e02ff */
[----:B------:R-:W-:-:S03]  /*5c80*/  IADD3.X R5, R6, UR5, RZ, P0, !PT ;  /* 0x0000000506057c10 */ /* 0x000fc600087fe4ff */
[----:B--2---:R-:W-:-:S05]  /*5c90*/  @!P2 IMAD R3, R7, R17, R2 ;  /* 0x000000110703a224 */ /* 0x004fca00078e0202 */
[----:B------:R1:W-:Y:S01]  /*5ca0*/  @!P2 STG.E.U8 desc[UR50][R4.64], R3 ;  /* 0x000000030400a986 */ /* 0x0003e2000c101132 */
[----:B------:R-:W-:Y:S05]  /*5cb0*/  @P3 BRA `(.L_x_40) ;  /* 0x00000000000c3947 */ /* 0x000fea0003800000 */
[----:B------:R-:W2:Y:S02]  /*5cc0*/  LDG.E.U8 R16, desc[UR50][R8.64+0x1] ;  /* 0x0000013208107981 */ /* 0x000ea4000c1e1100 */
[----:B--2---:R-:W-:-:S05]  /*5cd0*/  PRMT R2, R16, 0x8880, RZ ;  /* 0x0000888010027816 */ /* 0x004fca00000000ff */
[----:B------:R-:W-:-:S07]  /*5ce0*/  IMAD R2, R2, R18, RZ ;  /* 0x0000001202027224 */ /* 0x000fce00078e02ff */
.L_x_40:
[----:B------:R-:W-:Y:S05]  /*5cf0*/  BSYNC B1 ;  /* 0x0000000000017941 */ /* 0x000fea0003800000 */
.L_x_39:
[----:B-1----:R-:W2:Y:S01]  /*5d00*/  LDL.LU R3, [R1+0x404] ;  /* 0x0004040001037983 */ /* 0x002ea20000300800 */
[----:B------:R-:W-:Y:S01]  /*5d10*/  ISETP.GE.AND P0, PT, R14, 0x9, PT ;  /* 0x000000090e00780c */ /* 0x000fe20003f06270 */
[C---:B------:R-:W-:Y:S01]  /*5d20*/  IMAD.SHL.U32 R160, R12.reuse, 0x8, RZ ;  /* 0x000000080ca07824 */ /* 0x040fe200078e00ff */
[----:B------:R-:W-:Y:S01]  /*5d30*/  SHF.L.U64.HI R161, R12, 0x3, R13 ;  /* 0x000000030ca17819 */ /* 0x000fe2000001020d */
[----:B------:R-:W-:Y:S01]  /*5d40*/  BSSY B1, `(.L_x_41) ;  /* 0x000000e000017945 */ /* 0x000fe20003800000 */
[C---:B------:R-:W-:Y:S02]  /*5d50*/  ISETP.LT.OR P6, PT, R0.reuse, 0x1, !P0 ;  /* 0x000000010000780c */ /* 0x040fe400047c1670 */
[----:B------:R-:W-:Y:S01]  /*5d60*/  ISETP.LT.OR P2, PT, R0, 0x2, !P0 ;  /* 0x000000020000780c */ /* 0x000fe20004741670 */
[----:B------:R-:W-:-:S04]  /*5d70*/  IMAD.WIDE.U32 R6, R15, R12, R160 ;  /* 0x0000000c0f067225 */ /* 0x000fc800078e00a0 */
[----:B--2---:R-:W-:-:S05]  /*5d80*/  @!P3 IMAD R3, R3, R17, R2 ;  /* 0x000000110303b224 */ /* 0x004fca00078e0202 */
[----:B------:R1:W-:Y:S01]  /*5d90*/  @!P3 STG.E.U8 desc[UR50][R4.64+0x1], R3 ;  /* 0x000001030400b986 */ /* 0x0003e2000c101132 */
[----:B------:R-:W-:Y:S01]  /*5da0*/  IADD3 R6, P3, P4, R158, R20, R6 ;  /* 0x000000149e067210 */ /* 0x000fe20007c7e006 */
[----:B-1----:R-:W-:Y:S01]  /*5db0*/  IMAD.IADD R3, R10, 0x1, R7 ;  /* 0x000000010a037824 */ /* 0x002fe200078e0207 */
[----:B------:R-:W-:-:S04]  /*5dc0*/  @!P6 IADD3 R10, P5, R4, UR45, RZ ;  /* 0x0000002d040aec10 */ /* 0x000fc8000ffbe0ff */
[----:B------:R-:W-:Y:S01]  /*5dd0*/  IADD3.X R7, R23, R21, R3, P3, P4 ;  /* 0x0000001517077210 */ /* 0x000fe20001fe8403 */
[----:B------:R-:W-:Y:S08]  /*5de0*/  @P6 BRA `(.L_x_42) ;  /* 0x00000000000c6947 */ /* 0x000ff00003800000 */
[----:B------:R-:W2:Y:S02]  /*5df0*/  LDG.E.U8 R16, desc[UR50][R6.64] ;  /* 0x0000003206107981 */ /* 0x000ea4000c1e1100 */
[----:B--2---:R-:W-:-:S05]  /*5e00*/  PRMT R2, R16, 0x8880, RZ ;  /* 0x0000888010027816 */ /* 0x004fca00000000ff */
[----:B------:R-:W-:-:S07]  /*5e10*/  IMAD R2, R2, R18, RZ ;  /* 0x0000001202027224 */ /* 0x000fce00078e02ff */
.L_x_42:
[----:B------:R-:W-:Y:S05]  /*5e20*/  BSYNC B1 ;  /* 0x0000000000017941 */ /* 0x000fea0003800000 */
.L_x_41:
[----:B------:R-:W2:Y:S01]  /*5e30*/  LDL.LU R3, [R1+0x408] ;  /* 0x0004080001037983 */ /* 0x000ea20000300800 */
[----:B------:R-:W-:Y:S01]  /*5e40*/  @!P6 IADD3.X R11, R5, UR44, RZ, P5, !PT ;  /* 0x0000002c050bec10 */ /* 0x000fe2000affe4ff */
[----:B------:R-:W-:Y:S01]  /*5e50*/  BSSY B1, `(.L_x_43) ;  /* 0x000000b000017945 */ /* 0x000fe20003800000 */
[C---:B------:R-:W-:Y:S02]  /*5e60*/  ISETP.LT.OR P4, PT, R0.reuse, 0x9, !P1 ;  /* 0x000000090000780c */ /* 0x040fe40004f81670 */
[C---:B------:R-:W-:Y:S02]  /*5e70*/  ISETP.LT.OR P5, PT, R0.reuse, 0xa, !P1 ;  /* 0x0000000a0000780c */ /* 0x040fe40004fa1670 */
[----:B------:R-:W-:Y:S01]  /*5e80*/  ISETP.LT.OR P3, PT, R0, 0x9, !P0 ;  /* 0x000000090000780c */ /* 0x000fe20004761670 */
[----:B--2---:R-:W-:-:S05]  /*5e90*/  @!P6 IMAD R3, R3, R17, R2 ;  /* 0x000000110303e224 */ /* 0x004fca00078e0202 */
[----:B------:R1:W-:Y:S02]  /*5ea0*/  @!P6 STG.E.U8 desc[UR50][R10.64], R3 ;  /* 0x000000030a00e986 */ /* 0x0003e4000c101132 */
[----:B-1----:R-:W-:Y:S01]  /*5eb0*/  @!P2 IADD3 R10, P6, R4, UR45, RZ ;  /* 0x0000002d040aac10 */ /* 0x002fe2000ffde0ff */
[----:B------:R-:W-:-:S12]  /*5ec0*/  @P2 BRA `(.L_x_44) ;  /* 0x00000000000c2947 */ /* 0x000fd80003800000 */
[----:B------:R-:W2:Y:S02]  /*5ed0*/  LDG.E.U8 R16, desc[UR50][R6.64+0x1] ;  /* 0x0000013206107981 */ /* 0x000ea4000c1e1100 */
[----:B--2---:R-:W-:-:S05]  /*5ee0*/  PRMT R2, R16, 0x8880, RZ ;  /* 0x0000888010027816 */ /* 0x004fca00000000ff */
[----:B------:R-:W-:-:S07]  /*5ef0*/  IMAD R2, R2, R18, RZ ;  /* 0x0000001202027224 */ /* 0x000fce00078e02ff */
.L_x_44:
[----:B------:R-:W-:Y:S05]  /*5f00*/  BSYNC B1 ;  /* 0x0000000000017941 */ /* 0x000fea0003800000 */
.L_x_43:
[----:B------:R-:W2:Y:S01]  /*5f10*/  LDL.LU R3, [R1+0x40c] ;  /* 0x00040c0001037983 */ /* 0x000ea20000300800 */
[----:B------:R-:W-:Y:S01]  /*5f20*/  @!P2 IADD3.X R11, R5, UR44, RZ, P6, !PT ;  /* 0x0000002c050bac10 */ /* 0x000fe2000b7fe4ff */
[----:B------:R-:W-:Y:S01]  /*5f30*/  BSSY B1, `(.L_x_45) ;  /* 0x0000007000017945 */ /* 0x000fe20003800000 */
[----:B--2---:R-:W-:-:S05]  /*5f40*/  @!P2 IMAD R3, R3, R17, R2 ;  /* 0x000000110303a224 */ /* 0x004fca00078e0202 */
[----:B------:R1:W-:Y:S01]  /*5f50*/  @!P2 STG.E.U8 desc[UR50][R10.64+0x1], R3 ;  /* 0x000001030a00a986 */ /* 0x0003e2000c101132 */
[----:B------:R-:W-:Y:S05]  /*5f60*/  @P4 BRA `(.L_x_46) ;  /* 0x00000000000c4947 */ /* 0x000fea0003800000 */
[----:B------:R-:W2:Y:S02]  /*5f70*/  LDG.E.U8 R16, desc[UR50][R8.64+0x8] ;  /* 0x0000083208107981 */ /* 0x000ea4000c1e1100 */
[----:B--2---:R-:W-:-:S05]  /*5f80*/  PRMT R2, R16, 0x8880, RZ ;  /* 0x0000888010027816 */ /* 0x004fca00000000ff */
[----:B------:R-:W-:-:S07]  /*5f90*/  IMAD R2, R2, R18, RZ ;  /* 0x0000001202027224 */ /* 0x000fce00078e02ff */
.L_x_46:
[----:B------:R-:W-:Y:S05]  /*5fa0*/  BSYNC B1 ;  /* 0x0000000000017941 */ /* 0x000fea0003800000 */
.L_x_45:
[----:B-1----:R-:W2:Y:S01]  /*5fb0*/  LDL.LU R3, [R1+0x410] ;  /* 0x0004100001037983 */ /* 0x002ea20000300800 */
[----:B------:R-:W-:Y:S01]  /*5fc0*/  BSSY B1, `(.L_x_47) ;  /* 0x0000007000017945 */ /* 0x000fe20003800000 */
[----:B--2---:R-:W-:-:S05]  /*5fd0*/  @!P4 IMAD R3, R3, R17, R2 ;  /* 0x000000110303c224 */ /* 0x004fca00078e0202 */
[----:B------:R1:W-:Y:S01]  /*5fe0*/  @!P4 STG.E.U8 desc[UR50][R4.64+0x8], R3 ;  /* 0x000008030400c986 */ /* 0x0003e2000c101132 */
[----:B------:R-:W-:Y:S05]  /*5ff0*/  @P5 BRA `(.L_x_48) ;  /* 0x00000000000c5947 */ /* 0x000fea0003800000 */
[----:B------:R-:W2:Y:S02]  /*6000*/  LDG.E.U8 R16, desc[UR50][R8.64+0x9] ;  /* 0x0000093208107981 */ /* 0x000ea4000c1e1100 */
[----:B--2---:R-:W-:-:S05]  /*6010*/  PRMT R2, R16, 0x8880, RZ ;  /* 0x0000888010027816 */ /* 0x004fca00000000ff */
[----:B------:R-:W-:-:S07]  /*6020*/  IMAD R2, R2, R18, RZ ;  /* 0x0000001202027224 */ /* 0x000fce00078e02ff */
.L_x_48:
[----:B------:R-:W-:Y:S05]  /*6030*/  BSYNC B1 ;  /* 0x0000000000017941 */ /* 0x000fea0003800000 */
.L_x_47:
[----:B-1----:R-:W2:Y:S01]  /*6040*/  LDL.LU R3, [R1+0x414] ;  /* 0x0004140001037983 */ /* 0x002ea20000300800 */
[----:B------:R-:W-:Y:S01]  /*6050*/  BSSY B1, `(.L_x_49) ;  /* 0x0000009000017945 */ /* 0x000fe20003800000 */
[----:B------:R-:W-:Y:S02]  /*6060*/  ISETP.LT.OR P2, PT, R0, 0xa, !P0 ;  /* 0x0000000a0000780c */ /* 0x000fe40004741670 */
[----:B------:R-:W-:Y:S01]  /*6070*/  @!P3 IADD3 R10, P4, R4, UR45, RZ ;  /* 0x0000002d040abc10 */ /* 0x000fe2000ff9e0ff */
[----:B--2---:R-:W-:-:S05]  /*6080*/  @!P5 IMAD R3, R3, R17, R2 ;  /* 0x000000110303d224 */ /* 0x004fca00078e0202 */
[----:B------:R1:W-:Y:S01]  /*6090*/  @!P5 STG.E.U8 desc[UR50][R4.64+0x9], R3 ;  /* 0x000009030400d986 */ /* 0x0003e2000c101132 */
[----:B------:R-:W-:Y:S06]  /*60a0*/  @P3 BRA `(.L_x_50) ;  /* 0x00000000000c3947 */ /* 0x000fec0003800000 */
[----:B------:R-:W2:Y:S02]  /*60b0*/  LDG.E.U8 R16, desc[UR50][R6.64+0x8] ;  /* 0x0000083206107981 */ /* 0x000ea4000c1e1100 */
[----:B--2---:R-:W-:-:S05]  /*60c0*/  PRMT R2, R16, 0x8880, RZ ;  /* 0x0000888010027816 */ /* 0x004fca00000000ff */
[----:B------:R-:W-:-:S07]  /*60d0*/  IMAD R2, R2, R18, RZ ;  /* 0x0000001202027224 */ /* 0x000fce00078e02ff */
.L_x_50:
[----:B------:R-:W-:Y:S05]  /*60e0*/  BSYNC B1 ;  /* 0x0000000000017941 */ /* 0x000fea0003800000 */
.L_x_49:
[----:B-1----:R-:W2:Y:S01]  /*60f0*/  LDL.LU R3, [R1+0x418] ;  /* 0x0004180001037983 */ /* 0x002ea20000300800 */
[----:B------:R-:W-:Y:S01]  /*6100*/  @!P3 IADD3.X R11, R5, UR44, RZ, P4, !PT ;  /* 0x0000002c050bbc10 */ /* 0x000fe2000a7fe4ff */
[----:B------:R-:W-:Y:S01]  /*6110*/  BSSY B1, `(.L_x_51) ;  /* 0x000000b000017945 */ /* 0x000fe20003800000 */
[C---:B------:R-:W-:Y:S02]  /*6120*/  ISETP.LT.OR P4, PT, R0.reuse, 0x11, !P1 ;  /* 0x000000110000780c */ /* 0x040fe40004f81670 */
[----:B------:R-:W-:Y:S01]  /*6130*/  ISETP.LT.OR P5, PT, R0, 0x12, !P1 ;  /* 0x000000120000780c */ /* 0x000fe20004fa1670 */
[----:B--2---:R-:W-:-:S05]  /*6140*/  @!P3 IMAD R3, R3, R17, R2 ;  /* 0x000000110303b224 */ /* 0x004fca00078e0202 */
[----:B------:R1:W-:Y:S01]  /*6150*/  @!P3 STG.E.U8 desc[UR50][R10.64+0x8], R3 ;  /* 0x000008030a00b986 */ /* 0x0003e2000c101132 */
[----:B------:R-:W-:Y:S02]  /*6160*/  ISETP.LT.OR P3, PT, R0, 0x11, !P0 ;  /* 0x000000110000780c */ /* 0x000fe40004761670 */
[----:B-1----:R-:W-:Y:S01]  /*6170*/  @!P2 IADD3 R10, P6, R4, UR45, RZ ;  /* 0x0000002d040aac10 */ /* 0x002fe2000ffde0ff */
[----:B------:R-:W-:-:S12]  /*6180*/  @P2 BRA `(.L_x_52) ;  /* 0x00000000000c2947 */ /* 0x000fd80003800000 */
[----:B------:R-:W2:Y:S02]  /*6190*/  LDG.E.U8 R16, desc[UR50][R6.64+0x9] ;  /* 0x0000093206107981 */ /* 0x000ea4000c1e1100 */
[----:B--2---:R-:W-:-:S05]  /*61a0*/  PRMT R2, R16, 0x8880, RZ ;  /* 0x0000888010027816 */ /* 0x004fca00000000ff */
[----:B------:R-:W-:-:S07]  /*61b0*/  IMAD R2, R2, R18, RZ ;  /* 0x0000001202027224 */ /* 0x000fce00078e02ff */
.L_x_52:
[----:B------:R-:W-:Y:S05]  /*61c0*/  BSYNC B1 ;  /* 0x0000000000017941 */ /* 0x000fea0003800000 */
.L_x_51:
        /* <DEDUP_REMOVED lines=9> */
.L_x_54:
[----:B------:R-:W-:Y:S05]  /*6260*/  BSYNC B1 ;  /* 0x0000000000017941 */ /* 0x000fea0003800000 */
.L_x_53:
        /* <DEDUP_REMOVED lines=8> */
.L_x_56:
[----:B------:R-:W-:Y:S05]  /*62f0*/  BSYNC B1 ;  /* 0x0000000000017941 */ /* 0x000fea0003800000 */
.L_x_55:
        /* <DEDUP_REMOVED lines=10> */
.L_x_58:
[----:B------:R-:W-:Y:S05]  /*63a0*/  BSYNC B1 ;  /* 0x0000000000017941 */ /* 0x000fea0003800000 */
.L_x_57:
        /* <DEDUP_REMOVED lines=13> */
.L_x_60:
[----:B------:R-:W-:Y:S05]  /*6480*/  BSYNC B1 ;  /* 0x0000000000017941 */ /* 0x000fea0003800000 */
.L_x_59:
        /* <DEDUP_REMOVED lines=9> */
.L_x_62:
[----:B------:R-:W-:Y:S05]  /*6520*/  BSYNC B1 ;  /* 0x0000000000017941 */ /* 0x000fea0003800000 */
.L_x_61:
        /* <DEDUP_REMOVED lines=8> */
.L_x_64:
[----:B------:R-:W-:Y:S05]  /*65b0*/  BSYNC B1 ;  /* 0x0000000000017941 */ /* 0x000fea0003800000 */
.L_x_63:
        /* <DEDUP_REMOVED lines=10> */
.L_x_66:
[----:B------:R-:W-:Y:S05]  /*6660*/  BSYNC B1 ;  /* 0x0000000000017941 */ /* 0x000fea0003800000 */
.L_x_65:
        /* <DEDUP_REMOVED lines=13> */
.L_x_68:
[----:B------:R-:W-:Y:S05]  /*6740*/  BSYNC B1 ;  /* 0x0000000000017941 */ /* 0x000fea0003800000 */
.L_x_67:
        /* <DEDUP_REMOVED lines=9> */
.L_x_70:
[----:B------:R-:W-:Y:S05]  /*67e0*/  BSYNC B1 ;  /* 0x0000000000017941 */ /* 0x000fea0003800000 */
.L_x_69:
        /* <DEDUP_REMOVED lines=8> */
.L_x_72:
[----:B------:R-:W-:Y:S05]  /*6870*/  BSYNC B1 ;  /* 0x0000000000017941 */ /* 0x000fea0003800000 */
.L_x_71:
        /* <DEDUP_REMOVED lines=10> */
.L_x_74:
[----:B------:R-:W-:Y:S05]  /*6920*/  BSYNC B1 ;  /* 0x0000000000017941 */ /* 0x000fea0003800000 */
.L_x_73:
        /* <DEDUP_REMOVED lines=13> */
.L_x_76:
[----:B------:R-:W-:Y:S05]  /*6a00*/  BSYNC B1 ;  /* 0x0000000000017941 */ /* 0x000fea0003800000 */
.L_x_75:
        /* <DEDUP_REMOVED lines=9> */
.L_x_78:
[----:B------:R-:W-:Y:S05]  /*6aa0*/  BSYNC B1 ;  /* 0x0000000000017941 */ /* 0x000fea0003800000 */
.L_x_77:
        /* <DEDUP_REMOVED lines=8> */
.L_x_80:
[----:B------:R-:W-:Y:S05]  /*6b30*/  BSYNC B1 ;  /* 0x0000000000017941 */ /* 0x000fea0003800000 */
.L_x_79:
        /* <DEDUP_REMOVED lines=10> */
.L_x_82:
[----:B------:R-:W-:Y:S05]  /*6be0*/  BSYNC B1 ;  /* 0x0000000000017941 */ /* 0x000fea0003800000 */
.L_x_81:
        /* <DEDUP_REMOVED lines=13> */
.L_x_84:
[----:B------:R-:W-:Y:S05]  /*6cc0*/  BSYNC B1 ;  /* 0x0000000000017941 */ /* 0x000fea0003800000 */
.L_x_83:
        /* <DEDUP_REMOVED lines=9> */
.L_x_86:
[----:B------:R-:W-:Y:S05]  /*6d60*/  BSYNC B1 ;  /* 0x0000000000017941 */ /* 0x000fea0003800000 */
.L_x_85:
        /* <DEDUP_REMOVED lines=8> */
.L_x_88:
[----:B------:R-:W-:Y:S05]  /*6df0*/  BSYNC B1 ;  /* 0x0000000000017941 */ /* 0x000fea0003800000 */
.L_x_87:
        /* <DEDUP_REMOVED lines=10> */
.L_x_90:
[----:B------:R-:W-:Y:S05]  /*6ea0*/  BSYNC B1 ;  /* 0x0000000000017941 */ /* 0x000fea0003800000 */
.L_x_89:
        /* <DEDUP_REMOVED lines=13> */
.L_x_92:
[----:B------:R-:W-:Y:S05]  /*6f80*/  BSYNC B1 ;  /* 0x0000000000017941 */ /* 0x000fea0003800000 */
.L_x_91:
        /* <DEDUP_REMOVED lines=9> */
.L_x_94:
[----:B------:R-:W-:Y:S05]  /*7020*/  BSYNC B1 ;  /* 0x0000000000017941 */ /* 0x000fea0003800000 */
.L_x_93:
        /* <DEDUP_REMOVED lines=8> */
.L_x_96:
[----:B------:R-:W-:Y:S05]  /*70b0*/  BSYNC B1 ;  /* 0x0000000000017941 */ /* 0x000fea0003800000 */
.L_x_95:
        /* <DEDUP_REMOVED lines=10> */
.L_x_98:
[----:B------:R-:W-:Y:S05]  /*7160*/  BSYNC B1 ;  /* 0x0000000000017941 */ /* 0x000fea0003800000 */
.L_x_97:
        /* <DEDUP_REMOVED lines=13> */
.L_x_100:
[----:B------:R-:W-:Y:S05]  /*7240*/  BSYNC B1 ;  /* 0x0000000000017941 */ /* 0x000fea0003800000 */
.L_x_99:
        /* <DEDUP_REMOVED lines=9> */
.L_x_102:
[----:B------:R-:W-:Y:S05]  /*72e0*/  BSYNC B1 ;  /* 0x0000000000017941 */ /* 0x000fea0003800000 */
.L_x_101:
        /* <DEDUP_REMOVED lines=8> */
.L_x_104:
[----:B------:R-:W-:Y:S05]  /*7370*/  BSYNC B1 ;  /* 0x0000000000017941 */ /* 0x000fea0003800000 */
.L_x_103:
        /* <DEDUP_REMOVED lines=10> */
.L_x_106:
[----:B------:R-:W-:Y:S05]  /*7420*/  BSYNC B1 ;  /* 0x0000000000017941 */ /* 0x000fea0003800000 */
.L_x_105:
        /* <DEDUP_REMOVED lines=8> */
[----:B-1----:R-:W-:-:S04]  /*74b0*/  @!P2 IADD3 R10, P6, R4, UR45, RZ ;  /* 0x0000002d040aac10 */ /* 0x002fc8000ffde0ff */
[----:B------:R-:W-:Y:S02]  /*74c0*/  @!P2 IADD3.X R11, R5, UR44, RZ, P6, !PT ;  /* 0x0000002c050bac10 */ /* 0x000fe4000b7fe4ff */
[----:B------:R-:W-:Y:S01]  /*74d0*/  ISETP.LT.OR P6, PT, R0, 0x4a, !P0 ;  /* 0x0000004a0000780c */ /* 0x000fe200047c1670 */
[----:B------:R-:W-:-:S12]  /*74e0*/  @P2 BRA `(.L_x_108) ;  /* 0x00000000000c2947 */ /* 0x000fd80003800000 */
[----:B------:R-:W2:Y:S02]  /*74f0*/  LDG.E.U8 R16, desc[UR50][R6.64+0x41] ;  /* 0x0000413206107981 */ /* 0x000ea4000c1e1100 */
[----:B--2---:R-:W-:-:S05]  /*7500*/  PRMT R2, R16, 0x8880, RZ ;  /* 0x0000888010027816 */ /* 0x004fca00000000ff */
[----:B------:R-:W-:-:S07]  /*7510*/  IMAD R2, R2, R18, RZ ;  /* 0x0000001202027224 */ /* 0x000fce00078e02ff */
.L_x_108:
[----:B------:R-:W-:Y:S05]  /*7520*/  BSYNC B1 ;  /* 0x0000000000017941 */ /* 0x000fea0003800000 */
.L_x_107:
[----:B------:R-:W2:Y:S01]  /*7530*/  LDL.LU R3, [R1+0x48c] ;  /* 0x00048c0001037983 */ /* 0x000ea20000300800 */
[----:B------:R-:W-:Y:S01]  /*7540*/  BSSY B1, `(.L_x_109) ;  /* 0x0000007000017945 */ /* 0x000fe20003800000 */
[----:B--2---:R-:W-:-:S05]  /*7550*/  @!P2 IMAD R3, R3, R17, R2 ;  /* 0x000000110303a224 */ /* 0x004fca00078e0202 */
[----:B------:R1:W-:Y:S01]  /*7560*/  @!P2 STG.E.U8 desc[UR50][R10.64+0x41], R3 ;  /* 0x000041030a00a986 */ /* 0x0003e2000c101132 */
[----:B------:R-:W-:Y:S05]  /*7570*/  @P3 BRA `(.L_x_110) ;  /* 0x00000000000c3947 */ /* 0x000fea0003800000 */
[----:B------:R-:W2:Y:S02]  /*7580*/  LDG.E.U8 R16, desc[UR50][R8.64+0x48] ;  /* 0x0000483208107981 */ /* 0x000ea4000c1e1100 */
[----:B--2---:R-:W-:-:S05]  /*7590*/  PRMT R2, R16, 0x8880, RZ ;  /* 0x0000888010027816 */ /* 0x004fca00000000ff */
[----:B------:R-:W-:-:S07]  /*75a0*/  IMAD R2, R2, R18, RZ ;  /* 0x0000001202027224 */ /* 0x000fce00078e02ff */
.L_x_110:
[----:B------:R-:W-:Y:S05]  /*75b0*/  BSYNC B1 ;  /* 0x0000000000017941 */ /* 0x000fea0003800000 */
.L_x_109:
        /* <DEDUP_REMOVED lines=8> */
.L_x_112:
[----:B------:R-:W-:Y:S05]  /*7640*/  BSYNC B1 ;  /* 0x0000000000017941 */ /* 0x000fea0003800000 */
.L_x_111:
[----:B-1----:R-:W2:Y:S01]  /*7650*/  LDL.LU R3, [R1+0x494] ;  /* 0x0004940001037983 */ /* 0x002ea20000300800 */
[----:B------:R-:W-:Y:S01]  /*7660*/  BSSY B1, `(.L_x_113) ;  /* 0x000000b000017945 */ /* 0x000fe20003800000 */
[----:B------:R-:W-:Y:S02]  /*7670*/  ISETP.LT.OR P3, PT, R0, 0x51, !P0 ;  /* 0x000000510000780c */ /* 0x000fe40004761670 */
[----:B------:R-:W-:Y:S01]  /*7680*/  @!P6 IADD3 R10, P2, R4, UR45, RZ ;  /* 0x0000002d040aec10 */ /* 0x000fe2000ff5e0ff */
[----:B--2---:R-:W-:-:S05]  /*7690*/  @!P4 IMAD R3, R3, R17, R2 ;  /* 0x000000110303c224 */ /* 0x004fca00078e0202 */
[----:B------:R1:W-:Y:S01]  /*76a0*/  @!P4 STG.E.U8 desc[UR50][R4.64+0x49], R3 ;  /* 0x000049030400c986 */ /* 0x0003e2000c101132 */
[----:B------:R-:W-:-:S04]  /*76b0*/  @!P5 IADD3 R154, P4, R4, UR45, RZ ;  /* 0x0000002d049adc10 */ /* 0x000fc8000ff9e0ff */
[----:B------:R-:W-:Y:S01]  /*76c0*/  @!P5 IADD3.X R155, R5, UR44, RZ, P4, !PT ;  /* 0x0000002c059bdc10 */ /* 0x000fe2000a7fe4ff */
[----:B------:R-:W-:Y:S08]  /*76d0*/  @P5 BRA `(.L_x_114) ;  /* 0x00000000000c5947 */ /* 0x000ff00003800000 */
[----:B------:R-:W2:Y:S02]  /*76e0*/  LDG.E.U8 R16, desc[UR50][R6.64+0x48] ;  /* 0x0000483206107981 */ /* 0x000ea4000c1e1100 */
[----:B--2---:R-:W-:-:S05]  /*76f0*/  PRMT R2, R16, 0x8880, RZ ;  /* 0x0000888010027816 */ /* 0x004fca00000000ff */
[----:B------:R-:W-:-:S07]  /*7700*/  IMAD R2, R2, R18, RZ ;  /* 0x0000001202027224 */ /* 0x000fce00078e02ff */
.L_x_114:
[----:B------:R-:W-:Y:S05]  /*7710*/  BSYNC B1 ;  /* 0x0000000000017941 */ /* 0x000fea0003800000 */
.L_x_113:
[----:B-1----:R-:W2:Y:S01]  /*7720*/  LDL.LU R3, [R1+0x498] ;  /* 0x0004980001037983 */ /* 0x002ea20000300800 */
[----:B------:R-:W-:Y:S01]  /*7730*/  BSSY B1, `(.L_x_115) ;  /* 0x0000008000017945 */ /* 0x000fe20003800000 */
[----:B------:R-:W-:Y:S01]  /*7740*/  @!P6 IADD3.X R11, R5, UR44, RZ, P2, !PT ;  /* 0x0000002c050bec10 */ /* 0x000fe200097fe4ff */
[----:B--2---:R-:W-:-:S05]  /*7750*/  @!P5 IMAD R3, R3, R17, R2 ;  /* 0x000000110303d224 */ /* 0x004fca00078e0202 */
[----:B------:R1:W-:Y:S01]  /*7760*/  @!P5 STG.E.U8 desc[UR50][R154.64+0x48], R3 ;  /* 0x000048039a00d986 */ /* 0x0003e2000c101132 */
[----:B------:R-:W-:Y:S05]  /*7770*/  @P6 BRA `(.L_x_116) ;  /* 0x00000000000c6947 */ /* 0x000fea0003800000 */
[----:B------:R-:W2:Y:S02]  /*7780*/  LDG.E.U8 R16, desc[UR50][R6.64+0x49] ;  /* 0x0000493206107981 */ /* 0x000ea4000c1e1100 */
[----:B--2---:R-:W-:-:S05]  /*7790*/  PRMT R2, R16, 0x8880, RZ ;  /* 0x0000888010027816 */ /* 0x004fca00000000ff */
[----:B------:R-:W-:-:S07]  /*77a0*/  IMAD R2, R2, R18, RZ ;  /* 0x0000001202027224 */ /* 0x000fce00078e02ff */
.L_x_116:
[----:B------:R-:W-:Y:S05]  /*77b0*/  BSYNC B1 ;  /* 0x0000000000017941 */ /* 0x000fea0003800000 */
.L_x_115:
[----:B-1----:R-:W2:Y:S01]  /*77c0*/  LDL.LU R3, [R1+0x49c] ;  /* 0x00049c0001037983 */ /* 0x002ea20000300800 */
[C---:B------:R-:W-:Y:S01]  /*77d0*/  ISETP.LT.OR P4, PT, R0.reuse, 0x51, !P1 ;  /* 0x000000510000780c */ /* 0x040fe20004f81670 */
[----:B------:R-:W-:Y:S01]  /*77e0*/  BSSY B1, `(.L_x_117) ;  /* 0x000000a000017945 */ /* 0x000fe20003800000 */
[C---:B------:R-:W-:Y:S02]  /*77f0*/  ISETP.LT.OR P5, PT, R0.reuse, 0x52, !P1 ;  /* 0x000000520000780c */ /* 0x040fe40004fa1670 */
[----:B------:R-:W-:Y:S01]  /*7800*/  ISETP.LT.OR P2, PT, R0, 0x52, !P0 ;  /* 0x000000520000780c */ /* 0x000fe20004741670 */
[----:B--2---:R-:W-:-:S05]  /*7810*/  @!P6 IMAD R3, R3, R17, R2 ;  /* 0x000000110303e224 */ /* 0x004fca00078e0202 */
[----:B------:R1:W-:Y:S01]  /*7820*/  @!P6 STG.E.U8 desc[UR50][R10.64+0x49], R3 ;  /* 0x000049030a00e986 */ /* 0x0003e2000c101132 */
[----:B------:R-:W-:Y:S02]  /*7830*/  @!P3 IADD3 R154, P6, R4, UR45, RZ ;  /* 0x0000002d049abc10 */ /* 0x000fe4000ffde0ff */
[----:B------:R-:W-:Y:S11]  /*7840*/  @P4 BRA `(.L_x_118) ;  /* 0x00000000000c4947 */ /* 0x000ff60003800000 */
[----:B------:R-:W2:Y:S02]  /*7850*/  LDG.E.U8 R16, desc[UR50][R8.64+0x50] ;  /* 0x0000503208107981 */ /* 0x000ea4000c1e1100 */
[----:B--2---:R-:W-:-:S05]  /*7860*/  PRMT R2, R16, 0x8880, RZ ;  /* 0x0000888010027816 */ /* 0x004fca00000000ff */
[----:B------:R-:W-:-:S07]  /*7870*/  IMAD R2, R2, R18, RZ ;  /* 0x0000001202027224 */ /* 0x000fce00078e02ff */
.L_x_118:
[----:B------:R-:W-:Y:S05]  /*7880*/  BSYNC B1 ;  /* 0x0000000000017941 */ /* 0x000fea0003800000 */
.L_x_117:
        /* <DEDUP_REMOVED lines=8> */
.L_x_120:
[----:B------:R-:W-:Y:S05]  /*7910*/  BSYNC B1 ;  /* 0x0000000000017941 */ /* 0x000fea0003800000 */
.L_x_119:
        /* <DEDUP_REMOVED lines=9> */
.L_x_122:
[----:B------:R-:W-:Y:S05]  /*79b0*/  BSYNC B1 ;  /* 0x0000000000017941 */ /* 0x000fea0003800000 */
.L_x_121:
[----:B-1----:R-:W2:Y:S01]  /*79c0*/  LDL.LU R3, [R1+0x4a8] ;  /* 0x0004a80001037983 */ /* 0x002ea20000300800 */
[----:B------:R-:W-:Y:S01]  /*79d0*/  @!P2 IADD3 R10, P5, R4, UR45, RZ ;  /* 0x0000002d040aac10 */ /* 0x000fe2000ffbe0ff */
[----:B------:R-:W-:Y:S01]  /*79e0*/  BSSY B1, `(.L_x_123) ;  /* 0x000000c000017945 */ /* 0x000fe20003800000 */
[C---:B------:R-:W-:Y:S02]  /*79f0*/  ISETP.LT.OR P6, PT, R0.reuse, 0x59, !P1 ;  /* 0x000000590000780c */ /* 0x040fe40004fc1670 */
[----:B------:R-:W-:Y:S02]  /*7a00*/  @!P2 IADD3.X R11, R5, UR44, RZ, P5, !PT ;  /* 0x0000002c050bac10 */ /* 0x000fe4000affe4ff */
[C---:B------:R-:W-:Y:S02]  /*7a10*/  ISETP.LT.OR P4, PT, R0.reuse, 0x59, !P0 ;  /* 0x000000590000780c */ /* 0x040fe40004781670 */
[----:B------:R-:W-:Y:S01]  /*7a20*/  ISETP.LT.OR P5, PT, R0, 0x5a, !P0 ;  /* 0x0000005a0000780c */ /* 0x000fe200047a1670 */
[----:B--2---:R-:W-:-:S05]  /*7a30*/  @!P3 IMAD R3, R3, R17, R2 ;  /* 0x000000110303b224 */ /* 0x004fca00078e0202 */
[----:B------:R1:W-:Y:S01]  /*7a40*/  @!P3 STG.E.U8 desc[UR50][R154.64+0x50], R3 ;  /* 0x000050039a00b986 */ /* 0x0003e2000c101132 */
[----:B------:R-:W-:Y:S01]  /*7a50*/  ISETP.LT.OR P3, PT, R0, 0x5a, !P1 ;  /* 0x0000005a0000780c */ /* 0x000fe20004f61670 */
[----:B------:R-:W-:-:S12]  /*7a60*/  @P2 BRA `(.L_x_124) ;  /* 0x00000000000c2947 */ /* 0x000fd80003800000 */
[----:B------:R-:W2:Y:S02]  /*7a70*/  LDG.E.U8 R16, desc[UR50][R6.64+0x51] ;  /* 0x0000513206107981 */ /* 0x000ea4000c1e1100 */
[----:B--2---:R-:W-:-:S05]  /*7a80*/  PRMT R2, R16, 0x8880, RZ ;  /* 0x0000888010027816 */ /* 0x004fca00000000ff */
[----:B------:R-:W-:-:S07]  /*7a90*/  IMAD R2, R2, R18, RZ ;  /* 0x0000001202027224 */ /* 0x000fce00078e02ff */
.L_x_124:
[----:B------:R-:W-:Y:S05]  /*7aa0*/  BSYNC B1 ;  /* 0x0000000000017941 */ /* 0x000fea0003800000 */
.L_x_123:
        /* <DEDUP_REMOVED lines=8> */
.L_x_126:
[----:B------:R-:W-:Y:S05]  /*7b30*/  BSYNC B1 ;  /* 0x0000000000017941 */ /* 0x000fea0003800000 */
.L_x_125:
        /* <DEDUP_REMOVED lines=8> */
.L_x_128:
[----:B------:R-:W-:Y:S05]  /*7bc0*/  BSYNC B1 ;  /* 0x0000000000017941 */ /* 0x000fea0003800000 */
.L_x_127:
        /* <DEDUP_REMOVED lines=12> */
.L_x_130:
[----:B------:R-:W-:Y:S05]  /*7c90*/  BSYNC B1 ;  /* 0x0000000000017941 */ /* 0x000fea0003800000 */
.L_x_129:
        /* <DEDUP_REMOVED lines=9> */
.L_x_132:
[----:B------:R-:W-:Y:S05]  /*7d30*/  BSYNC B1 ;  /* 0x0000000000017941 */ /* 0x000fea0003800000 */
.L_x_131:
[----:B-1----:R-:W2:Y:S01]  /*7d40*/  LDL.LU R3, [R1+0x4bc] ;  /* 0x0004bc0001037983 */ /* 0x002ea20000300800 */
[C---:B------:R-:W-:Y:S01]  /*7d50*/  ISETP.LT.OR P4, PT, R0.reuse, 0x61, !P1 ;  /* 0x000000610000780c */ /* 0x040fe20004f81670 */
[----:B------:R-:W-:Y:S01]  /*7d60*/  BSSY B1, `(.L_x_133) ;  /* 0x000000a000017945 */ /* 0x000fe20003800000 */
[----:B------:R-:W-:Y:S02]  /*7d70*/  ISETP.LT.OR P3, PT, R0, 0x62, !P0 ;  /* 0x000000620000780c */ /* 0x000fe40004761670 */
[----:B------:R-:W-:Y:S01]  /*7d80*/  @!P2 IADD3 R154, P6, R4, UR45, RZ ;  /* 0x0000002d049aac10 */ /* 0x000fe2000ffde0ff */
[----:B--2---:R-:W-:-:S05]  /*7d90*/  @!P5 IMAD R3, R3, R17, R2 ;  /* 0x000000110303d224 */ /* 0x004fca00078e0202 */
[----:B------:R1:W-:Y:S01]  /*7da0*/  @!P5 STG.E.U8 desc[UR50][R10.64+0x59], R3 ;  /* 0x000059030a00d986 */ /* 0x0003e2000c101132 */
[----:B------:R-:W-:Y:S02]  /*7db0*/  ISETP.LT.OR P5, PT, R0, 0x62, !P1 ;  /* 0x000000620000780c */ /* 0x000fe40004fa1670 */
[----:B------:R-:W-:Y:S11]  /*7dc0*/  @P4 BRA `(.L_x_134) ;  /* 0x00000000000c4947 */ /* 0x000ff60003800000 */
[----:B------:R-:W2:Y:S02]  /*7dd0*/  LDG.E.U8 R16, desc[UR50][R8.64+0x60] ;  /* 0x0000603208107981 */ /* 0x000ea4000c1e1100 */
[----:B--2---:R-:W-:-:S05]  /*7de0*/  PRMT R2, R16, 0x8880, RZ ;  /* 0x0000888010027816 */ /* 0x004fca00000000ff */
[----:B------:R-:W-:-:S07]  /*7df0*/  IMAD R2, R2, R18, RZ ;  /* 0x0000001202027224 */ /* 0x000fce00078e02ff */
.L_x_134:
[----:B------:R-:W-:Y:S05]  /*7e00*/  BSYNC B1 ;  /* 0x0000000000017941 */ /* 0x000fea0003800000 */
.L_x_133:
        /* <DEDUP_REMOVED lines=8> */
.L_x_136:
[----:B------:R-:W-:Y:S05]  /*7e90*/  BSYNC B1 ;  /* 0x0000000000017941 */ /* 0x000fea0003800000 */
.L_x_135:
        /* <DEDUP_REMOVED lines=9> */
.L_x_138:
[----:B------:R-:W-:Y:S05]  /*7f30*/  BSYNC B1 ;  /* 0x0000000000017941 */ /* 0x000fea0003800000 */
.L_x_137:
        /* <DEDUP_REMOVED lines=14> */
.L_x_140:
[----:B------:R-:W-:Y:S05]  /*8020*/  BSYNC B1 ;  /* 0x0000000000017941 */ /* 0x000fea0003800000 */
.L_x_139:
        /* <DEDUP_REMOVED lines=8> */
.L_x_142:
[----:B------:R-:W-:Y:S05]  /*80b0*/  BSYNC B1 ;  /* 0x0000000000017941 */ /* 0x000fea0003800000 */
.L_x_141:
        /* <DEDUP_REMOVED lines=8> */
.L_x_144:
[----:B------:R-:W-:Y:S05]  /*8140*/  BSYNC B1 ;  /* 0x0000000000017941 */ /* 0x000fea0003800000 */
.L_x_143:
        /* <DEDUP_REMOVED lines=12> */
.L_x_146:
[----:B------:R-:W-:Y:S05]  /*8210*/  BSYNC B1 ;  /* 0x0000000000017941 */ /* 0x000fea0003800000 */
.L_x_145:
        /* <DEDUP_REMOVED lines=9> */
.L_x_148:
[----:B------:R-:W-:Y:S05]  /*82b0*/  BSYNC B1 ;  /* 0x0000000000017941 */ /* 0x000fea0003800000 */
.L_x_147:
        /* <DEDUP_REMOVED lines=12> */
.L_x_150:
[----:B------:R-:W-:Y:S05]  /*8380*/  BSYNC B1 ;  /* 0x0000000000017941 */ /* 0x000fea0003800000 */
.L_x_149:
        /* <DEDUP_REMOVED lines=8> */
.L_x_152:
[----:B------:R-:W-:Y:S05]  /*8410*/  BSYNC B1 ;  /* 0x0000000000017941 */ /* 0x000fea0003800000 */
.L_x_151:
        /* <DEDUP_REMOVED lines=9> */
.L_x_154:
[----:B------:R-:W-:Y:S05]  /*84b0*/  BSYNC B1 ;  /* 0x0000000000017941 */ /* 0x000fea0003800000 */
.L_x_153:
        /* <DEDUP_REMOVED lines=14> */
.L_x_156:
[----:B------:R-:W-:Y:S05]  /*85a0*/  BSYNC B1 ;  /* 0x0000000000017941 */ /* 0x000fea0003800000 */
.L_x_155:
        /* <DEDUP_REMOVED lines=8> */
.L_x_158:
[----:B------:R-:W-:Y:S05]  /*8630*/  BSYNC B1 ;  /* 0x0000000000017941 */ /* 0x000fea0003800000 */
.L_x_157:
        /* <DEDUP_REMOVED lines=8> */
.L_x_160:
[----:B------:R-:W-:Y:S05]  /*86c0*/  BSYNC B1 ;  /* 0x0000000000017941 */ /* 0x000fea0003800000 */
.L_x_159:
        /* <DEDUP_REMOVED lines=12> */
.L_x_162:
[----:B------:R-:W-:Y:S05]  /*8790*/  BSYNC B1 ;  /* 0x0000000000017941 */ /* 0x000fea0003800000 */
.L_x_161:
        /* <DEDUP_REMOVED lines=9> */
.L_x_164:
[----:B------:R-:W-:Y:S05]  /*8830*/  BSYNC B1 ;  /* 0x0000000000017941 */ /* 0x000fea0003800000 */
.L_x_163:
        /* <DEDUP_REMOVED lines=12> */
.L_x_166:
[----:B------:R-:W-:Y:S05]  /*8900*/  BSYNC B1 ;  /* 0x0000000000017941 */ /* 0x000fea0003800000 */
.L_x_165:
        /* <DEDUP_REMOVED lines=8> */
.L_x_168:
[----:B------:R-:W-:Y:S05]  /*8990*/  BSYNC B1 ;  /* 0x0000000000017941 */ /* 0x000fea0003800000 */
.L_x_167:
        /* <DEDUP_REMOVED lines=9> */
.L_x_170:
[----:B------:R-:W-:Y:S05]  /*8a30*/  BSYNC B1 ;  /* 0x0000000000017941 */ /* 0x000fea0003800000 */
.L_x_169:
        /* <DEDUP_REMOVED lines=14> */
.L_x_172:
[----:B------:R-:W-:Y:S05]  /*8b20*/  BSYNC B1 ;  /* 0x0000000000017941 */ /* 0x000fea0003800000 */
.L_x_171:
        /* <DEDUP_REMOVED lines=8> */
.L_x_174:
[----:B------:R-:W-:Y:S05]  /*8bb0*/  BSYNC B1 ;  /* 0x0000000000017941 */ /* 0x000fea0003800000 */
.L_x_173:
        /* <DEDUP_REMOVED lines=8> */
.L_x_176:
[----:B------:R-:W-:Y:S05]  /*8c40*/  BSYNC B1 ;  /* 0x0000000000017941 */ /* 0x000fea0003800000 */
.L_x_175:
        /* <DEDUP_REMOVED lines=12> */
.L_x_178:
[----:B------:R-:W-:Y:S05]  /*8d10*/  BSYNC B1 ;  /* 0x0000000000017941 */ /* 0x000fea0003800000 */
.L_x_177:
        /* <DEDUP_REMOVED lines=9> */
.L_x_180:
[----:B------:R-:W-:Y:S05]  /*8db0*/  BSYNC B1 ;  /* 0x0000000000017941 */ /* 0x000fea0003800000 */
.L_x_179:
        /* <DEDUP_REMOVED lines=12> */
.L_x_182:
[----:B------:R-:W-:Y:S05]  /*8e80*/  BSYNC B1 ;  /* 0x0000000000017941 */ /* 0x000fea0003800000 */
.L_x_181:
        /* <DEDUP_REMOVED lines=8> */
.L_x_184:
[----:B------:R-:W-:Y:S05]  /*8f10*/  BSYNC B1 ;  /* 0x0000000000017941 */ /* 0x000fea0003800000 */
.L_x_183:
        /* <DEDUP_REMOVED lines=9> */
.L_x_186:
[----:B------:R-:W-:Y:S05]  /*8fb0*/  BSYNC B1 ;  /* 0x0000000000017941 */ /* 0x000fea0003800000 */
.L_x_185:
        /* <DEDUP_REMOVED lines=14> */
.L_x_188:
[----:B------:R-:W-:Y:S05]  /*90a0*/  BSYNC B1 ;  /* 0x0000000000017941 */ /* 0x000fea0003800000 */
.L_x_187:
        /* <DEDUP_REMOVED lines=8> */
.L_x_190:
[----:B------:R-:W-:Y:S05]  /*9130*/  BSYNC B1 ;  /* 0x0000000000017941 */ /* 0x000fea0003800000 */
.L_x_189:
        /* <DEDUP_REMOVED lines=8> */
.L_x_192:
[----:B------:R-:W-:Y:S05]  /*91c0*/  BSYNC B1 ;  /* 0x0000000000017941 */ /* 0x000fea0003800000 */
.L_x_191:
        /* <DEDUP_REMOVED lines=12> */
.L_x_194:
[----:B------:R-:W-:Y:S05]  /*9290*/  BSYNC B1 ;  /* 0x0000000000017941 */ /* 0x000fea0003800000 */
.L_x_193:
        /* <DEDUP_REMOVED lines=9> */
.L_x_196:
[----:B------:R-:W-:Y:S05]  /*9330*/  BSYNC B1 ;  /* 0x0000000000017941 */ /* 0x000fea0003800000 */
.L_x_195:
        /* <DEDUP_REMOVED lines=12> */
.L_x_198:
[----:B------:R-:W-:Y:S05]  /*9400*/  BSYNC B1 ;  /* 0x0000000000017941 */ /* 0x000fea0003800000 */
.L_x_197:
        /* <DEDUP_REMOVED lines=8> */
.L_x_200:
[----:B------:R-:W-:Y:S05]  /*9490*/  BSYNC B1 ;  /* 0x0000000000017941 */ /* 0x000fea0003800000 */
.L_x_199:
        /* <DEDUP_REMOVED lines=9> */
.L_x_202:
[----:B------:R-:W-:Y:S05]  /*9530*/  BSYNC B1 ;  /* 0x0000000000017941 */ /* 0x000fea0003800000 */
.L_x_201:
        /* <DEDUP_REMOVED lines=14> */
.L_x_204:
[----:B------:R-:W-:Y:S05]  /*9620*/  BSYNC B1 ;  /* 0x0000000000017941 */ /* 0x000fea0003800000 */
.L_x_203:
        /* <DEDUP_REMOVED lines=8> */
.L_x_206:
[----:B------:R-:W-:Y:S05]  /*96b0*/  BSYNC B1 ;  /* 0x0000000000017941 */ /* 0x000fea0003800000 */
.L_x_205:
        /* <DEDUP_REMOVED lines=8> */
.L_x_208:
[----:B------:R-:W-:Y:S05]  /*9740*/  BSYNC B1 ;  /* 0x0000000000017941 */ /* 0x000fea0003800000 */
.L_x_207:
        /* <DEDUP_REMOVED lines=12> */
.L_x_210:
[----:B------:R-:W-:Y:S05]  /*9810*/  BSYNC B1 ;  /* 0x0000000000017941 */ /* 0x000fea0003800000 */
.L_x_209:
        /* <DEDUP_REMOVED lines=9> */
.L_x_212:
[----:B------:R-:W-:Y:S05]  /*98b0*/  BSYNC B1 ;  /* 0x0000000000017941 */ /* 0x000fea0003800000 */
.L_x_211:
        /* <DEDUP_REMOVED lines=12> */
.L_x_214:
[----:B------:R-:W-:Y:S05]  /*9980*/  BSYNC B1 ;  /* 0x0000000000017941 */ /* 0x000fea0003800000 */
.L_x_213:
        /* <DEDUP_REMOVED lines=8> */
.L_x_216:
[----:B------:R-:W-:Y:S05]  /*9a10*/  BSYNC B1 ;  /* 0x0000000000017941 */ /* 0x000fea0003800000 */
.L_x_215:
        /* <DEDUP_REMOVED lines=9> */
.L_x_218:
[----:B------:R-:W-:Y:S05]  /*9ab0*/  BSYNC B1 ;  /* 0x0000000000017941 */ /* 0x000fea0003800000 */
.L_x_217:
        /* <DEDUP_REMOVED lines=14> */
.L_x_220:
[----:B------:R-:W-:Y:S05]  /*9ba0*/  BSYNC B1 ;  /* 0x0000000000017941 */ /* 0x000fea0003800000 */
.L_x_219:
        /* <DEDUP_REMOVED lines=8> */
.L_x_222:
[----:B------:R-:W-:Y:S05]  /*9c30*/  BSYNC B1 ;  /* 0x0000000000017941 */ /* 0x000fea0003800000 */
.L_x_221:
        /* <DEDUP_REMOVED lines=8> */
.L_x_224:
[----:B------:R-:W-:Y:S05]  /*9cc0*/  BSYNC B1 ;  /* 0x0000000000017941 */ /* 0x000fea0003800000 */
.L_x_223:
        /* <DEDUP_REMOVED lines=12> */
.L_x_226:
[----:B------:R-:W-:Y:S05]  /*9d90*/  BSYNC B1 ;  /* 0x0000000000017941 */ /* 0x000fea0003800000 */
.L_x_225:
        /* <DEDUP_REMOVED lines=9> */
.L_x_228:
[----:B------:R-:W-:Y:S05]  /*9e30*/  BSYNC B1 ;  /* 0x0000000000017941 */ /* 0x000fea0003800000 */
.L_x_227:
        /* <DEDUP_REMOVED lines=12> */
.L_x_230:
[----:B------:R-:W-:Y:S05]  /*9f00*/  BSYNC B1 ;  /* 0x0000000000017941 */ /* 0x000fea0003800000 */
.L_x_229:
        /* <DEDUP_REMOVED lines=8> */
.L_x_232:
[----:B------:R-:W-:Y:S05]  /*9f90*/  BSYNC B1 ;  /* 0x0000000000017941 */ /* 0x000fea0003800000 */
.L_x_231:
        /* <DEDUP_REMOVED lines=9> */
.L_x_234:
[----:B------:R-:W-:Y:S05]  /*a030*/  BSYNC B1 ;  /* 0x0000000000017941 */ /* 0x000fea0003800000 */
.L_x_233:
        /* <DEDUP_REMOVED lines=14> */
.L_x_236:
[----:B------:R-:W-:Y:S05]  /*a120*/  BSYNC B1 ;  /* 0x0000000000017941 */ /* 0x000fea0003800000 */
.L_x_235:
        /* <DEDUP_REMOVED lines=8> */
.L_x_238:
[----:B------:R-:W-:Y:S05]  /*a1b0*/  BSYNC B1 ;  /* 0x0000000000017941 */ /* 0x000fea0003800000 */
.L_x_237:
        /* <DEDUP_REMOVED lines=8> */
.L_x_240:
[----:B------:R-:W-:Y:S05]  /*a240*/  BSYNC B1 ;  /* 0x0000000000017941 */ /* 0x000fea0003800000 */
.L_x_239:
        /* <DEDUP_REMOVED lines=12> */
.L_x_242:
[----:B------:R-:W-:Y:S05]  /*a310*/  BSYNC B1 ;  /* 0x0000000000017941 */ /* 0x000fea0003800000 */
.L_x_241:
        /* <DEDUP_REMOVED lines=9> */
.L_x_244:
[----:B------:R-:W-:Y:S05]  /*a3b0*/  BSYNC B1 ;  /* 0x0000000000017941 */ /* 0x000fea0003800000 */
.L_x_243:
        /* <DEDUP_REMOVED lines=12> */
.L_x_246:
[----:B------:R-:W-:Y:S05]  /*a480*/  BSYNC B1 ;  /* 0x0000000000017941 */ /* 0x000fea0003800000 */
.L_x_245:
        /* <DEDUP_REMOVED lines=8> */
.L_x_248:
[----:B------:R-:W-:Y:S05]  /*a510*/  BSYNC B1 ;  /* 0x0000000000017941 */ /* 0x000fea0003800000 */
.L_x_247:
        /* <DEDUP_REMOVED lines=9> */
.L_x_250:
[----:B------:R-:W-:Y:S05]  /*a5b0*/  BSYNC B1 ;  /* 0x0000000000017941 */ /* 0x000fea0003800000 */
.L_x_249:
        /* <DEDUP_REMOVED lines=14> */
.L_x_252:
[----:B------:R-:W-:Y:S05]  /*a6a0*/  BSYNC B1 ;  /* 0x0000000000017941 */ /* 0x000fea0003800000 */
.L_x_251:
        /* <DEDUP_REMOVED lines=8> */
.L_x_254:
[----:B------:R-:W-:Y:S05]  /*a730*/  BSYNC B1 ;  /* 0x0000000000017941 */ /* 0x000fea0003800000 */
.L_x_253:
        /* <DEDUP_REMOVED lines=8> */
.L_x_256:
[----:B------:R-:W-:Y:S05]  /*a7c0*/  BSYNC B1 ;  /* 0x0000000000017941 */ /* 0x000fea0003800000 */
.L_x_255:
        /* <DEDUP_REMOVED lines=12> */
.L_x_258:
[----:B------:R-:W-:Y:S05]  /*a890*/  BSYNC B1 ;  /* 0x0000000000017941 */ /* 0x000fea0003800000 */
.L_x_257:
        /* <DEDUP_REMOVED lines=9> */
.L_x_260:
[----:B------:R-:W-:Y:S05]  /*a930*/  BSYNC B1 ;  /* 0x0000000000017941 */ /* 0x000fea0003800000 */
.L_x_259:
        /* <DEDUP_REMOVED lines=12> */
.L_x_262:
[----:B------:R-:W-:Y:S05]  /*aa00*/  BSYNC B1 ;  /* 0x0000000000017941 */ /* 0x000fea0003800000 */
.L_x_261:
        /* <DEDUP_REMOVED lines=8> */
.L_x_264:
[----:B------:R-:W-:Y:S05]  /*aa90*/  BSYNC B1 ;  /* 0x0000000000017941 */ /* 0x000fea0003800000 */
.L_x_263:
        /* <DEDUP_REMOVED lines=9> */
.L_x_266:
[----:B------:R-:W-:Y:S05]  /*ab30*/  BSYNC B1 ;  /* 0x0000000000017941 */ /* 0x000fea0003800000 */
.L_x_265:
        /* <DEDUP_REMOVED lines=14> */
.L_x_268:
[----:B------:R-:W-:Y:S05]  /*ac20*/  BSYNC B1 ;  /* 0x0000000000017941 */ /* 0x000fea0003800000 */
.L_x_267:
        /* <DEDUP_REMOVED lines=8> */
.L_x_270:
[----:B------:R-:W-:Y:S05]  /*acb0*/  BSYNC B1 ;  /* 0x0000000000017941 */ /* 0x000fea0003800000 */
.L_x_269:
        /* <DEDUP_REMOVED lines=8> */
.L_x_272:
[----:B------:R-:W-:Y:S05]  /*ad40*/  BSYNC B1 ;  /* 0x0000000000017941 */ /* 0x000fea0003800000 */
.L_x_271:
[----:B-1----:R-:W2:Y:S01]  /*ad50*/  LDL.LU R3, [R1+0x5d4] ;  /* 0x0005d40001037983 */ /* 0x002ea20000300800 */
[----:B------:R-:W-:Y:S01]  /*ad60*/  @!P3 IADD3 R154, P6, R4, UR45, RZ ;  /* 0x0000002d049abc10 */ /* 0x000fe2000ffde0ff */
[----:B------:R-:W-:Y:S01]  /*ad70*/  BSSY B1, `(.L_x_273) ;  /* 0x000000b000017945 */ /* 0x000fe20003800000 */
[----:B------:R-:W-:Y:S02]  /*ad80*/  ISETP.LT.OR P5, PT, R0, 0xf1, !P0 ;  /* 0x000000f10000780c */ /* 0x000fe400047a1670 */
[----:B------:R-:W-:Y:S02]  /*ad90*/  @!P3 IADD3.X R155, R5, UR44, RZ, P6, !PT ;  /* 0x0000002c059bbc10 */ /* 0x000fe4000b7fe4ff */
[----:B------:R-:W-:Y:S01]  /*ada0*/  @!P4 IADD3 R10, P6, R4, UR45, RZ ;  /* 0x0000002d040acc10 */ /* 0x000fe2000ffde0ff */
[----:B--2---:R-:W-:-:S05]  /*adb0*/  @!P2 IMAD R3, R3, R17, R2 ;  /* 0x000000110303a224 */ /* 0x004fca00078e0202 */
[----:B------:R1:W-:Y:S01]  /*adc0*/  @!P2 STG.E.U8 desc[UR50][R4.64+0xe9], R3 ;  /* 0x0000e9030400a986 */ /* 0x0003e2000c101132 */
[----:B------:R-:W-:Y:S01]  /*add0*/  ISETP.LT.OR P2, PT, R0, 0xf1, !P1 ;  /* 0x000000f10000780c */ /* 0x000fe20004f41670 */
[----:B------:R-:W-:-:S12]  /*ade0*/  @P3 BRA `(.L_x_274) ;  /* 0x00000000000c3947 */ /* 0x000fd80003800000 */
[----:B------:R-:W2:Y:S02]  /*adf0*/  LDG.E.U8 R16, desc[UR50][R6.64+0xe8] ;  /* 0x0000e83206107981 */ /* 0x000ea4000c1e1100 */
[----:B--2---:R-:W-:-:S05]  /*ae00*/  PRMT R2, R16, 0x8880, RZ ;  /* 0x0000888010027816 */ /* 0x004fca00000000ff */
[----:B------:R-:W-:-:S07]  /*ae10*/  IMAD R2, R2, R18, RZ ;  /* 0x0000001202027224 */ /* 0x000fce00078e02ff */
.L_x_274:
[----:B------:R-:W-:Y:S05]  /*ae20*/  BSYNC B1 ;  /* 0x0000000000017941 */ /* 0x000fea0003800000 */
.L_x_273:
        /* <DEDUP_REMOVED lines=9> */
.L_x_276:
[----:B------:R-:W-:Y:S05]  /*aec0*/  BSYNC B1 ;  /* 0x0000000000017941 */ /* 0x000fea0003800000 */
.L_x_275:
        /* <DEDUP_REMOVED lines=8> */
.L_x_278:
[----:B------:R-:W-:Y:S05]  /*af50*/  BSYNC B1 ;  /* 0x0000000000017941 */ /* 0x000fea0003800000 */
.L_x_277:
[----:B-1----:R-:W2:Y:S01]  /*af60*/  LDL.LU R3, [R1+0x5e0] ;  /* 0x0005e00001037983 */ /* 0x002ea20000300800 */
[----:B------:R-:W-:Y:S01]  /*af70*/  BSSY B1, `(.L_x_279) ;  /* 0x000000b000017945 */ /* 0x000fe20003800000 */
[----:B------:R-:W-:Y:S01]  /*af80*/  ISETP.LT.OR P3, PT, R0, 0xf2, !P0 ;  /* 0x000000f20000780c */ /* 0x000fe20004761670 */
[----:B--2---:R-:W-:Y:S01]  /*af90*/  @!P2 IMAD R10, R3, R17, R2 ;  /* 0x00000011030aa224 */ /* 0x004fe200078e0202 */
[----:B------:R-:W-:-:S04]  /*afa0*/  IADD3 R3, P4, R15, 0x80, RZ ;  /* 0x000000800f037810 */ /* 0x000fc80007f9e0ff */
[----:B------:R1:W-:Y:S01]  /*afb0*/  @!P2 STG.E.U8 desc[UR50][R4.64+0xf0], R10 ;  /* 0x0000f00a0400a986 */ /* 0x0003e2000c101132 */
[----:B------:R-:W-:Y:S02]  /*afc0*/  ISETP.LT.OR P2, PT, R0, 0xf2, !P1 ;  /* 0x000000f20000780c */ /* 0x000fe40004f41670 */
[----:B-1----:R-:W-:-:S11]  /*afd0*/  @!P5 IADD3 R10, P6, R4, UR45, RZ ;  /* 0x0000002d040adc10 */ /* 0x002fd6000ffde0ff */
[----:B------:R-:W-:Y:S05]  /*afe0*/  @P2 BRA `(.L_x_280) ;  /* 0x00000000000c2947 */ /* 0x000fea0003800000 */
[----:B------:R-:W2:Y:S02]  /*aff0*/  LDG.E.U8 R16, desc[UR50][R8.64+0xf1] ;  /* 0x0000f13208107981 */ /* 0x000ea4000c1e1100 */
[----:B--2---:R-:W-:-:S05]  /*b000*/  PRMT R2, R16, 0x8880, RZ ;  /* 0x0000888010027816 */ /* 0x004fca00000000ff */
[----:B------:R-:W-:-:S07]  /*b010*/  IMAD R2, R2, R18, RZ ;  /* 0x0000001202027224 */ /* 0x000fce00078e02ff */
.L_x_280:
[----:B------:R-:W-:Y:S05]  /*b020*/  BSYNC B1 ;  /* 0x0000000000017941 */ /* 0x000fea0003800000 */
.L_x_279:
[----:B------:R-:W2:Y:S01]  /*b030*/  LDL.LU R153, [R1+0x5e4] ;  /* 0x0005e40001997983 */ /* 0x000ea20000300800 */
        /* <DEDUP_REMOVED lines=8> */
.L_x_282:
[----:B------:R-:W-:Y:S05]  /*b0c0*/  BSYNC B1 ;  /* 0x0000000000017941 */ /* 0x000fea0003800000 */
.L_x_281:
[----:B-1----:R-:W2:Y:S01]  /*b0d0*/  LDL.LU R153, [R1+0x5e8] ;  /* 0x0005e80001997983 */ /* 0x002ea20000300800 */
[----:B------:R-:W-:Y:S01]  /*b0e0*/  BSSY B1, `(.L_x_283) ;  /* 0x000000c000017945 */ /* 0x000fe20003800000 */
[C---:B------:R-:W-:Y:S02]  /*b0f0*/  ISETP.LT.OR P2, PT, R0.reuse, 0xf9, !P1 ;  /* 0x000000f90000780c */ /* 0x040fe40004f41670 */
[C---:B------:R-:W-:Y:S02]  /*b100*/  ISETP.LT.OR P1, PT, R0.reuse, 0xfa, !P1 ;  /* 0x000000fa0000780c */ /* 0x040fe40004f21670 */
[----:B------:R-:W-:Y:S01]  /*b110*/  ISETP.LT.OR P6, PT, R0, 0xf9, !P0 ;  /* 0x000000f90000780c */ /* 0x000fe200047c1670 */
[----:B--2---:R-:W-:-:S05]  /*b120*/  @!P5 IMAD R153, R153, R17, R2 ;  /* 0x000000119999d224 */ /* 0x004fca00078e0202 */
[----:B------:R1:W-:Y:S02]  /*b130*/  @!P5 STG.E.U8 desc[UR50][R10.64+0xf0], R153 ;  /* 0x0000f0990a00d986 */ /* 0x0003e4000c101132 */
[----:B-1----:R-:W-:-:S04]  /*b140*/  @!P3 IADD3 R10, P5, R4, UR45, RZ ;  /* 0x0000002d040abc10 */ /* 0x002fc8000ffbe0ff */
[----:B------:R-:W-:Y:S01]  /*b150*/  @!P3 IADD3.X R11, R5, UR44, RZ, P5, !PT ;  /* 0x0000002c050bbc10 */ /* 0x000fe2000affe4ff */
[----:B------:R-:W-:Y:S08]  /*b160*/  @P3 BRA `(.L_x_284) ;  /* 0x00000000000c3947 */ /* 0x000ff00003800000 */
[----:B------:R-:W2:Y:S02]  /*b170*/  LDG.E.U8 R16, desc[UR50][R6.64+0xf1] ;  /* 0x0000f13206107981 */ /* 0x000ea4000c1e1100 */
[----:B--2---:R-:W-:-:S05]  /*b180*/  PRMT R2, R16, 0x8880, RZ ;  /* 0x0000888010027816 */ /* 0x004fca00000000ff */
[----:B------:R-:W-:-:S07]  /*b190*/  IMAD R2, R2, R18, RZ ;  /* 0x0000001202027224 */ /* 0x000fce00078e02ff */
.L_x_284:
[----:B------:R-:W-:Y:S05]  /*b1a0*/  BSYNC B1 ;  /* 0x0000000000017941 */ /* 0x000fea0003800000 */
.L_x_283:
        /* <DEDUP_REMOVED lines=8> */
.L_x_286:
[----:B------:R-:W-:Y:S05]  /*b230*/  BSYNC B1 ;  /* 0x0000000000017941 */ /* 0x000fea0003800000 */
.L_x_285:
        /* <DEDUP_REMOVED lines=8> */
.L_x_288:
[----:B------:R-:W-:Y:S05]  /*b2c0*/  BSYNC B1 ;  /* 0x0000000000017941 */ /* 0x000fea0003800000 */
.L_x_287:
[----:B-1----:R-:W2:Y:S01]  /*b2d0*/  LDL.LU R10, [R1+0x5f4] ;  /* 0x0005f400010a7983 */ /* 0x002ea20000300800 */
[----:B0-----:R-:W-:Y:S01]  /*b2e0*/  @!P6 IADD3 R8, P2, R4, UR45, RZ ;  /* 0x0000002d0408ec10 */ /* 0x001fe2000ff5e0ff */
[----:B------:R-:W-:Y:S01]  /*b2f0*/  BSSY B1, `(.L_x_289) ;  /* 0x000000a000017945 */ /* 0x000fe20003800000 */
[----:B------:R-:W-:Y:S01]  /*b300*/  ISETP.LT.OR P0, PT, R0, 0xfa, !P0 ;  /* 0x000000fa0000780c */ /* 0x000fe20004701670 */
[----:B------:R-:W-:Y:S01]  /*b310*/  IMAD.X R11, RZ, RZ, UR9, P4 ;  /* 0x00000009ff0b7e24 */ /* 0x000fe2000a0e06ff */
[----:B------:R-:W-:Y:S01]  /*b320*/  @!P6 IADD3.X R9, R5, UR44, RZ, P2, !PT ;  /* 0x0000002c0509ec10 */ /* 0x000fe200097fe4ff */
[----:B--2---:R-:W-:-:S05]  /*b330*/  @!P1 IMAD R10, R10, R17, R2 ;  /* 0x000000110a0a9224 */ /* 0x004fca00078e0202 */
[----:B------:R0:W-:Y:S01]  /*b340*/  @!P1 STG.E.U8 desc[UR50][R4.64+0xf9], R10 ;  /* 0x0000f90a04009986 */ /* 0x0001e2000c101132 */
[----:B------:R-:W-:Y:S05]  /*b350*/  @P6 BRA `(.L_x_290) ;  /* 0x00000000000c6947 */ /* 0x000fea0003800000 */
[----:B------:R-:W2:Y:S02]  /*b360*/  LDG.E.U8 R16, desc[UR50][R6.64+0xf8] ;  /* 0x0000f83206107981 */ /* 0x000ea4000c1e1100 */
[----:B--2---:R-:W-:-:S05]  /*b370*/  PRMT R2, R16, 0x8880, RZ ;  /* 0x0000888010027816 */ /* 0x004fca00000000ff */
[----:B------:R-:W-:-:S07]  /*b380*/  IMAD R2, R2, R18, RZ ;  /* 0x0000001202027224 */ /* 0x000fce00078e02ff */
.L_x_290:
[----:B------:R-:W-:Y:S05]  /*b390*/  BSYNC B1 ;  /* 0x0000000000017941 */ /* 0x000fea0003800000 */
.L_x_289:
[----:B0-----:R-:W2:Y:S01]  /*b3a0*/  LDL.LU R10, [R1+0x5f8] ;  /* 0x0005f800010a7983 */ /* 0x001ea20000300800 */
[----:B------:R-:W-:Y:S01]  /*b3b0*/  BSSY B1, `(.L_x_291) ;  /* 0x0000009000017945 */ /* 0x000fe20003800000 */
[-C--:B------:R-:W-:Y:S02]  /*b3c0*/  IMAD R154, R11, R12.reuse, RZ ;  /* 0x0000000c0b9a7224 */ /* 0x080fe400078e02ff */
[----:B--2---:R-:W-:Y:S02]  /*b3d0*/  @!P6 IMAD R153, R10, R17, R2 ;  /* 0x000000110a99e224 */ /* 0x004fe400078e0202 */
[----:B------:R-:W-:-:S03]  /*b3e0*/  IMAD.WIDE.U32 R10, R3, R12, R22 ;  /* 0x0000000c030a7225 */ /* 0x000fc600078e0016 */
[----:B------:R0:W-:Y:S01]  /*b3f0*/  @!P6 STG.E.U8 desc[UR50][R8.64+0xf8], R153 ;  /* 0x0000f8990800e986 */ /* 0x0001e2000c101132 */
[----:B------:R-:W-:Y:S05]  /*b400*/  @P0 BRA `(.L_x_292) ;  /* 0x00000000000c0947 */ /* 0x000fea0003800000 */
[----:B------:R-:W2:Y:S02]  /*b410*/  LDG.E.U8 R16, desc[UR50][R6.64+0xf9] ;  /* 0x0000f93206107981 */ /* 0x000ea4000c1e1100 */
[----:B--2---:R-:W-:-:S05]  /*b420*/  PRMT R2, R16, 0x8880, RZ ;  /* 0x0000888010027816 */ /* 0x004fca00000000ff */
[----:B------:R-:W-:-:S07]  /*b430*/  IMAD R2, R2, R18, RZ ;  /* 0x0000001202027224 */ /* 0x000fce00078e02ff */
.L_x_292:
[----:B------:R-:W-:Y:S05]  /*b440*/  BSYNC B1 ;  /* 0x0000000000017941 */ /* 0x000fea0003800000 */
.L_x_291:
[----:B------:R-:W2:Y:S01]  /*b450*/  LDL.LU R155, [R1+0x5fc] ;  /* 0x0005fc00019b7983 */ /* 0x000ea20000300800 */
[----:B------:R-:W-:Y:S01]  /*b460*/  @!P0 IADD3 R6, P4, R4, UR45, RZ ;  /* 0x0000002d04068c10 */ /* 0x000fe2000ff9e0ff */
[----:B0-----:R-:W-:Y:S01]  /*b470*/  IMAD R153, R3, R13, R154 ;  /* 0x0000000d03997224 */ /* 0x001fe200078e029a */
[----:B------:R-:W-:Y:S01]  /*b480*/  ISETP.GE.AND P1, PT, R14, 0x81, PT ;  /* 0x000000810e00780c */ /* 0x000fe20003f26270 */
[----:B------:R-:W-:Y:S01]  /*b490*/  BSSY B1, `(.L_x_293) ;  /* 0x000000d000017945 */ /* 0x000fe20003800000 */
[----:B------:R-:W-:Y:S02]  /*b4a0*/  @!P0 IADD3.X R7, R5, UR44, RZ, P4, !PT ;  /* 0x0000002c05078c10 */ /* 0x000fe4000a7fe4ff */
[----:B------:R-:W-:Y:S02]  /*b4b0*/  ISETP.LT.OR P3, PT, R0, 0x1, !P1 ;  /* 0x000000010000780c */ /* 0x000fe40004f61670 */
[----:B------:R-:W-:-:S04]  /*b4c0*/  IADD3 R8, P2, R10, R20, RZ ;  /* 0x000000140a087210 */ /* 0x000fc80007f5e0ff */
[----:B------:R-:W-:Y:S02]  /*b4d0*/  IADD3.X R9, R21, R11, R153, P2, !PT ;  /* 0x0000000b15097210 */ /* 0x000fe400017fe499 */
[----:B------:R-:W-:-:S04]  /*b4e0*/  IADD3 R10, P2, R4, UR43, RZ ;  /* 0x0000002b040a7c10 */ /* 0x000fc8000ff5e0ff */
[----:B------:R-:W-:Y:S01]  /*b4f0*/  IADD3.X R11, R5, UR42, RZ, P2, !PT ;  /* 0x0000002a050b7c10 */ /* 0x000fe200097fe4ff */
[----:B--2---:R-:W-:-:S05]  /*b500*/  @!P0 IMAD R154, R155, R17, R2 ;  /* 0x000000119b9a8224 */ /* 0x004fca00078e0202 */
[----:B------:R0:W-:Y:S01]  /*b510*/  @!P0 STG.E.U8 desc[UR50][R6.64+0xf9], R154 ;  /* 0x0000f99a06008986 */ /* 0x0001e2000c101132 */
[----:B------:R-:W-:Y:S05]  /*b520*/  @P3 BRA `(.L_x_294) ;  /* 0x00000000000c3947 */ /* 0x000fea0003800000 */
[----:B------:R-:W2:Y:S02]  /*b530*/  LDG.E.U8 R16, desc[UR50][R8.64] ;  /* 0x0000003208107981 */ /* 0x000ea4000c1e1100 */
[----:B--2---:R-:W-:-:S05]  /*b540*/  PRMT R2, R16, 0x8880, RZ ;  /* 0x0000888010027816 */ /* 0x004fca00000000ff */
[----:B------:R-:W-:-:S07]  /*b550*/  IMAD R2, R2, R18, RZ ;  /* 0x0000001202027224 */ /* 0x000fce00078e02ff */
.L_x_294:
[----:B------:R-:W-:Y:S05]  /*b560*/  BSYNC B1 ;  /* 0x0000000000017941 */ /* 0x000fea0003800000 */
.L_x_293:
[----:B0-----:R-:W2:Y:S01]  /*b570*/  LDL.LU R6, [R1+0x200] ;  /* 0x0002000001067983 */ /* 0x001ea20000300800 */
[----:B------:R-:W-:Y:S01]  /*b580*/  ISETP.LT.OR P5, PT, R0, 0x2, !P1 ;  /* 0x000000020000780c */ /* 0x000fe20004fa1670 */
[----:B------:R-:W-:Y:S01]  /*b590*/  BSSY B1, `(.L_x_295) ;  /* 0x000000d000017945 */ /* 0x000fe20003800000 */
[----:B------:R-:W-:-:S04]  /*b5a0*/  ISETP.GE.AND P0, PT, R14, 0x89, PT ;  /* 0x000000890e00780c */ /* 0x000fc80003f06270 */
[----:B------:R-:W-:Y:S01]  /*b5b0*/  ISETP.LT.OR P2, PT, R0, 0x2, !P0 ;  /* 0x000000020000780c */ /* 0x000fe20004741670 */
[----:B--2---:R-:W-:Y:S02]  /*b5c0*/  @!P3 IMAD R154, R6, R17, R2 ;  /* 0x00000011069ab224 */ /* 0x004fe400078e0202 */
[----:B------:R-:W-:-:S03]  /*b5d0*/  IMAD.WIDE.U32 R6, R3, R12, R160 ;  /* 0x0000000c03067225 */ /* 0x000fc600078e00a0 */
[----:B------:R0:W-:Y:S01]  /*b5e0*/  @!P3 STG.E.U8 desc[UR50][R10.64], R154 ;  /* 0x0000009a0a00b986 */ /* 0x0001e2000c101132 */
[----:B------:R-:W-:Y:S01]  /*b5f0*/  ISETP.LT.OR P3, PT, R0, 0x1, !P0 ;  /* 0x000000010000780c */ /* 0x000fe20004761670 */
[----:B------:R-:W-:Y:S01]  /*b600*/  IMAD.IADD R153, R153, 0x1, R7 ;  /* 0x0000000199997824 */ /* 0x000fe200078e0207 */
[----:B------:R-:W-:Y:S01]  /*b610*/  IADD3 R6, P4, P6, R158, R20, R6 ;  /* 0x000000149e067210 */ /* 0x000fe20007e9e006 */
[----:B------:R-:W-:-:S12]  /*b620*/  @P5 BRA `(.L_x_296) ;  /* 0x00000000000c5947 */ /* 0x000fd80003800000 */
[----:B------:R-:W2:Y:S02]  /*b630*/  LDG.E.U8 R16, desc[UR50][R8.64+0x1] ;  /* 0x0000013208107981 */ /* 0x000ea4000c1e1100 */
[----:B--2---:R-:W-:-:S05]  /*b640*/  PRMT R2, R16, 0x8880, RZ ;  /* 0x0000888010027816 */ /* 0x004fca00000000ff */
[----:B------:R-:W-:-:S07]  /*b650*/  IMAD R2, R2, R18, RZ ;  /* 0x0000001202027224 */ /* 0x000fce00078e02ff */
.L_x_296:
[----:B------:R-:W-:Y:S05]  /*b660*/  BSYNC B1 ;  /* 0x0000000000017941 */ /* 0x000fea0003800000 */
.L_x_295:
[----:B------:R-:W2:Y:S01]  /*b670*/  LDL.LU R3, [R1+0x204] ;  /* 0x0002040001037983 */ /* 0x000ea20000300800 */
[----:B------:R-:W-:Y:S01]  /*b680*/  BSSY B1, `(.L_x_297) ;  /* 0x000000c000017945 */ /* 0x000fe20003800000 */
[----:B------:R-:W-:Y:S02]  /*b690*/  IADD3.X R7, R23, R21, R153, P4, P6 ;  /* 0x0000001517077210 */ /* 0x000fe400027ec499 */
[----:B------:R-:W-:Y:S02]  /*b6a0*/  ISETP.LT.OR P4, PT, R0, 0x9, !P0 ;  /* 0x000000090000780c */ /* 0x000fe40004781670 */
[----:B0-----:R-:W-:Y:S01]  /*b6b0*/  @!P2 IADD3 R154, P6, R10, UR45, RZ ;  /* 0x0000002d0a9aac10 */ /* 0x001fe2000ffde0ff */
        /* <DEDUP_REMOVED lines=8> */
.L_x_298:
[----:B------:R-:W-:Y:S05]  /*b740*/  BSYNC B1 ;  /* 0x0000000000017941 */ /* 0x000fea0003800000 */
.L_x_297:
[----:B0-----:R-:W2:Y:S01]  /*b750*/  LDL.LU R3, [R1+0x208] ;  /* 0x0002080001037983 */ /* 0x001ea20000300800 */
        /* <DEDUP_REMOVED lines=8> */
.L_x_300:
[----:B------:R-:W-:Y:S05]  /*b7e0*/  BSYNC B1 ;  /* 0x0000000000017941 */ /* 0x000fea0003800000 */
.L_x_299:
[----:B0-----:R-:W2:Y:S01]  /*b7f0*/  LDL.LU R3, [R1+0x20c] ;  /* 0x00020c0001037983 */ /* 0x001ea20000300800 */
        /* <DEDUP_REMOVED lines=11> */
.L_x_302:
[----:B------:R-:W-:Y:S05]  /*b8b0*/  BSYNC B1 ;  /* 0x0000000000017941 */ /* 0x000fea0003800000 */
.L_x_301:
[----:B0-----:R-:W2:Y:S01]  /*b8c0*/  LDL.LU R3, [R1+0x210] ;  /* 0x0002100001037983 */ /* 0x001ea20000300800 */
[----:B------:R-:W-:Y:S01]  /*b8d0*/  BSSY B1, `(.L_x_303) ;  /* 0x0000007000017945 */ /* 0x000fe20003800000 */
[----:B--2---:R-:W-:-:S05]  /*b8e0*/  @!P3 IMAD R3, R3, R17, R2 ;  /* 0x000000110303b224 */ /* 0x004fca00078e0202 */
[----:B------:R0:W-:Y:S01]  /*b8f0*/  @!P3 STG.E.U8 desc[UR50][R10.64+0x8], R3 ;  /* 0x000008030a00b986 */ /* 0x0001e2000c101132 */
[----:B------:R-:W-:Y:S05]  /*b900*/  @P6 BRA `(.L_x_304) ;  /* 0x00000000000c6947 */ /* 0x000fea0003800000 */
[----:B------:R-:W2:Y:S02]  /*b910*/  LDG.E.U8 R16, desc[UR50][R8.64+0x9] ;  /* 0x0000093208107981 */ /* 0x000ea4000c1e1100 */
[----:B--2---:R-:W-:-:S05]  /*b920*/  PRMT R2, R16, 0x8880, RZ ;  /* 0x0000888010027816 */ /* 0x004fca00000000ff */
[----:B------:R-:W-:-:S07]  /*b930*/  IMAD R2, R2, R18, RZ ;  /* 0x0000001202027224 */ /* 0x000fce00078e02ff */
.L_x_304:
[----:B------:R-:W-:Y:S05]  /*b940*/  BSYNC B1 ;  /* 0x0000000000017941 */ /* 0x000fea0003800000 */
.L_x_303:
[----:B0-----:R-:W2:Y:S01]  /*b950*/  LDL.LU R3, [R1+0x214] ;  /* 0x0002140001037983 */ /* 0x001ea20000300800 */
[----:B------:R-:W-:Y:S01]  /*b960*/  BSSY B1, `(.L_x_305) ;  /* 0x0000009000017945 */ /* 0x000fe20003800000 */
[----:B------:R-:W-:Y:S01]  /*b970*/  IMAD.U32 R154, RZ, RZ, UR45 ;  /* 0x0000002dff9a7e24 */ /* 0x000fe2000f8e00ff */
[----:B------:R-:W-:Y:S01]  /*b980*/  @!P4 IADD3.X R157, R11, UR44, RZ, P2, !PT ;  /* 0x0000002c0b9dcc10 */ /* 0x000fe200097fe4ff */
[----:B--2---:R-:W-:-:S05]  /*b990*/  @!P6 IMAD R3, R3, R17, R2 ;  /* 0x000000110303e224 */ /* 0x004fca00078e0202 */
[----:B------:R0:W-:Y:S01]  /*b9a0*/  @!P6 STG.E.U8 desc[UR50][R10.64+0x9], R3 ;  /* 0x000009030a00e986 */ /* 0x0001e2000c101132 */
[----:B------:R-:W-:Y:S05]  /*b9b0*/  @P4 BRA `(.L_x_306) ;  /* 0x00000000000c4947 */ /* 0x000fea0003800000 */
[----:B------:R-:W2:Y:S02]  /*b9c0*/  LDG.E.U8 R16, desc[UR50][R6.64+0x8] ;  /* 0x0000083206107981 */ /* 0x000ea4000c1e1100 */
[----:B--2---:R-:W-:-:S05]  /*b9d0*/  PRMT R2, R16, 0x8880, RZ ;  /* 0x0000888010027816 */ /* 0x004fca00000000ff */
[----:B------:R-:W-:-:S07]  /*b9e0*/  IMAD R2, R2, R18, RZ ;  /* 0x0000001202027224 */ /* 0x000fce00078e02ff */
.L_x_306:
[----:B------:R-:W-:Y:S05]  /*b9f0*/  BSYNC B1 ;  /* 0x0000000000017941 */ /* 0x000fea0003800000 */
.L_x_305:
[----:B0-----:R-:W2:Y:S01]  /*ba00*/  LDL.LU R3, [R1+0x218] ;  /* 0x0002180001037983 */ /* 0x001ea20000300800 */
[----:B------:R-:W-:Y:S01]  /*ba10*/  IMAD.U32 R153, RZ, RZ, UR44 ;  /* 0x0000002cff997e24 */ /* 0x000fe2000f8e00ff */
[----:B------:R-:W-:Y:S01]  /*ba20*/  @!P5 IADD3 R154, P2, P3, R154, UR43, R4 ;  /* 0x0000002b9a9adc10 */ /* 0x000fe2000fb5e004 */
[----:B------:R-:W-:Y:S01]  /*ba30*/  BSSY B1, `(.L_x_307) ;  /* 0x000000c000017945 */ /* 0x000fe20003800000 */
[C---:B------:R-:W-:Y:S02]  /*ba40*/  ISETP.LT.OR P6, PT, R0.reuse, 0x12, !P1 ;  /* 0x000000120000780c */ /* 0x040fe40004fc1670 */
[----:B------:R-:W-:Y:S02]  /*ba50*/  @!P5 IADD3.X R155, R153, UR42, R5, P2, P3 ;  /* 0x0000002a999bdc10 */ /* 0x000fe400097e6405 */
        /* <DEDUP_REMOVED lines=9> */
.L_x_308:
[----:B------:R-:W-:Y:S05]  /*baf0*/  BSYNC B1 ;  /* 0x0000000000017941 */ /* 0x000fea0003800000 */
.L_x_307:
        /* <DEDUP_REMOVED lines=8> */
.L_x_310:
[----:B------:R-:W-:Y:S05]  /*bb80*/  BSYNC B1 ;  /* 0x0000000000017941 */ /* 0x000fea0003800000 */
.L_x_309:
[----:B0-----:R-:W2:Y:S01]  /*bb90*/  LDL.LU R3, [R1+0x220] ;  /* 0x0002200001037983 */ /* 0x001ea20000300800 */
[----:B------:R-:W-:Y:S01]  /*bba0*/  BSSY B1, `(.L_x_311) ;  /* 0x0000008000017945 */ /* 0x000fe20003800000 */
[----:B------:R-:W-:Y:S02]  /*bbb0*/  IMAD.U32 R156, RZ, RZ, UR45 ;  /* 0x0000002dff9c7e24 */ /* 0x000fe4000f8e00ff */
[----:B--2---:R-:W-:-:S05]  /*bbc0*/  @!P4 IMAD R3, R3, R17, R2 ;  /* 0x000000110303c224 */ /* 0x004fca00078e0202 */
[----:B------:R0:W-:Y:S01]  /*bbd0*/  @!P4 STG.E.U8 desc[UR50][R10.64+0x10], R3 ;  /* 0x000010030a00c986 */ /* 0x0001e2000c101132 */
[----:B------:R-:W-:Y:S05]  /*bbe0*/  @P6 BRA `(.L_x_312) ;  /* 0x00000000000c6947 */ /* 0x000fea0003800000 */
[----:B------:R-:W2:Y:S02]  /*bbf0*/  LDG.E.U8 R16, desc[UR50][R8.64+0x11] ;  /* 0x0000113208107981 */ /* 0x000ea4000c1e1100 */
[----:B--2---:R-:W-:-:S05]  /*bc00*/  PRMT R2, R16, 0x8880, RZ ;  /* 0x0000888010027816 */ /* 0x004fca00000000ff */
[----:B------:R-:W-:-:S07]  /*bc10*/  IMAD R2, R2, R18, RZ ;  /* 0x0000001202027224 */ /* 0x000fce00078e02ff */
.L_x_312:
[----:B------:R-:W-:Y:S05]  /*bc20*/  BSYNC B1 ;  /* 0x0000000000017941 */ /* 0x000fea0003800000 */
.L_x_311:
[----:B0-----:R-:W2:Y:S01]  /*bc30*/  LDL.LU R3, [R1+0x224] ;  /* 0x0002240001037983 */ /* 0x001ea20000300800 */
[----:B------:R-:W-:Y:S01]  /*bc40*/  IMAD.U32 R153, RZ, RZ, UR44 ;  /* 0x0000002cff997e24 */ /* 0x000fe2000f8e00ff */
[--C-:B------:R-:W-:Y:S01]  /*bc50*/  @!P3 IADD3 R156, P4, P5, R156, UR43, R4.reuse ;  /* 0x0000002b9c9cbc10 */ /* 0x100fe2000fd9e004 */
[----:B------:R-:W-:Y:S01]  /*bc60*/  IMAD.U32 R154, RZ, RZ, UR45 ;  /* 0x0000002dff9a7e24 */ /* 0x000fe2000f8e00ff */
[----:B------:R-:W-:Y:S02]  /*bc70*/  BSSY B1, `(.L_x_313) ;  /* 0x000000a000017945 */ /* 0x000fe40003800000 */
[----:B------:R-:W-:Y:S02]  /*bc80*/  @!P3 IADD3.X R157, R153, UR42, R5, P4, P5 ;  /* 0x0000002a999dbc10 */ /* 0x000fe4000a7ea405 */
[----:B------:R-:W-:Y:S01]  /*bc90*/  @!P2 IADD3 R154, P4, P5, R154, UR43, R4 ;  /* 0x0000002b9a9aac10 */ /* 0x000fe2000fd9e004 */
[----:B--2---:R-:W-:-:S05]  /*bca0*/  @!P6 IMAD R3, R3, R17, R2 ;  /* 0x000000110303e224 */ /* 0x004fca00078e0202 */
[----:B------:R0:W-:Y:S01]  /*bcb0*/  @!P6 STG.E.U8 desc[UR50][R10.64+0x11], R3 ;  /* 0x000011030a00e986 */ /* 0x0001e2000c101132 */
[----:B------:R-:W-:Y:S01]  /*bcc0*/  ISETP.LT.OR P6, PT, R0, 0x19, !P0 ;  /* 0x000000190000780c */ /* 0x000fe200047c1670 */
[----:B------:R-:W-:-:S12]  /*bcd0*/  @P3 BRA `(.L_x_314) ;  /* 0x00000000000c3947 */ /* 0x000fd80003800000 */
[----:B------:R-:W2:Y:S02]  /*bce0*/  LDG.E.U8 R16, desc[UR50][R6.64+0x10] ;  /* 0x0000103206107981 */ /* 0x000ea4000c1e1100 */
[----:B--2---:R-:W-:-:S05]  /*bcf0*/  PRMT R2, R16, 0x8880, RZ ;  /* 0x0000888010027816 */ /* 0x004fca00000000ff */
[----:B------:R-:W-:-:S07]  /*bd00*/  IMAD R2, R2, R18, RZ ;  /* 0x0000001202027224 */ /* 0x000fce00078e02ff */
.L_x_314:
[----:B------:R-:W-:Y:S05]  /*bd10*/  BSYNC B1 ;  /* 0x0000000000017941 */ /* 0x000fea0003800000 */
.L_x_313:
[----:B0-----:R-:W2:Y:S01]  /*bd20*/  LDL.LU R3, [R1+0x228] ;  /* 0x0002280001037983 */ /* 0x001ea20000300800 */
[----:B------:R-:W-:Y:S01]  /*bd30*/  BSSY B1, `(.L_x_315) ;  /* 0x0000008000017945 */ /* 0x000fe20003800000 */
[----:B------:R-:W-:Y:S01]  /*bd40*/  @!P2 IADD3.X R155, R153, UR42, R5, P4, P5 ;  /* 0x0000002a999bac10 */ /* 0x000fe2000a7ea405 */
[----:B--2---:R-:W-:-:S05]  /*bd50*/  @!P3 IMAD R3, R3, R17, R2 ;  /* 0x000000110303b224 */ /* 0x004fca00078e0202 */
[----:B------:R0:W-:Y:S01]  /*bd60*/  @!P3 STG.E.U8 desc[UR50][R156.64+0x10], R3 ;  /* 0x000010039c00b986 */ /* 0x0001e2000c101132 */
[----:B------:R-:W-:Y:S05]  /*bd70*/  @P2 BRA `(.L_x_316) ;  /* 0x00000000000c2947 */ /* 0x000fea0003800000 */
[----:B------:R-:W2:Y:S02]  /*bd80*/  LDG.E.U8 R16, desc[UR50][R6.64+0x11] ;  /* 0x0000113206107981 */ /* 0x000ea4000c1e1100 */
[----:B--2---:R-:W-:-:S05]  /*bd90*/  PRMT R2, R16, 0x8880, RZ ;  /* 0x0000888010027816 */ /* 0x004fca00000000ff */
[----:B------:R-:W-:-:S07]  /*bda0*/  IMAD R2, R2, R18, RZ ;  /* 0x0000001202027224 */ /* 0x000fce00078e02ff */
.L_x_316:
[----:B------:R-:W-:Y:S05]  /*bdb0*/  BSYNC B1 ;  /* 0x0000000000017941 */ /* 0x000fea0003800000 */
.L_x_315:
[----:B0-----:R-:W2:Y:S01]  /*bdc0*/  LDL.LU R3, [R1+0x22c] ;  /* 0x00022c0001037983 */ /* 0x001ea20000300800 */
[----:B------:R-:W-:Y:S01]  /*bdd0*/  IMAD.U32 R156, RZ, RZ, UR45 ;  /* 0x0000002dff9c7e24 */ /* 0x000fe2000f8e00ff */
[----:B------:R-:W-:Y:S01]  /*bde0*/  BSSY B1, `(.L_x_317) ;  /* 0x000000c000017945 */ /* 0x000fe20003800000 */
[----:B------:R-:W-:-:S03]  /*bdf0*/  ISETP.LT.OR P3, PT, R0, 0x1a, !P0 ;  /* 0x0000001a0000780c */ /* 0x000fc60004761670 */
[----:B------:R-:W-:Y:S01]  /*be00*/  @!P6 IADD3 R156, P4, P5, R156, UR43, R4 ;  /* 0x0000002b9c9cec10 */ /* 0x000fe2000fd9e004 */
[----:B--2---:R-:W-:-:S05]  /*be10*/  @!P2 IMAD R3, R3, R17, R2 ;  /* 0x000000110303a224 */ /* 0x004fca00078e0202 */
[----:B------:R0:W-:Y:S01]  /*be20*/  @!P2 STG.E.U8 desc[UR50][R154.64+0x11], R3 ;  /* 0x000011039a00a986 */ /* 0x0001e2000c101132 */
[----:B------:R-:W-:Y:S01]  /*be30*/  ISETP.LT.OR P2, PT, R0, 0x19, !P1 ;  /* 0x000000190000780c */ /* 0x000fe20004f41670 */
[----:B0-----:R-:W-:Y:S02]  /*be40*/  IMAD.U32 R155, RZ, RZ, UR44 ;  /* 0x0000002cff9b7e24 */ /* 0x001fe4000f8e00ff */
[----:B------:R-:W-:-:S10]  /*be50*/  IMAD.U32 R154, RZ, RZ, UR45 ;  /* 0x0000002dff9a7e24 */ /* 0x000fd4000f8e00ff */
[----:B------:R-:W-:Y:S05]  /*be60*/  @P2 BRA `(.L_x_318) ;  /* 0x00000000000c2947 */ /* 0x000fea0003800000 */
[----:B------:R-:W2:Y:S02]  /*be70*/  LDG.E.U8 R16, desc[UR50][R8.64+0x18] ;  /* 0x0000183208107981 */ /* 0x000ea4000c1e1100 */
[----:B--2---:R-:W-:-:S05]  /*be80*/  PRMT R2, R16, 0x8880, RZ ;  /* 0x0000888010027816 */ /* 0x004fca00000000ff */
[----:B------:R-:W-:-:S07]  /*be90*/  IMAD R2, R2, R18, RZ ;  /* 0x0000001202027224 */ /* 0x000fce00078e02ff */
.L_x_318:
[----:B------:R-:W-:Y:S05]  /*bea0*/  BSYNC B1 ;  /* 0x0000000000017941 */ /* 0x000fea0003800000 */
.L_x_317:
[----:B------:R-:W2:Y:S01]  /*beb0*/  LDL.LU R3, [R1+0x230] ;  /* 0x0002300001037983 */ /* 0x000ea20000300800 */
[----:B------:R-:W-:Y:S01]  /*bec0*/  IMAD.U32 R153, RZ, RZ, UR44 ;  /* 0x0000002cff997e24 */ /* 0x000fe2000f8e00ff */
[----:B------:R-:W-:Y:S01]  /*bed0*/  @!P6 IADD3.X R157, R155, UR42, R5, P4, P5 ;  /* 0x0000002a9b9dec10 */ /* 0x000fe2000a7ea405 */
[----:B------:R-:W-:Y:S01]  /*bee0*/  BSSY B1, `(.L_x_319) ;  /* 0x000000c000017945 */ /* 0x000fe20003800000 */
[----:B------:R-:W-:-:S04]  /*bef0*/  @!P3 IADD3 R154, P4, P5, R154, UR43, R4 ;  /* 0x0000002b9a9abc10 */ /* 0x000fc8000fd9e004 */
[----:B------:R-:W-:Y:S02]  /*bf00*/  @!P3 IADD3.X R155, R153, UR42, R5, P4, P5 ;  /* 0x0000002a999bbc10 */ /* 0x000fe4000a7ea405 */
[C---:B------:R-:W-:Y:S02]  /*bf10*/  ISETP.LT.OR P5, PT, R0.reuse, 0x21, !P1 ;  /* 0x000000210000780c */ /* 0x040fe40004fa1670 */
[----:B------:R-:W-:Y:S01]  /*bf20*/  ISETP.LT.OR P4, PT, R0, 0x21, !P0 ;  /* 0x000000210000780c */ /* 0x000fe20004781670 */
[----:B--2---:R-:W-:-:S05]  /*bf30*/  @!P2 IMAD R3, R3, R17, R2 ;  /* 0x000000110303a224 */ /* 0x004fca00078e0202 */
[----:B------:R0:W-:Y:S01]  /*bf40*/  @!P2 STG.E.U8 desc[UR50][R10.64+0x18], R3 ;  /* 0x000018030a00a986 */ /* 0x0001e2000c101132 */
[----:B------:R-:W-:-:S13]  /*bf50*/  ISETP.LT.OR P2, PT, R0, 0x1a, !P1 ;  /* 0x0000001a0000780c */ /* 0x000fda0004f41670 */
[----:B0-----:R-:W-:Y:S05]  /*bf60*/  @P2 BRA `(.L_x_320) ;  /* 0x00000000000c2947 */ /* 0x001fea0003800000 */
[----:B------:R-:W2:Y:S02]  /*bf70*/  LDG.E.U8 R16, desc[UR50][R8.64+0x19] ;  /* 0x0000193208107981 */ /* 0x000ea4000c1e1100 */
[----:B--2---:R-:W-:-:S05]  /*bf80*/  PRMT R2, R16, 0x8880, RZ ;  /* 0x0000888010027816 */ /* 0x004fca00000000ff */
[----:B------:R-:W-:-:S07]  /*bf90*/  IMAD R2, R2, R18, RZ ;  /* 0x0000001202027224 */ /* 0x000fce00078e02ff */
.L_x_320:
[----:B------:R-:W-:Y:S05]  /*bfa0*/  BSYNC B1 ;  /* 0x0000000000017941 */ /* 0x000fea0003800000 */
.L_x_319:
        /* <DEDUP_REMOVED lines=8> */
.L_x_322:
[----:B------:R-:W-:Y:S05]  /*c030*/  BSYNC B1 ;  /* 0x0000000000017941 */ /* 0x000fea0003800000 */
.L_x_321:
        /* <DEDUP_REMOVED lines=8> */
.L_x_324:
[----:B------:R-:W-:Y:S05]  /*c0c0*/  BSYNC B1 ;  /* 0x0000000000017941 */ /* 0x000fea0003800000 */
.L_x_323:
        /* <DEDUP_REMOVED lines=8> */
.L_x_326:
[----:B------:R-:W-:Y:S05]  /*c150*/  BSYNC B1 ;  /* 0x0000000000017941 */ /* 0x000fea0003800000 */
.L_x_325:
[----:B0-----:R-:W2:Y:S01]  /*c160*/  LDL.LU R3, [R1+0x240] ;  /* 0x0002400001037983 */ /* 0x001ea20000300800 */
[C---:B------:R-:W-:Y:S01]  /*c170*/  ISETP.LT.OR P2, PT, R0.reuse, 0x22, !P1 ;  /* 0x000000220000780c */ /* 0x040fe20004f41670 */
[----:B------:R-:W-:Y:S01]  /*c180*/  IMAD.U32 R156, RZ, RZ, UR45 ;  /* 0x0000002dff9c7e24 */ /* 0x000fe2000f8e00ff */
[----:B------:R-:W-:Y:S01]  /*c190*/  BSSY B1, `(.L_x_327) ;  /* 0x000000a000017945 */ /* 0x000fe20003800000 */
[----:B------:R-:W-:Y:S01]  /*c1a0*/  ISETP.LT.OR P6, PT, R0, 0x22, !P0 ;  /* 0x000000220000780c */ /* 0x000fe200047c1670 */
[----:B------:R-:W-:Y:S02]  /*c1b0*/  IMAD.U32 R153, RZ, RZ, UR44 ;  /* 0x0000002cff997e24 */ /* 0x000fe4000f8e00ff */
[----:B--2---:R-:W-:-:S05]  /*c1c0*/  @!P5 IMAD R3, R3, R17, R2 ;  /* 0x000000110303d224 */ /* 0x004fca00078e0202 */
[----:B------:R0:W-:Y:S01]  /*c1d0*/  @!P5 STG.E.U8 desc[UR50][R10.64+0x20], R3 ;  /* 0x000020030a00d986 */ /* 0x0001e2000c101132 */
[----:B------:R-:W-:Y:S01]  /*c1e0*/  @!P4 IADD3 R156, P3, P5, R156, UR43, R4 ;  /* 0x0000002b9c9ccc10 */ /* 0x000fe2000fd7e004 */
[----:B------:R-:W-:-:S12]  /*c1f0*/  @P2 BRA `(.L_x_328) ;  /* 0x00000000000c2947 */ /* 0x000fd80003800000 */
[----:B------:R-:W2:Y:S02]  /*c200*/  LDG.E.U8 R16, desc[UR50][R8.64+0x21] ;  /* 0x0000213208107981 */ /* 0x000ea4000c1e1100 */
[----:B--2---:R-:W-:-:S05]  /*c210*/  PRMT R2, R16, 0x8880, RZ ;  /* 0x0000888010027816 */ /* 0x004fca00000000ff */
[----:B------:R-:W-:-:S07]  /*c220*/  IMAD R2, R2, R18, RZ ;  /* 0x0000001202027224 */ /* 0x000fce00078e02ff */
.L_x_328:
[----:B------:R-:W-:Y:S05]  /*c230*/  BSYNC B1 ;  /* 0x0000000000017941 */ /* 0x000fea0003800000 */
.L_x_327:
[----:B0-----:R-:W2:Y:S01]  /*c240*/  LDL.LU R3, [R1+0x244] ;  /* 0x0002440001037983 */ /* 0x001ea20000300800 */
[----:B------:R-:W-:Y:S01]  /*c250*/  BSSY B1, `(.L_x_329) ;  /* 0x0000009000017945 */ /* 0x000fe20003800000 */
[----:B------:R-:W-:Y:S01]  /*c260*/  IMAD.U32 R154, RZ, RZ, UR45 ;  /* 0x0000002dff9a7e24 */ /* 0x000fe2000f8e00ff */
[----:B------:R-:W-:Y:S01]  /*c270*/  @!P4 IADD3.X R157, R153, UR42, R5, P3, P5 ;  /* 0x0000002a999dcc10 */ /* 0x000fe20009fea405 */
[----:B--2---:R-:W-:-:S05]  /*c280*/  @!P2 IMAD R3, R3, R17, R2 ;  /* 0x000000110303a224 */ /* 0x004fca00078e0202 */
[----:B------:R0:W-:Y:S01]  /*c290*/  @!P2 STG.E.U8 desc[UR50][R10.64+0x21], R3 ;  /* 0x000021030a00a986 */ /* 0x0001e2000c101132 */
[----:B------:R-:W-:Y:S05]  /*c2a0*/  @P4 BRA `(.L_x_330) ;  /* 0x00000000000c4947 */ /* 0x000fea0003800000 */
[----:B------:R-:W2:Y:S02]  /*c2b0*/  LDG.E.U8 R16, desc[UR50][R6.64+0x20] ;  /* 0x0000203206107981 */ /* 0x000ea4000c1e1100 */
[----:B--2---:R-:W-:-:S05]  /*c2c0*/  PRMT R2, R16, 0x8880, RZ ;  /* 0x0000888010027816 */ /* 0x004fca00000000ff */
[----:B------:R-:W-:-:S07]  /*c2d0*/  IMAD R2, R2, R18, RZ ;  /* 0x0000001202027224 */ /* 0x000fce00078e02ff */
.L_x_330:
[----:B------:R-:W-:Y:S05]  /*c2e0*/  BSYNC B1 ;  /* 0x0000000000017941 */ /* 0x000fea0003800000 */
.L_x_329:
        /* <DEDUP_REMOVED lines=15> */
.L_x_332:
[----:B------:R-:W-:Y:S05]  /*c3e0*/  BSYNC B1 ;  /* 0x0000000000017941 */ /* 0x000fea0003800000 */
.L_x_331:
        /* <DEDUP_REMOVED lines=8> */
.L_x_334:
[----:B------:R-:W-:Y:S05]  /*c470*/  BSYNC B1 ;  /* 0x0000000000017941 */ /* 0x000fea0003800000 */
.L_x_333:
        /* <DEDUP_REMOVED lines=9> */
.L_x_336:
[----:B------:R-:W-:Y:S05]  /*c510*/  BSYNC B1 ;  /* 0x0000000000017941 */ /* 0x000fea0003800000 */
.L_x_335:
        /* <DEDUP_REMOVED lines=14> */
.L_x_338:
[----:B------:R-:W-:Y:S05]  /*c600*/  BSYNC B1 ;  /* 0x0000000000017941 */ /* 0x000fea0003800000 */
.L_x_337:
        /* <DEDUP_REMOVED lines=9> */
.L_x_340:
[----:B------:R-:W-:Y:S05]  /*c6a0*/  BSYNC B1 ;  /* 0x0000000000017941 */ /* 0x000fea0003800000 */
.L_x_339:
[----:B0-----:R-:W2:Y:S01]  /*c6b0*/  LDL.LU R3, [R1+0x25c] ;  /* 0x00025c0001037983 */ /* 0x001ea20000300800 */
[----:B------:R-:W-:Y:S01]  /*c6c0*/  ISETP.LT.OR P2, PT, R0, 0x31, !P1 ;  /* 0x000000310000780c */ /* 0x000fe20004f41670 */
[----:B------:R-:W-:Y:S01]  /*c6d0*/  IMAD.U32 R156, RZ, RZ, UR45 ;  /* 0x0000002dff9c7e24 */ /* 0x000fe2000f8e00ff */
[----:B------:R-:W-:Y:S04]  /*c6e0*/  BSSY B1, `(.L_x_341) ;  /* 0x000000b000017945 */ /* 0x000fe80003800000 */
[----:B------:R-:W-:Y:S01]  /*c6f0*/  @!P4 IADD3 R156, P5, P6, R156, UR43, R4 ;  /* 0x0000002b9c9ccc10 */ /* 0x000fe2000febe004 */
[----:B--2---:R-:W-:-:S05]  /*c700*/  @!P3 IMAD R3, R3, R17, R2 ;  /* 0x000000110303b224 */ /* 0x004fca00078e0202 */
[----:B------:R0:W-:Y:S01]  /*c710*/  @!P3 STG.E.U8 desc[UR50][R154.64+0x29], R3 ;  /* 0x000029039a00b986 */ /* 0x0001e2000c101132 */
[----:B------:R-:W-:Y:S01]  /*c720*/  ISETP.LT.OR P3, PT, R0, 0x32, !P0 ;  /* 0x000000320000780c */ /* 0x000fe20004761670 */
[----:B0-----:R-:W-:Y:S02]  /*c730*/  IMAD.U32 R155, RZ, RZ, UR44 ;  /* 0x0000002cff9b7e24 */ /* 0x001fe4000f8e00ff */
[----:B------:R-:W-:Y:S01]  /*c740*/  IMAD.U32 R154, RZ, RZ, UR45 ;  /* 0x0000002dff9a7e24 */ /* 0x000fe2000f8e00ff */
[----:B------:R-:W-:Y:S09]  /*c750*/  @P2 BRA `(.L_x_342) ;  /* 0x00000000000c2947 */ /* 0x000ff20003800000 */
[----:B------:R-:W2:Y:S02]  /*c760*/  LDG.E.U8 R16, desc[UR50][R8.64+0x30] ;  /* 0x0000303208107981 */ /* 0x000ea4000c1e1100 */
[----:B--2---:R-:W-:-:S05]  /*c770*/  PRMT R2, R16, 0x8880, RZ ;  /* 0x0000888010027816 */ /* 0x004fca00000000ff */
[----:B------:R-:W-:-:S07]  /*c780*/  IMAD R2, R2, R18, RZ ;  /* 0x0000001202027224 */ /* 0x000fce00078e02ff */
.L_x_342:
[----:B------:R-:W-:Y:S05]  /*c790*/  BSYNC B1 ;  /* 0x0000000000017941 */ /* 0x000fea0003800000 */
.L_x_341:
        /* <DEDUP_REMOVED lines=15> */
.L_x_344:
[----:B------:R-:W-:Y:S05]  /*c890*/  BSYNC B1 ;  /* 0x0000000000017941 */ /* 0x000fea0003800000 */
.L_x_343:
        /* <DEDUP_REMOVED lines=8> */
.L_x_346:
[----:B------:R-:W-:Y:S05]  /*c920*/  BSYNC B1 ;  /* 0x0000000000017941 */ /* 0x000fea0003800000 */
.L_x_345:
        /* <DEDUP_REMOVED lines=8> */
.L_x_348:
[----:B------:R-:W-:Y:S05]  /*c9b0*/  BSYNC B1 ;  /* 0x0000000000017941 */ /* 0x000fea0003800000 */
.L_x_347:
        /* <DEDUP_REMOVED lines=8> */
.L_x_350:
[----:B------:R-:W-:Y:S05]  /*ca40*/  BSYNC B1 ;  /* 0x0000000000017941 */ /* 0x000fea0003800000 */
.L_x_349:
[----:B0-----:R-:W2:Y:S01]  /*ca50*/  LDL.LU R3, [R1+0x270] ;  /* 0x0002700001037983 */ /* 0x001ea20000300800 */
[----:B------:R-:W-:Y:S01]  /*ca60*/  ISETP.LT.OR P2, PT, R0, 0x3a, !P1 ;  /* 0x0000003a0000780c */ /* 0x000fe20004f41670 */
[----:B------:R-:W-:Y:S01]  /*ca70*/  IMAD.U32 R156, RZ, RZ, UR45 ;  /* 0x0000002dff9c7e24 */ /* 0x000fe2000f8e00ff */
[----:B------:R-:W-:Y:S01]  /*ca80*/  BSSY B1, `(.L_x_351) ;  /* 0x000000a000017945 */ /* 0x000fe20003800000 */
[----:B------:R-:W-:-:S03]  /*ca90*/  IMAD.U32 R153, RZ, RZ, UR44 ;  /* 0x0000002cff997e24 */ /* 0x000fc6000f8e00ff */
        /* <DEDUP_REMOVED lines=8> */
.L_x_352:
[----:B------:R-:W-:Y:S05]  /*cb20*/  BSYNC B1 ;  /* 0x0000000000017941 */ /* 0x000fea0003800000 */
.L_x_351:
        /* <DEDUP_REMOVED lines=10> */
.L_x_354:
[----:B------:R-:W-:Y:S05]  /*cbd0*/  BSYNC B1 ;  /* 0x0000000000017941 */ /* 0x000fea0003800000 */
.L_x_353:
        /* <DEDUP_REMOVED lines=15> */
.L_x_356:
[----:B------:R-:W-:Y:S05]  /*ccd0*/  BSYNC B1 ;  /* 0x0000000000017941 */ /* 0x000fea0003800000 */
.L_x_355:
        /* <DEDUP_REMOVED lines=8> */
.L_x_358:
[----:B------:R-:W-:Y:S05]  /*cd60*/  BSYNC B1 ;  /* 0x0000000000017941 */ /* 0x000fea0003800000 */
.L_x_357:
        /* <DEDUP_REMOVED lines=9> */
.L_x_360:
[----:B------:R-:W-:Y:S05]  /*ce00*/  BSYNC B1 ;  /* 0x0000000000017941 */ /* 0x000fea0003800000 */
.L_x_359:
        /* <DEDUP_REMOVED lines=14> */
.L_x_362:
[----:B------:R-:W-:Y:S05]  /*cef0*/  BSYNC B1 ;  /* 0x0000000000017941 */ /* 0x000fea0003800000 */
.L_x_361:
        /* <DEDUP_REMOVED lines=9> */
.L_x_364:
[----:B------:R-:W-:Y:S05]  /*cf90*/  BSYNC B1 ;  /* 0x0000000000017941 */ /* 0x000fea0003800000 */
.L_x_363:
        /* <DEDUP_REMOVED lines=14> */
.L_x_366:
[----:B------:R-:W-:Y:S05]  /*d080*/  BSYNC B1 ;  /* 0x0000000000017941 */ /* 0x000fea0003800000 */
.L_x_365:
        /* <DEDUP_REMOVED lines=15> */
.L_x_368:
[----:B------:R-:W-:Y:S05]  /*d180*/  BSYNC B1 ;  /* 0x0000000000017941 */ /* 0x000fea0003800000 */
.L_x_367:
        /* <DEDUP_REMOVED lines=8> */
.L_x_370:
[----:B------:R-:W-:Y:S05]  /*d210*/  BSYNC B1 ;  /* 0x0000000000017941 */ /* 0x000fea0003800000 */
.L_x_369:
        /* <DEDUP_REMOVED lines=8> */
.L_x_372:
[----:B------:R-:W-:Y:S05]  /*d2a0*/  BSYNC B1 ;  /* 0x0000000000017941 */ /* 0x000fea0003800000 */
.L_x_371:
        /* <DEDUP_REMOVED lines=8> */
.L_x_374:
[----:B------:R-:W-:Y:S05]  /*d330*/  BSYNC B1 ;  /* 0x0000000000017941 */ /* 0x000fea0003800000 */
.L_x_373:
        /* <DEDUP_REMOVED lines=13> */
.L_x_376:
[----:B------:R-:W-:Y:S05]  /*d410*/  BSYNC B1 ;  /* 0x0000000000017941 */ /* 0x000fea0003800000 */
.L_x_375:
        /* <DEDUP_REMOVED lines=10> */
.L_x_378:
[----:B------:R-:W-:Y:S05]  /*d4c0*/  BSYNC B1 ;  /* 0x0000000000017941 */ /* 0x000fea0003800000 */
.L_x_377:
        /* <DEDUP_REMOVED lines=15> */
.L_x_380:
[----:B------:R-:W-:Y:S05]  /*d5c0*/  BSYNC B1 ;  /* 0x0000000000017941 */ /* 0x000fea0003800000 */
.L_x_379:
        /* <DEDUP_REMOVED lines=8> */
.L_x_382:
[----:B------:R-:W-:Y:S05]  /*d650*/  BSYNC B1 ;  /* 0x0000000000017941 */ /* 0x000fea0003800000 */
.L_x_381:
        /* <DEDUP_REMOVED lines=9> */
.L_x_384:
[----:B------:R-:W-:Y:S05]  /*d6f0*/  BSYNC B1 ;  /* 0x0000000000017941 */ /* 0x000fea0003800000 */
.L_x_383:
        /* <DEDUP_REMOVED lines=14> */
.L_x_386:
[----:B------:R-:W-:Y:S05]  /*d7e0*/  BSYNC B1 ;  /* 0x0000000000017941 */ /* 0x000fea0003800000 */
.L_x_385:
        /* <DEDUP_REMOVED lines=9> */
.L_x_388:
[----:B------:R-:W-:Y:S05]  /*d880*/  BSYNC B1 ;  /* 0x0000000000017941 */ /* 0x000fea0003800000 */
.L_x_387:
        /* <DEDUP_REMOVED lines=14> */
.L_x_390:
[----:B------:R-:W-:Y:S05]  /*d970*/  BSYNC B1 ;  /* 0x0000000000017941 */ /* 0x000fea0003800000 */
.L_x_389:
        /* <DEDUP_REMOVED lines=15> */
.L_x_392:
[----:B------:R-:W-:Y:S05]  /*da70*/  BSYNC B1 ;  /* 0x0000000000017941 */ /* 0x000fea0003800000 */
.L_x_391:
        /* <DEDUP_REMOVED lines=8> */
.L_x_394:
[----:B------:R-:W-:Y:S05]  /*db00*/  BSYNC B1 ;  /* 0x0000000000017941 */ /* 0x000fea0003800000 */
.L_x_393:
        /* <DEDUP_REMOVED lines=8> */
.L_x_396:
[----:B------:R-:W-:Y:S05]  /*db90*/  BSYNC B1 ;  /* 0x0000000000017941 */ /* 0x000fea0003800000 */
.L_x_395:
        /* <DEDUP_REMOVED lines=8> */
.L_x_398:
[----:B------:R-:W-:Y:S05]  /*dc20*/  BSYNC B1 ;  /* 0x0000000000017941 */ /* 0x000fea0003800000 */
.L_x_397:
        /* <DEDUP_REMOVED lines=13> */
.L_x_400:
[----:B------:R-:W-:Y:S05]  /*dd00*/  BSYNC B1 ;  /* 0x0000000000017941 */ /* 0x000fea0003800000 */
.L_x_399:
        /* <DEDUP_REMOVED lines=10> */
.L_x_402:
[----:B------:R-:W-:Y:S05]  /*ddb0*/  BSYNC B1 ;  /* 0x0000000000017941 */ /* 0x000fea0003800000 */
.L_x_401:
        /* <DEDUP_REMOVED lines=15> */
.L_x_404:
[----:B------:R-:W-:Y:S05]  /*deb0*/  BSYNC B1 ;  /* 0x0000000000017941 */ /* 0x000fea0003800000 */
.L_x_403:
        /* <DEDUP_REMOVED lines=8> */
.L_x_406:
[----:B------:R-:W-:Y:S05]  /*df40*/  BSYNC B1 ;  /* 0x0000000000017941 */ /* 0x000fea0003800000 */
.L_x_405:
        /* <DEDUP_REMOVED lines=9> */
.L_x_408:
[----:B------:R-:W-:Y:S05]  /*dfe0*/  BSYNC B1 ;  /* 0x0000000000017941 */ /* 0x000fea0003800000 */
.L_x_407:
        /* <DEDUP_REMOVED lines=14> */
.L_x_410:
[----:B------:R-:W-:Y:S05]  /*e0d0*/  BSYNC B1 ;  /* 0x0000000000017941 */ /* 0x000fea0003800000 */
.L_x_409:
        /* <DEDUP_REMOVED lines=9> */
.L_x_412:
[----:B------:R-:W-:Y:S05]  /*e170*/  BSYNC B1 ;  /* 0x0000000000017941 */ /* 0x000fea0003800000 */
.L_x_411:
        /* <DEDUP_REMOVED lines=14> */
.L_x_414:
[----:B------:R-:W-:Y:S05]  /*e260*/  BSYNC B1 ;  /* 0x0000000000017941 */ /* 0x000fea0003800000 */
.L_x_413:
        /* <DEDUP_REMOVED lines=15> */
.L_x_416:
[----:B------:R-:W-:Y:S05]  /*e360*/  BSYNC B1 ;  /* 0x0000000000017941 */ /* 0x000fea0003800000 */
.L_x_415:
        /* <DEDUP_REMOVED lines=8> */
.L_x_418:
[----:B------:R-:W-:Y:S05]  /*e3f0*/  BSYNC B1 ;  /* 0x0000000000017941 */ /* 0x000fea0003800000 */
.L_x_417:
        /* <DEDUP_REMOVED lines=8> */
.L_x_420:
[----:B------:R-:W-:Y:S05]  /*e480*/  BSYNC B1 ;  /* 0x0000000000017941 */ /* 0x000fea0003800000 */
.L_x_419:
        /* <DEDUP_REMOVED lines=8> */
.L_x_422:
[----:B------:R-:W-:Y:S05]  /*e510*/  BSYNC B1 ;  /* 0x0000000000017941 */ /* 0x000fea0003800000 */
.L_x_421:
        /* <DEDUP_REMOVED lines=13> */
.L_x_424:
[----:B------:R-:W-:Y:S05]  /*e5f0*/  BSYNC B1 ;  /* 0x0000000000017941 */ /* 0x000fea0003800000 */
.L_x_423:
        /* <DEDUP_REMOVED lines=10> */
.L_x_426:
[----:B------:R-:W-:Y:S05]  /*e6a0*/  BSYNC B1 ;  /* 0x0000000000017941 */ /* 0x000fea0003800000 */
.L_x_425:
        /* <DEDUP_REMOVED lines=15> */
.L_x_428:
[----:B------:R-:W-:Y:S05]  /*e7a0*/  BSYNC B1 ;  /* 0x0000000000017941 */ /* 0x000fea0003800000 */
.L_x_427:
        /* <DEDUP_REMOVED lines=8> */
.L_x_430:
[----:B------:R-:W-:Y:S05]  /*e830*/  BSYNC B1 ;  /* 0x0000000000017941 */ /* 0x000fea0003800000 */
.L_x_429:
        /* <DEDUP_REMOVED lines=9> */
.L_x_432:
[----:B------:R-:W-:Y:S05]  /*e8d0*/  BSYNC B1 ;  /* 0x0000000000017941 */ /* 0x000fea0003800000 */
.L_x_431:
        /* <DEDUP_REMOVED lines=14> */
.L_x_434:
[----:B------:R-:W-:Y:S05]  /*e9c0*/  BSYNC B1 ;  /* 0x0000000000017941 */ /* 0x000fea0003800000 */
.L_x_433:
        /* <DEDUP_REMOVED lines=9> */
.L_x_436:
[----:B------:R-:W-:Y:S05]  /*ea60*/  BSYNC B1 ;  /* 0x0000000000017941 */ /* 0x000fea0003800000 */
.L_x_435:
        /* <DEDUP_REMOVED lines=14> */
.L_x_438:
[----:B------:R-:W-:Y:S05]  /*eb50*/  BSYNC B1 ;  /* 0x0000000000017941 */ /* 0x000fea0003800000 */
.L_x_437:
        /* <DEDUP_REMOVED lines=15> */
.L_x_440:
[----:B------:R-:W-:Y:S05]  /*ec50*/  BSYNC B1 ;  /* 0x0000000000017941 */ /* 0x000fea0003800000 */
.L_x_439:
        /* <DEDUP_REMOVED lines=8> */
.L_x_442:
[----:B------:R-:W-:Y:S05]  /*ece0*/  BSYNC B1 ;  /* 0x0000000000017941 */ /* 0x000fea0003800000 */
.L_x_441:
        /* <DEDUP_REMOVED lines=8> */
.L_x_444:
[----:B------:R-:W-:Y:S05]  /*ed70*/  BSYNC B1 ;  /* 0x0000000000017941 */ /* 0x000fea0003800000 */
.L_x_443:
        /* <DEDUP_REMOVED lines=8> */
.L_x_446:
[----:B------:R-:W-:Y:S05]  /*ee00*/  BSYNC B1 ;  /* 0x0000000000017941 */ /* 0x000fea0003800000 */
.L_x_445:
        /* <DEDUP_REMOVED lines=13> */
.L_x_448:
[----:B------:R-:W-:Y:S05]  /*eee0*/  BSYNC B1 ;  /* 0x0000000000017941 */ /* 0x000fea0003800000 */
.L_x_447:
        /* <DEDUP_REMOVED lines=10> */
.L_x_450:
[----:B------:R-:W-:Y:S05]  /*ef90*/  BSYNC B1 ;  /* 0x0000000000017941 */ /* 0x000fea0003800000 */
.L_x_449:
        /* <DEDUP_REMOVED lines=15> */
.L_x_452:
[----:B------:R-:W-:Y:S05]  /*f090*/  BSYNC B1 ;  /* 0x0000000000017941 */ /* 0x000fea0003800000 */
.L_x_451:
        /* <DEDUP_REMOVED lines=8> */
.L_x_454:
[----:B------:R-:W-:Y:S05]  /*f120*/  BSYNC B1 ;  /* 0x0000000000017941 */ /* 0x000fea0003800000 */
.L_x_453:
        /* <DEDUP_REMOVED lines=9> */
.L_x_456:
[----:B------:R-:W-:Y:S05]  /*f1c0*/  BSYNC B1 ;  /* 0x0000000000017941 */ /* 0x000fea0003800000 */
.L_x_455:
        /* <DEDUP_REMOVED lines=14> */
.L_x_458:
[----:B------:R-:W-:Y:S05]  /*f2b0*/  BSYNC B1 ;  /* 0x0000000000017941 */ /* 0x000fea0003800000 */
.L_x_457:
        /* <DEDUP_REMOVED lines=9> */
.L_x_460:
[----:B------:R-:W-:Y:S05]  /*f350*/  BSYNC B1 ;  /* 0x0000000000017941 */ /* 0x000fea0003800000 */
.L_x_459:
        /* <DEDUP_REMOVED lines=14> */
.L_x_462:
[----:B------:R-:W-:Y:S05]  /*f440*/  BSYNC B1 ;  /* 0x0000000000017941 */ /* 0x000fea0003800000 */
.L_x_461:
        /* <DEDUP_REMOVED lines=15> */
.L_x_464:
[----:B------:R-:W-:Y:S05]  /*f540*/  BSYNC B1 ;  /* 0x0000000000017941 */ /* 0x000fea0003800000 */
.L_x_463:
        /* <DEDUP_REMOVED lines=8> */
.L_x_466:
[----:B------:R-:W-:Y:S05]  /*f5d0*/  BSYNC B1 ;  /* 0x0000000000017941 */ /* 0x000fea0003800000 */
.L_x_465:
        /* <DEDUP_REMOVED lines=8> */
.L_x_468:
[----:B------:R-:W-:Y:S05]  /*f660*/  BSYNC B1 ;  /* 0x0000000000017941 */ /* 0x000fea0003800000 */
.L_x_467:
        /* <DEDUP_REMOVED lines=8> */
.L_x_470:
[----:B------:R-:W-:Y:S05]  /*f6f0*/  BSYNC B1 ;  /* 0x0000000000017941 */ /* 0x000fea0003800000 */
.L_x_469:
        /* <DEDUP_REMOVED lines=13> */
.L_x_472:
[----:B------:R-:W-:Y:S05]  /*f7d0*/  BSYNC B1 ;  /* 0x0000000000017941 */ /* 0x000fea0003800000 */
.L_x_471:
        /* <DEDUP_REMOVED lines=10> */
.L_x_474:
[----:B------:R-:W-:Y:S05]  /*f880*/  BSYNC B1 ;  /* 0x0000000000017941 */ /* 0x000fea0003800000 */
.L_x_473:
        /* <DEDUP_REMOVED lines=15> */
.L_x_476:
[----:B------:R-:W-:Y:S05]  /*f980*/  BSYNC B1 ;  /* 0x0000000000017941 */ /* 0x000fea0003800000 */
.L_x_475:
        /* <DEDUP_REMOVED lines=8> */
.L_x_478:
[----:B------:R-:W-:Y:S05]  /*fa10*/  BSYNC B1 ;  /* 0x0000000000017941 */ /* 0x000fea0003800000 */
.L_x_477:
        /* <DEDUP_REMOVED lines=9> */
.L_x_480:
[----:B------:R-:W-:Y:S05]  /*fab0*/  BSYNC B1 ;  /* 0x0000000000017941 */ /* 0x000fea0003800000 */
.L_x_479:
        /* <DEDUP_REMOVED lines=14> */
.L_x_482:
[----:B------:R-:W-:Y:S05]  /*fba0*/  BSYNC B1 ;  /* 0x0000000000017941 */ /* 0x000fea0003800000 */
.L_x_481:
        /* <DEDUP_REMOVED lines=9> */
.L_x_484:
[----:B------:R-:W-:Y:S05]  /*fc40*/  BSYNC B1 ;  /* 0x0000000000017941 */ /* 0x000fea0003800000 */
.L_x_483:
        /* <DEDUP_REMOVED lines=14> */
.L_x_486:
[----:B------:R-:W-:Y:S05]  /*fd30*/  BSYNC B1 ;  /* 0x0000000000017941 */ /* 0x000fea0003800000 */
.L_x_485:
        /* <DEDUP_REMOVED lines=15> */
.L_x_488:
[----:B------:R-:W-:Y:S05]  /*fe30*/  BSYNC B1 ;  /* 0x0000000000017941 */ /* 0x000fea0003800000 */
.L_x_487:
        /* <DEDUP_REMOVED lines=8> */
.L_x_490:
[----:B------:R-:W-:Y:S05]  /*fec0*/  BSYNC B1 ;  /* 0x0000000000017941 */ /* 0x000fea0003800000 */
.L_x_489:
        /* <DEDUP_REMOVED lines=8> */
.L_x_492:
[----:B------:R-:W-:Y:S05]  /*ff50*/  BSYNC B1 ;  /* 0x0000000000017941 */ /* 0x000fea0003800000 */
.L_x_491:
        /* <DEDUP_REMOVED lines=8> */
.L_x_494:
[----:B------:R-:W-:Y:S05]  /*ffe0*/  BSYNC B1 ;  /* 0x0000000000017941 */ /* 0x000fea0003800000 */
.L_x_493:
        /* <DEDUP_REMOVED lines=13> */
.L_x_496:
[----:B------:R-:W-:Y:S05]  /*100c0*/  BSYNC B1 ;  /* 0x0000000000017941 */ /* 0x000fea0003800000 */
.L_x_495:
        /* <DEDUP_REMOVED lines=10> */
.L_x_498:
[----:B------:R-:W-:Y:S05]  /*10170*/  BSYNC B1 ;  /* 0x0000000000017941 */ /* 0x000fea0003800000 */
.L_x_497:
        /* <DEDUP_REMOVED lines=15> */
.L_x_500:
[----:B------:R-:W-:Y:S05]  /*10270*/  BSYNC B1 ;  /* 0x0000000000017941 */ /* 0x000fea0003800000 */
.L_x_499:
        /* <DEDUP_REMOVED lines=8> */
.L_x_502:
[----:B------:R-:W-:Y:S05]  /*10300*/  BSYNC B1 ;  /* 0x0000000000017941 */ /* 0x000fea0003800000 */
.L_x_501:
        /* <DEDUP_REMOVED lines=9> */
.L_x_504:
[----:B------:R-:W-:Y:S05]  /*103a0*/  BSYNC B1 ;  /* 0x0000000000017941 */ /* 0x000fea0003800000 */
.L_x_503:
        /* <DEDUP_REMOVED lines=14> */
.L_x_506:
[----:B------:R-:W-:Y:S05]  /*10490*/  BSYNC B1 ;  /* 0x0000000000017941 */ /* 0x000fea0003800000 */
.L_x_505:
        /* <DEDUP_REMOVED lines=9> */
.L_x_508:
[----:B------:R-:W-:Y:S05]  /*10530*/  BSYNC B1 ;  /* 0x0000000000017941 */ /* 0x000fea0003800000 */
.L_x_507:
        /* <DEDUP_REMOVED lines=14> */
.L_x_510:
[----:B------:R-:W-:Y:S05]  /*10620*/  BSYNC B1 ;  /* 0x0000000000017941 */ /* 0x000fea0003800000 */
.L_x_509:
        /* <DEDUP_REMOVED lines=15> */
.L_x_512:
[----:B------:R-:W-:Y:S05]  /*10720*/  BSYNC B1 ;  /* 0x0000000000017941 */ /* 0x000fea0003800000 */
.L_x_511:
        /* <DEDUP_REMOVED lines=8> */
.L_x_514:
[----:B------:R-:W-:Y:S05]  /*107b0*/  BSYNC B1 ;  /* 0x0000000000017941 */ /* 0x000fea0003800000 */
.L_x_513:
        /* <DEDUP_REMOVED lines=8> */
.L_x_516:
[----:B------:R-:W-:Y:S05]  /*10840*/  BSYNC B1 ;  /* 0x0000000000017941 */ /* 0x000fea0003800000 */
.L_x_515:
        /* <DEDUP_REMOVED lines=8> */
.L_x_518:
[----:B------:R-:W-:Y:S05]  /*108d0*/  BSYNC B1 ;  /* 0x0000000000017941 */ /* 0x000fea0003800000 */
.L_x_517:
        /* <DEDUP_REMOVED lines=13> */
.L_x_520:
[----:B------:R-:W-:Y:S05]  /*109b0*/  BSYNC B1 ;  /* 0x0000000000017941 */ /* 0x000fea0003800000 */
.L_x_519:
        /* <DEDUP_REMOVED lines=10> */
.L_x_522:
[----:B------:R-:W-:Y:S05]  /*10a60*/  BSYNC B1 ;  /* 0x0000000000017941 */ /* 0x000fea0003800000 */
.L_x_521:
        /* <DEDUP_REMOVED lines=15> */
.L_x_524:
[----:B------:R-:W-:Y:S05]  /*10b60*/  BSYNC B1 ;  /* 0x0000000000017941 */ /* 0x000fea0003800000 */
.L_x_523:
        /* <DEDUP_REMOVED lines=8> */
.L_x_526:
[----:B------:R-:W-:Y:S05]  /*10bf0*/  BSYNC B1 ;  /* 0x0000000000017941 */ /* 0x000fea0003800000 */
.L_x_525:
        /* <DEDUP_REMOVED lines=9> */
.L_x_528:
[----:B------:R-:W-:Y:S05]  /*10c90*/  BSYNC B1 ;  /* 0x0000000000017941 */ /* 0x000fea0003800000 */
.L_x_527:
        /* <DEDUP_REMOVED lines=14> */
.L_x_530:
[----:B------:R-:W-:Y:S05]  /*10d80*/  BSYNC B1 ;  /* 0x0000000000017941 */ /* 0x000fea0003800000 */
.L_x_529:
        /* <DEDUP_REMOVED lines=9> */
.L_x_532:
[----:B------:R-:W-:Y:S05]  /*10e20*/  BSYNC B1 ;  /* 0x0000000000017941 */ /* 0x000fea0003800000 */
.L_x_531:
        /* <DEDUP_REMOVED lines=14> */
.L_x_534:
[----:B------:R-:W-:Y:S05]  /*10f10*/  BSYNC B1 ;  /* 0x0000000000017941 */ /* 0x000fea0003800000 */
.L_x_533:
        /* <DEDUP_REMOVED lines=10> */
[C---:B------:R-:W-:Y:S02]  /*10fc0*/  ISETP.LT.OR P3, PT, R0.reuse, 0xf2, !P1 ;  /* 0x000000f20000780c */ /* 0x040fe40004f61670 */
[----:B------:R-:W-:-:S11]  /*10fd0*/  ISETP.LT.OR P1, PT, R0, 0xfa, !P1 ;  /* 0x000000fa0000780c */ /* 0x000fd60004f21670 */
[----:B0-----:R-:W-:Y:S05]  /*10fe0*/  @P3 BRA `(.L_x_536) ;  /* 0x00000000000c3947 */ /* 0x001fea0003800000 */
[----:B------:R-:W2:Y:S02]  /*10ff0*/  LDG.E.U8 R16, desc[UR50][R8.64+0xf1] ;  /* 0x0000f13208107981 */ /* 0x000ea4000c1e1100 */
[----:B--2---:R-:W-:-:S05]  /*11000*/  PRMT R2, R16, 0x8880, RZ ;  /* 0x0000888010027816 */ /* 0x004fca00000000ff */
[----:B------:R-:W-:-:S07]  /*11010*/  IMAD R2, R2, R18, RZ ;  /* 0x0000001202027224 */ /* 0x000fce00078e02ff */
.L_x_536:
[----:B------:R-:W-:Y:S05]  /*11020*/  BSYNC B1 ;  /* 0x0000000000017941 */ /* 0x000fea0003800000 */
.L_x_535:
        /* <DEDUP_REMOVED lines=8> */
.L_x_538:
[----:B------:R-:W-:Y:S05]  /*110b0*/  BSYNC B1 ;  /* 0x0000000000017941 */ /* 0x000fea0003800000 */
.L_x_537:
        /* <DEDUP_REMOVED lines=8> */
.L_x_540:
[----:B------:R-:W-:Y:S05]  /*11140*/  BSYNC B1 ;  /* 0x0000000000017941 */ /* 0x000fea0003800000 */
.L_x_539:
        /* <DEDUP_REMOVED lines=8> */
.L_x_542:
[----:B------:R-:W-:Y:S05]  /*111d0*/  BSYNC B1 ;  /* 0x0000000000017941 */ /* 0x000fea0003800000 */
.L_x_541:
        /* <DEDUP_REMOVED lines=9> */
.L_x_544:
[----:B------:R-:W-:Y:S05]  /*11270*/  BSYNC B1 ;  /* 0x0000000000017941 */ /* 0x000fea0003800000 */
.L_x_543:
[----:B------:R-:W2:Y:S01]  /*11280*/  LDL.LU R154, [R1+0x3f4] ;  /* 0x0003f400019a7983 */ /* 0x000ea20000300800 */
[----:B------:R-:W-:Y:S01]  /*11290*/  @!P6 IADD3 R8, P3, P4, R153, UR43, R4 ;  /* 0x0000002b9908ec10 */ /* 0x000fe2000fc7e004 */
[----:B------:R-:W-:Y:S01]  /*112a0*/  IMAD.U32 R9, RZ, RZ, UR44 ;  /* 0x0000002cff097e24 */ /* 0x000fe2000f8e00ff */
[----:B0-----:R-:W-:Y:S01]  /*112b0*/  IADD3 R3, P2, R15, 0x100, RZ ;  /* 0x000001000f037810 */ /* 0x001fe20007f5e0ff */
[----:B------:R-:W-:Y:S01]  /*112c0*/  BSSY B1, `(.L_x_545) ;  /* 0x000000a000017945 */ /* 0x000fe20003800000 */
[----:B------:R-:W-:Y:S02]  /*112d0*/  ISETP.LT.OR P0, PT, R0, 0xfa, !P0 ;  /* 0x000000fa0000780c */ /* 0x000fe40004701670 */
[----:B------:R-:W-:Y:S01]  /*112e0*/  @!P6 IADD3.X R9, R9, UR42, R5, P3, P4 ;  /* 0x0000002a0909ec10 */ /* 0x000fe20009fe8405 */
[----:B--2---:R-:W-:Y:S02]  /*112f0*/  @!P1 IMAD R153, R154, R17, R2 ;  /* 0x000000119a999224 */ /* 0x004fe400078e0202 */
[----:B------:R-:W-:-:S03]  /*11300*/  IMAD.X R154, RZ, RZ, UR9, P2 ;  /* 0x00000009ff9a7e24 */ /* 0x000fc600090e06ff */
[----:B------:R0:W-:Y:S01]  /*11310*/  @!P1 STG.E.U8 desc[UR50][R10.64+0xf9], R153 ;  /* 0x0000f9990a009986 */ /* 0x0001e2000c101132 */
[----:B------:R-:W-:Y:S05]  /*11320*/  @P6 BRA `(.L_x_546) ;  /* 0x00000000000c6947 */ /* 0x000fea0003800000 */
[----:B------:R-:W2:Y:S02]  /*11330*/  LDG.E.U8 R16, desc[UR50][R6.64+0xf8] ;  /* 0x0000f83206107981 */ /* 0x000ea4000c1e1100 */
[----:B--2---:R-:W-:-:S05]  /*11340*/  PRMT R2, R16, 0x8880, RZ ;  /* 0x0000888010027816 */ /* 0x004fca00000000ff */
[----:B------:R-:W-:-:S07]  /*11350*/  IMAD R2, R2, R18, RZ ;  /* 0x0000001202027224 */ /* 0x000fce00078e02ff */
.L_x_546:
[----:B------:R-:W-:Y:S05]  /*11360*/  BSYNC B1 ;  /* 0x0000000000017941 */ /* 0x000fea0003800000 */
.L_x_545:
[----:B0-----:R-:W2:Y:S01]  /*11370*/  LDL.LU R10, [R1+0x3f8] ;  /* 0x0003f800010a7983 */ /* 0x001ea20000300800 */
[----:B------:R-:W-:Y:S01]  /*11380*/  BSSY B1, `(.L_x_547) ;  /* 0x0000009000017945 */ /* 0x000fe20003800000 */
[----:B------:R-:W-:Y:S02]  /*11390*/  IMAD.U32 R155, RZ, RZ, UR45 ;  /* 0x0000002dff9b7e24 */ /* 0x000fe4000f8e00ff */
[----:B------:R-:W-:Y:S02]  /*113a0*/  IMAD R153, R154, R12, RZ ;  /* 0x0000000c9a997224 */ /* 0x000fe400078e02ff */
[----:B--2---:R-:W-:-:S05]  /*113b0*/  @!P6 IMAD R10, R10, R17, R2 ;  /* 0x000000110a0ae224 */ /* 0x004fca00078e0202 */
[----:B------:R0:W-:Y:S01]  /*113c0*/  @!P6 STG.E.U8 desc[UR50][R8.64+0xf8], R10 ;  /* 0x0000f80a0800e986 */ /* 0x0001e2000c101132 */
[----:B------:R-:W-:Y:S05]  /*113d0*/  @P0 BRA `(.L_x_548) ;  /* 0x00000000000c0947 */ /* 0x000fea0003800000 */
[----:B------:R-:W2:Y:S02]  /*113e0*/  LDG.E.U8 R16, desc[UR50][R6.64+0xf9] ;  /* 0x0000f93206107981 */ /* 0x000ea4000c1e1100 */
[----:B--2---:R-:W-:-:S05]  /*113f0*/  PRMT R2, R16, 0x8880, RZ ;  /* 0x0000888010027816 */ /* 0x004fca00000000ff */
[----:B------:R-:W-:-:S07]  /*11400*/  IMAD R2, R2, R18, RZ ;  /* 0x0000001202027224 */ /* 0x000fce00078e02ff */
.L_x_548:
[----:B------:R-:W-:Y:S05]  /*11410*/  BSYNC B1 ;  /* 0x0000000000017941 */ /* 0x000fea0003800000 */
.L_x_547:
[----:B0-----:R-:W2:Y:S01]  /*11420*/  LDL.LU R10, [R1+0x3fc] ;  /* 0x0003fc00010a7983 */ /* 0x001ea20000300800 */
[----:B------:R-:W-:Y:S01]  /*11430*/  IMAD.WIDE.U32 R6, R3, R12, R22 ;  /* 0x0000000c03067225 */ /* 0x000fe200078e0016 */
[----:B------:R-:W-:Y:S01]  /*11440*/  @!P0 IADD3 R154, P4, P5, R155, UR43, R4 ;  /* 0x0000002b9b9a8c10 */ /* 0x000fe2000fd9e004 */
[----:B------:R-:W-:Y:S01]  /*11450*/  BSSY B1, `(.L_x_549) ;  /* 0x0000010000017945 */ /* 0x000fe20003800000 */
[----:B------:R-:W-:Y:S01]  /*11460*/  ISETP.GE.AND P1, PT, R14, 0x101, PT ;  /* 0x000001010e00780c */ /* 0x000fe20003f26270 */
[----:B------:R-:W-:Y:S01]  /*11470*/  IMAD.U32 R9, RZ, RZ, UR44 ;  /* 0x0000002cff097e24 */ /* 0x000fe2000f8e00ff */
[----:B------:R-:W-:Y:S01]  /*11480*/  IADD3 R8, P3, R6, R20, RZ ;  /* 0x0000001406087210 */ /* 0x000fe20007f7e0ff */
[----:B------:R-:W-:Y:S01]  /*11490*/  IMAD R153, R3, R13, R153 ;  /* 0x0000000d03997224 */ /* 0x000fe200078e0299 */
[----:B------:R-:W-:Y:S02]  /*114a0*/  ISETP.LT.OR P2, PT, R0, 0x1, !P1 ;  /* 0x000000010000780c */ /* 0x000fe40004f41670 */
[----:B------:R-:W-:-:S02]  /*114b0*/  @!P0 IADD3.X R155, R9, UR42, R5, P4, P5 ;  /* 0x0000002a099b8c10 */ /* 0x000fc4000a7ea405 */
[----:B------:R-:W-:Y:S01]  /*114c0*/  IADD3.X R9, R21, R7, R153, P3, !PT ;  /* 0x0000000715097210 */ /* 0x000fe20001ffe499 */
[----:B--2---:R-:W-:Y:S01]  /*114d0*/  @!P0 IMAD R6, R10, R17, R2 ;  /* 0x000000110a068224 */ /* 0x004fe200078e0202 */
[----:B------:R-:W-:-:S04]  /*114e0*/  IADD3 R10, P3, R4, UR47, RZ ;  /* 0x0000002f040a7c10 */ /* 0x000fc8000ff7e0ff */
[----:B------:R0:W-:Y:S01]  /*114f0*/  @!P0 STG.E.U8 desc[UR50][R154.64+0xf9], R6 ;  /* 0x0000f9069a008986 */ /* 0x0001e2000c101132 */
[----:B------:R-:W-:Y:S02]  /*11500*/  IADD3.X R11, R5, UR46, RZ, P3, !PT ;  /* 0x0000002e050b7c10 */ /* 0x000fe40009ffe4ff */
[----:B------:R-:W-:Y:S06]  /*11510*/  @P2 BRA `(.L_x_550) ;  /* 0x00000000000c2947 */ /* 0x000fec0003800000 */
[----:B------:R-:W2:Y:S02]  /*11520*/  LDG.E.U8 R16, desc[UR50][R8.64] ;  /* 0x0000003208107981 */ /* 0x000ea4000c1e1100 */
[----:B--2---:R-:W-:-:S05]  /*11530*/  PRMT R2, R16, 0x8880, RZ ;  /* 0x0000888010027816 */ /* 0x004fca00000000ff */
[----:B------:R-:W-:-:S07]  /*11540*/  IMAD R2, R2, R18, RZ ;  /* 0x0000001202027224 */ /* 0x000fce00078e02ff */
.L_x_550:
[----:B------:R-:W-:Y:S05]  /*11550*/  BSYNC B1 ;  /* 0x0000000000017941 */ /* 0x000fea0003800000 */
.L_x_549:
[----:B0-----:R-:W2:Y:S01]  /*11560*/  LDL.LU R6, [R1] ;  /* 0x0000000001067983 */ /* 0x001ea20000300800 */
        /* <DEDUP_REMOVED lines=14> */
.L_x_552:
[----:B------:R-:W-:Y:S05]  /*11650*/  BSYNC B1 ;  /* 0x0000000000017941 */ /* 0x000fea0003800000 */
.L_x_551:
        /* <DEDUP_REMOVED lines=13> */
.L_x_554:
[----:B------:R-:W-:Y:S05]  /*11730*/  BSYNC B1 ;  /* 0x0000000000017941 */ /* 0x000fea0003800000 */
.L_x_553:
        /* <DEDUP_REMOVED lines=9> */
.L_x_556:
[----:B------:R-:W-:Y:S05]  /*117d0*/  BSYNC B1 ;  /* 0x0000000000017941 */ /* 0x000fea0003800000 */
.L_x_555:
        /* <DEDUP_REMOVED lines=12> */
.L_x_558:
[----:B------:R-:W-:Y:S05]  /*118a0*/  BSYNC B1 ;  /* 0x0000000000017941 */ /* 0x000fea0003800000 */
.L_x_557:
        /* <DEDUP_REMOVED lines=8> */
.L_x_560:
[----:B------:R-:W-:Y:S05]  /*11930*/  BSYNC B1 ;  /* 0x0000000000017941 */ /* 0x000fea0003800000 */
.L_x_559:
        /* <DEDUP_REMOVED lines=10> */
.L_x_562:
[----:B------:R-:W-:Y:S05]  /*119e0*/  BSYNC B1 ;  /* 0x0000000000017941 */ /* 0x000fea0003800000 */
.L_x_561:
        /* <DEDUP_REMOVED lines=15> */
.L_x_564:
[----:B------:R-:W-:Y:S05]  /*11ae0*/  BSYNC B1 ;  /* 0x0000000000017941 */ /* 0x000fea0003800000 */
.L_x_563:
        /* <DEDUP_REMOVED lines=8> */
.L_x_566:
[----:B------:R-:W-:Y:S05]  /*11b70*/  BSYNC B1 ;  /* 0x0000000000017941 */ /* 0x000fea0003800000 */
.L_x_565:
        /* <DEDUP_REMOVED lines=9> */
.L_x_568:
[----:B------:R-:W-:Y:S05]  /*11c10*/  BSYNC B1 ;  /* 0x0000000000017941 */ /* 0x000fea0003800000 */
.L_x_567:
        /* <DEDUP_REMOVED lines=14> */
.L_x_570:
[----:B------:R-:W-:Y:S05]  /*11d00*/  BSYNC B1 ;  /* 0x0000000000017941 */ /* 0x000fea0003800000 */
.L_x_569:
        /* <DEDUP_REMOVED lines=9> */
.L_x_572:
[----:B------:R-:W-:Y:S05]  /*11da0*/  BSYNC B1 ;  /* 0x0000000000017941 */ /* 0x000fea0003800000 */
.L_x_571:
        /* <DEDUP_REMOVED lines=14> */
.L_x_574:
[----:B------:R-:W-:Y:S05]  /*11e90*/  BSYNC B1 ;  /* 0x0000000000017941 */ /* 0x000fea0003800000 */
.L_x_573:
        /* <DEDUP_REMOVED lines=15> */
.L_x_576:
[----:B------:R-:W-:Y:S05]  /*11f90*/  BSYNC B1 ;  /* 0x0000000000017941 */ /* 0x000fea0003800000 */
.L_x_575:
        /* <DEDUP_REMOVED lines=8> */
.L_x_578:
[----:B------:R-:W-:Y:S05]  /*12020*/  BSYNC B1 ;  /* 0x0000000000017941 */ /* 0x000fea0003800000 */
.L_x_577:
        /* <DEDUP_REMOVED lines=8> */
.L_x_580:
[----:B------:R-:W-:Y:S05]  /*120b0*/  BSYNC B1 ;  /* 0x0000000000017941 */ /* 0x000fea0003800000 */
.L_x_579:
        /* <DEDUP_REMOVED lines=8> */
.L_x_582:
[----:B------:R-:W-:Y:S05]  /*12140*/  BSYNC B1 ;  /* 0x0000000000017941 */ /* 0x000fea0003800000 */
.L_x_581:
        /* <DEDUP_REMOVED lines=13> */
.L_x_584:
[----:B------:R-:W-:Y:S05]  /*12220*/  BSYNC B1 ;  /* 0x0000000000017941 */ /* 0x000fea0003800000 */
.L_x_583:
        /* <DEDUP_REMOVED lines=10> */
.L_x_586:
[----:B------:R-:W-:Y:S05]  /*122d0*/  BSYNC B1 ;  /* 0x0000000000017941 */ /* 0x000fea0003800000 */
.L_x_585:
        /* <DEDUP_REMOVED lines=15> */
.L_x_588:
[----:B------:R-:W-:Y:S05]  /*123d0*/  BSYNC B1 ;  /* 0x0000000000017941 */ /* 0x000fea0003800000 */
.L_x_587:
        /* <DEDUP_REMOVED lines=8> */
.L_x_590:
[----:B------:R-:W-:Y:S05]  /*12460*/  BSYNC B1 ;  /* 0x0000000000017941 */ /* 0x000fea0003800000 */
.L_x_589:
        /* <DEDUP_REMOVED lines=9> */
.L_x_592:
[----:B------:R-:W-:Y:S05]  /*12500*/  BSYNC B1 ;  /* 0x0000000000017941 */ /* 0x000fea0003800000 */
.L_x_591:
        /* <DEDUP_REMOVED lines=14> */
.L_x_594:
[----:B------:R-:W-:Y:S05]  /*125f0*/  BSYNC B1 ;  /* 0x0000000000017941 */ /* 0x000fea0003800000 */
.L_x_593:
        /* <DEDUP_REMOVED lines=9> */
.L_x_596:
[----:B------:R-:W-:Y:S05]  /*12690*/  BSYNC B1 ;  /* 0x0000000000017941 */ /* 0x000fea0003800000 */
.L_x_595:
        /* <DEDUP_REMOVED lines=14> */
.L_x_598:
[----:B------:R-:W-:Y:S05]  /*12780*/  BSYNC B1 ;  /* 0x0000000000017941 */ /* 0x000fea0003800000 */
.L_x_597:
        /* <DEDUP_REMOVED lines=15> */
.L_x_600:
[----:B------:R-:W-:Y:S05]  /*12880*/  BSYNC B1 ;  /* 0x0000000000017941 */ /* 0x000fea0003800000 */
.L_x_599:
        /* <DEDUP_REMOVED lines=8> */
.L_x_602:
[----:B------:R-:W-:Y:S05]  /*12910*/  BSYNC B1 ;  /* 0x0000000000017941 */ /* 0x000fea0003800000 */
.L_x_601:
        /* <DEDUP_REMOVED lines=8> */
.L_x_604:
[----:B------:R-:W-:Y:S05]  /*129a0*/  BSYNC B1 ;  /* 0x0000000000017941 */ /* 0x000fea0003800000 */
.L_x_603:
        /* <DEDUP_REMOVED lines=8> */
.L_x_606:
[----:B------:R-:W-:Y:S05]  /*12a30*/  BSYNC B1 ;  /* 0x0000000000017941 */ /* 0x000fea0003800000 */
.L_x_605:
        /* <DEDUP_REMOVED lines=13> */
.L_x_608:
[----:B------:R-:W-:Y:S05]  /*12b10*/  BSYNC B1 ;  /* 0x0000000000017941 */ /* 0x000fea0003800000 */
.L_x_607:
        /* <DEDUP_REMOVED lines=10> */
.L_x_610:
[----:B------:R-:W-:Y:S05]  /*12bc0*/  BSYNC B1 ;  /* 0x0000000000017941 */ /* 0x000fea0003800000 */
.L_x_609:
        /* <DEDUP_REMOVED lines=15> */
.L_x_612:
[----:B------:R-:W-:Y:S05]  /*12cc0*/  BSYNC B1 ;  /* 0x0000000000017941 */ /* 0x000fea0003800000 */
.L_x_611:
        /* <DEDUP_REMOVED lines=8> */
.L_x_614:
[----:B------:R-:W-:Y:S05]  /*12d50*/  BSYNC B1 ;  /* 0x0000000000017941 */ /* 0x000fea0003800000 */
.L_x_613:
        /* <DEDUP_REMOVED lines=9> */
.L_x_616:
[----:B------:R-:W-:Y:S05]  /*12df0*/  BSYNC B1 ;  /* 0x0000000000017941 */ /* 0x000fea0003800000 */
.L_x_615:
        /* <DEDUP_REMOVED lines=14> */
.L_x_618:
[----:B------:R-:W-:Y:S05]  /*12ee0*/  BSYNC B1 ;  /* 0x0000000000017941 */ /* 0x000fea0003800000 */
.L_x_617:
        /* <DEDUP_REMOVED lines=9> */
.L_x_620:
[----:B------:R-:W-:Y:S05]  /*12f80*/  BSYNC B1 ;  /* 0x0000000000017941 */ /* 0x000fea0003800000 */
.L_x_619:
        /* <DEDUP_REMOVED lines=14> */
.L_x_622:
[----:B------:R-:W-:Y:S05]  /*13070*/  BSYNC B1 ;  /* 0x0000000000017941 */ /* 0x000fea0003800000 */
.L_x_621:
        /* <DEDUP_REMOVED lines=15> */
.L_x_624:
[----:B------:R-:W-:Y:S05]  /*13170*/  BSYNC B1 ;  /* 0x0000000000017941 */ /* 0x000fea0003800000 */
.L_x_623:
        /* <DEDUP_REMOVED lines=8> */
.L_x_626:
[----:B------:R-:W-:Y:S05]  /*13200*/  BSYNC B1 ;  /* 0x0000000000017941 */ /* 0x000fea0003800000 */
.L_x_625:
        /* <DEDUP_REMOVED lines=8> */
.L_x_628:
[----:B------:R-:W-:Y:S05]  /*13290*/  BSYNC B1 ;  /* 0x0000000000017941 */ /* 0x000fea0003800000 */
.L_x_627:
        /* <DEDUP_REMOVED lines=8> */
.L_x_630:
[----:B------:R-:W-:Y:S05]  /*13320*/  BSYNC B1 ;  /* 0x0000000000017941 */ /* 0x000fea0003800000 */
.L_x_629:
        /* <DEDUP_REMOVED lines=13> */
.L_x_632:
[----:B------:R-:W-:Y:S05]  /*13400*/  BSYNC B1 ;  /* 0x0000000000017941 */ /* 0x000fea0003800000 */
.L_x_631:
        /* <DEDUP_REMOVED lines=10> */
.L_x_634:
[----:B------:R-:W-:Y:S05]  /*134b0*/  BSYNC B1 ;  /* 0x0000000000017941 */ /* 0x000fea0003800000 */
.L_x_633:
        /* <DEDUP_REMOVED lines=15> */
.L_x_636:
[----:B------:R-:W-:Y:S05]  /*135b0*/  BSYNC B1 ;  /* 0x0000000000017941 */ /* 0x000fea0003800000 */
.L_x_635:
        /* <DEDUP_REMOVED lines=8> */
.L_x_638:
[----:B------:R-:W-:Y:S05]  /*13640*/  BSYNC B1 ;  /* 0x0000000000017941 */ /* 0x000fea0003800000 */
.L_x_637:
        /* <DEDUP_REMOVED lines=9> */
.L_x_640:
[----:B------:R-:W-:Y:S05]  /*136e0*/  BSYNC B1 ;  /* 0x0000000000017941 */ /* 0x000fea0003800000 */
.L_x_639:
        /* <DEDUP_REMOVED lines=14> */
.L_x_642:
[----:B------:R-:W-:Y:S05]  /*137d0*/  BSYNC B1 ;  /* 0x0000000000017941 */ /* 0x000fea0003800000 */
.L_x_641:
        /* <DEDUP_REMOVED lines=9> */
.L_x_644:
[----:B------:R-:W-:Y:S05]  /*13870*/  BSYNC B1 ;  /* 0x0000000000017941 */ /* 0x000fea0003800000 */
.L_x_643:
        /* <DEDUP_REMOVED lines=14> */
.L_x_646:
[----:B------:R-:W-:Y:S05]  /*13960*/  BSYNC B1 ;  /* 0x0000000000017941 */ /* 0x000fea0003800000 */
.L_x_645:
        /* <DEDUP_REMOVED lines=15> */
.L_x_648:
[----:B------:R-:W-:Y:S05]  /*13a60*/  BSYNC B1 ;  /* 0x0000000000017941 */ /* 0x000fea0003800000 */
.L_x_647:
        /* <DEDUP_REMOVED lines=8> */
.L_x_650:
[----:B------:R-:W-:Y:S05]  /*13af0*/  BSYNC B1 ;  /* 0x0000000000017941 */ /* 0x000fea0003800000 */
.L_x_649:
[----:B0-----:R-:W2:Y:S01]  /*13b00*/  LDL.LU R3, [R1+0xc8] ;  /* 0x0000c80001037983 */ /* 0x001ea20000300800 */
[----:B------:R-:W-:Y:S01]  /*13b10*/  BSSY B1, `(.L_x_651) ;  /* 0x0000007000017945 */ /* 0x000fe20003800000 */
[----:B--2---:R-:W-:-:S05]  /*13b20*/  @!P4 IMAD R3, R3, R17, R2 ;  /* 0x000000110303c224 */ /* 0x004fca00078e0202 */
[----:B------:R0:W-:Y:S01]  /*13b30*/  @!P4 STG.E.U8 desc[UR50][R156.64+0x60], R3 ;  /* 0x000060039c00c986 */ /* 0x0001e2000c101132 */
[----:B------:R-:W-:Y:S05]  /*13b40*/  @P3 BRA `(.L_x_652) ;  /* 0x00000000000c3947 */ /* 0x000fea0003800000 */
[----:B------:R-:W0:Y:S02]  /*13b50*/  LDG.E.U8 R16, desc[UR50][R6.64+0x61] ;  /* 0x0000613206107981 */ /* 0x000e24000c1e1100 */
[----:B0-----:R-:W-:-:S05]  /*13b60*/  PRMT R3, R16, 0x8880, RZ ;  /* 0x0000888010037816 */ /* 0x001fca00000000ff */
[----:B------:R-:W-:-:S07]  /*13b70*/  IMAD R2, R3, R18, RZ ;  /* 0x0000001203027224 */ /* 0x000fce00078e02ff */
.L_x_652:
[----:B------:R-:W-:Y:S05]  /*13b80*/  BSYNC B1 ;  /* 0x0000000000017941 */ /* 0x000fea0003800000 */
.L_x_651:
        /* <DEDUP_REMOVED lines=8> */
.L_x_654:
[----:B------:R-:W-:Y:S05]  /*13c10*/  BSYNC B1 ;  /* 0x0000000000017941 */ /* 0x000fea0003800000 */
.L_x_653:
[----:B0-----:R-:W2:Y:S01]  /*13c20*/  LDL.LU R3, [R1+0xd0] ;  /* 0x0000d00001037983 */ /* 0x001ea20000300800 */
[----:B------:R-:W-:Y:S01]  /*13c30*/  ISETP.LT.OR P2, PT, R0, 0x6a, !P1 ;  /* 0x0000006a0000780c */ /* 0x000fe20004f41670 */
[----:B------:R-:W-:Y:S01]  /*13c40*/  IMAD.U32 R155, RZ, RZ, UR45 ;  /* 0x0000002dff9b7e24 */ /* 0x000fe2000f8e00ff */
[----:B------:R-:W-:Y:S04]  /*13c50*/  BSSY B1, `(.L_x_655) ;  /* 0x000000a000017945 */ /* 0x000fe80003800000 */
[----:B------:R-:W-:Y:S01]  /*13c60*/  @!P5 IADD3 R154, P3, P4, R155, UR47, R4 ;  /* 0x0000002f9b9adc10 */ /* 0x000fe2000fc7e004 */
[----:B--2---:R-:W-:Y:S02]  /*13c70*/  @!P6 IMAD R153, R3, R17, R2 ;  /* 0x000000110399e224 */ /* 0x004fe400078e0202 */
[----:B------:R-:W-:-:S03]  /*13c80*/  IMAD.U32 R3, RZ, RZ, UR44 ;  /* 0x0000002cff037e24 */ /* 0x000fc6000f8e00ff */
[----:B------:R0:W-:Y:S01]  /*13c90*/  @!P6 STG.E.U8 desc[UR50][R10.64+0x68], R153 ;  /* 0x000068990a00e986 */ /* 0x0001e2000c101132 */
[----:B------:R-:W-:Y:S01]  /*13ca0*/  ISETP.LT.OR P6, PT, R0, 0x6a, !P0 ;  /* 0x0000006a0000780c */ /* 0x000fe200047c1670 */
[----:B------:R-:W-:-:S12]  /*13cb0*/  @P2 BRA `(.L_x_656) ;  /* 0x00000000000c2947 */ /* 0x000fd80003800000 */
[----:B------:R-:W0:Y:S02]  /*13cc0*/  LDG.E.U8 R16, desc[UR50][R8.64+0x69] ;  /* 0x0000693208107981 */ /* 0x000e24000c1e1100 */
[----:B0-----:R-:W-:-:S05]  /*13cd0*/  PRMT R153, R16, 0x8880, RZ ;  /* 0x0000888010997816 */ /* 0x001fca00000000ff */
[----:B------:R-:W-:-:S07]  /*13ce0*/  IMAD R2, R153, R18, RZ ;  /* 0x0000001299027224 */ /* 0x000fce00078e02ff */
.L_x_656:
[----:B------:R-:W-:Y:S05]  /*13cf0*/  BSYNC B1 ;  /* 0x0000000000017941 */ /* 0x000fea0003800000 */
.L_x_655:
        /* <DEDUP_REMOVED lines=10> */
.L_x_658:
[----:B------:R-:W-:Y:S05]  /*13da0*/  BSYNC B1 ;  /* 0x0000000000017941 */ /* 0x000fea0003800000 */
.L_x_657:
[----:B------:R-:W2:Y:S01]  /*13db0*/  LDL.LU R3, [R1+0xd8] ;  /* 0x0000d80001037983 */ /* 0x000ea20000300800 */
[----:B0-----:R-:W-:Y:S01]  /*13dc0*/  IMAD.U32 R153, RZ, RZ, UR44 ;  /* 0x0000002cff997e24 */ /* 0x001fe2000f8e00ff */
        /* <DEDUP_REMOVED lines=10> */
[----:B------:R-:W0:Y:S02]  /*13e70*/  LDG.E.U8 R16, desc[UR50][R6.64+0x69] ;  /* 0x0000693206107981 */ /* 0x000e24000c1e1100 */
[----:B0-----:R-:W-:-:S05]  /*13e80*/  PRMT R3, R16, 0x8880, RZ ;  /* 0x0000888010037816 */ /* 0x001fca00000000ff */
[----:B------:R-:W-:-:S07]  /*13e90*/  IMAD R2, R3, R18, RZ ;  /* 0x0000001203027224 */ /* 0x000fce00078e02ff */
.L_x_660:
[----:B------:R-:W-:Y:S05]  /*13ea0*/  BSYNC B1 ;  /* 0x0000000000017941 */ /* 0x000fea0003800000 */
.L_x_659:
        /* <DEDUP_REMOVED lines=8> */
.L_x_662:
[----:B------:R-:W-:Y:S05]  /*13f30*/  BSYNC B1 ;  /* 0x0000000000017941 */ /* 0x000fea0003800000 */
.L_x_661:
[----:B0-----:R-:W2:Y:S01]  /*13f40*/  LDL.LU R3, [R1+0xe0] ;  /* 0x0000e00001037983 */ /* 0x001ea20000300800 */
[----:B------:R-:W-:Y:S01]  /*13f50*/  BSSY B1, `(.L_x_663) ;  /* 0x0000008000017945 */ /* 0x000fe20003800000 */
[----:B------:R-:W-:Y:S02]  /*13f60*/  IMAD.U32 R155, RZ, RZ, UR45 ;  /* 0x0000002dff9b7e24 */ /* 0x000fe4000f8e00ff */
[----:B--2---:R-:W-:-:S05]  /*13f70*/  @!P5 IMAD R3, R3, R17, R2 ;  /* 0x000000110303d224 */ /* 0x004fca00078e0202 */
[----:B------:R0:W-:Y:S01]  /*13f80*/  @!P5 STG.E.U8 desc[UR50][R10.64+0x70], R3 ;  /* 0x000070030a00d986 */ /* 0x0001e2000c101132 */
[----:B------:R-:W-:Y:S05]  /*13f90*/  @P4 BRA `(.L_x_664) ;  /* 0x00000000000c4947 */ /* 0x000fea0003800000 */
[----:B------:R-:W0:Y:S02]  /*13fa0*/  LDG.E.U8 R16, desc[UR50][R8.64+0x71] ;  /* 0x0000713208107981 */ /* 0x000e24000c1e1100 */
[----:B0-----:R-:W-:-:S05]  /*13fb0*/  PRMT R3, R16, 0x8880, RZ ;  /* 0x0000888010037816 */ /* 0x001fca00000000ff */
[----:B------:R-:W-:-:S07]  /*13fc0*/  IMAD R2, R3, R18, RZ ;  /* 0x0000001203027224 */ /* 0x000fce00078e02ff */
.L_x_664:
[----:B------:R-:W-:Y:S05]  /*13fd0*/  BSYNC B1 ;  /* 0x0000000000017941 */ /* 0x000fea0003800000 */
.L_x_663:
        /* <DEDUP_REMOVED lines=11> */
[----:B------:R-:W0:Y:S02]  /*14090*/  LDG.E.U8 R16, desc[UR50][R6.64+0x70] ;  /* 0x0000703206107981 */ /* 0x000e24000c1e1100 */
[----:B0-----:R-:W-:-:S05]  /*140a0*/  PRMT R3, R16, 0x8880, RZ ;  /* 0x0000888010037816 */ /* 0x001fca00000000ff */
[----:B------:R-:W-:-:S07]  /*140b0*/  IMAD R2, R3, R18, RZ ;  /* 0x0000001203027224 */ /* 0x000fce00078e02ff */
.L_x_666:
[----:B------:R-:W-:Y:S05]  /*140c0*/  BSYNC B1 ;  /* 0x0000000000017941 */ /* 0x000fea0003800000 */
.L_x_665:
[----:B0-----:R-:W2:Y:S01]  /*140d0*/  LDL.LU R3, [R1+0xe8] ;  /* 0x0000e80001037983 */ /* 0x001ea20000300800 */
[----:B------:R-:W-:Y:S01]  /*140e0*/  BSSY B1, `(.L_x_667) ;  /* 0x0000008000017945 */ /* 0x000fe20003800000 */
[----:B------:R-:W-:Y:S01]  /*140f0*/  @!P3 IADD3.X R157, R153, UR46, R5, P5, P6 ;  /* 0x0000002e999dbc10 */ /* 0x000fe2000afec405 */
[----:B--2---:R-:W-:-:S05]  /*14100*/  @!P2 IMAD R3, R3, R17, R2 ;  /* 0x000000110303a224 */ /* 0x004fca00078e0202 */
[----:B------:R0:W-:Y:S01]  /*14110*/  @!P2 STG.E.U8 desc[UR50][R154.64+0x70], R3 ;  /* 0x000070039a00a986 */ /* 0x0001e2000c101132 */
[----:B------:R-:W-:Y:S05]  /*14120*/  @P3 BRA `(.L_x_668) ;  /* 0x00000000000c3947 */ /* 0x000fea0003800000 */
[----:B------:R-:W0:Y:S02]  /*14130*/  LDG.E.U8 R16, desc[UR50][R6.64+0x71] ;  /* 0x0000713206107981 */ /* 0x000e24000c1e1100 */
[----:B0-----:R-:W-:-:S05]  /*14140*/  PRMT R3, R16, 0x8880, RZ ;  /* 0x0000888010037816 */ /* 0x001fca00000000ff */
[----:B------:R-:W-:-:S07]  /*14150*/  IMAD R2, R3, R18, RZ ;  /* 0x0000001203027224 */ /* 0x000fce00078e02ff */
.L_x_668:
[----:B------:R-:W-:Y:S05]  /*14160*/  BSYNC B1 ;  /* 0x0000000000017941 */ /* 0x000fea0003800000 */
.L_x_667:
[----:B0-----:R-:W2:Y:S01]  /*14170*/  LDL.LU R3, [R1+0xec] ;  /* 0x0000ec0001037983 */ /* 0x001ea20000300800 */
[----:B------:R-:W-:Y:S01]  /*14180*/  ISETP.LT.OR P2, PT, R0, 0x79, !P1 ;  /* 0x000000790000780c */ /* 0x000fe20004f41670 */
[----:B------:R-:W-:Y:S01]  /*14190*/  IMAD.U32 R155, RZ, RZ, UR45 ;  /* 0x0000002dff9b7e24 */ /* 0x000fe2000f8e00ff */
[----:B------:R-:W-:Y:S01]  /*141a0*/  BSSY B1, `(.L_x_669) ;  /* 0x000000b000017945 */ /* 0x000fe20003800000 */
[----:B------:R-:W-:Y:S02]  /*141b0*/  IMAD.U32 R153, RZ, RZ, UR44 ;  /* 0x0000002cff997e24 */ /* 0x000fe4000f8e00ff */
[----:B------:R-:W-:Y:S01]  /*141c0*/  IMAD.U32 R163, RZ, RZ, UR45 ;  /* 0x0000002dffa37e24 */ /* 0x000fe2000f8e00ff */
        /* <DEDUP_REMOVED lines=8> */
.L_x_670:
[----:B------:R-:W-:Y:S05]  /*14250*/  BSYNC B1 ;  /* 0x0000000000017941 */ /* 0x000fea0003800000 */
.L_x_669:
[----:B0-----:R-:W2:Y:S01]  /*14260*/  LDL.LU R3, [R1+0xf0] ;  /* 0x0000f00001037983 */ /* 0x001ea20000300800 */
        /* <DEDUP_REMOVED lines=14> */
.L_x_672:
[----:B------:R-:W-:Y:S05]  /*14350*/  BSYNC B1 ;  /* 0x0000000000017941 */ /* 0x000fea0003800000 */
.L_x_671:
[----:B------:R-:W2:Y:S01]  /*14360*/  LDL.LU R3, [R1+0xf4] ;  /* 0x0000f40001037983 */ /* 0x000ea20000300800 */
[----:B------:R-:W-:Y:S01]  /*14370*/  BSSY B1, `(.L_x_673) ;  /* 0x0000007000017945 */ /* 0x000fe20003800000 */
[----:B--2---:R-:W-:-:S05]  /*14380*/  @!P2 IMAD R3, R3, R17, R2 ;  /* 0x000000110303a224 */ /* 0x004fca00078e0202 */
[----:B------:R0:W-:Y:S01]  /*14390*/  @!P2 STG.E.U8 desc[UR50][R10.64+0x79], R3 ;  /* 0x000079030a00a986 */ /* 0x0001e2000c101132 */
[----:B------:R-:W-:Y:S05]  /*143a0*/  @P4 BRA `(.L_x_674) ;  /* 0x00000000000c4947 */ /* 0x000fea0003800000 */
[----:B------:R-:W0:Y:S02]  /*143b0*/  LDG.E.U8 R16, desc[UR50][R6.64+0x78] ;  /* 0x0000783206107981 */ /* 0x000e24000c1e1100 */
[----:B0-----:R-:W-:-:S05]  /*143c0*/  PRMT R3, R16, 0x8880, RZ ;  /* 0x0000888010037816 */ /* 0x001fca00000000ff */
[----:B------:R-:W-:-:S07]  /*143d0*/  IMAD R2, R3, R18, RZ ;  /* 0x0000001203027224 */ /* 0x000fce00078e02ff */
.L_x_674:
[----:B------:R-:W-:Y:S05]  /*143e0*/  BSYNC B1 ;  /* 0x0000000000017941 */ /* 0x000fea0003800000 */
.L_x_673:
        /* <DEDUP_REMOVED lines=8> */
.L_x_676:
[----:B------:R-:W-:Y:S05]  /*14470*/  BSYNC B1 ;  /* 0x0000000000017941 */ /* 0x000fea0003800000 */
.L_x_675:
        /* <DEDUP_REMOVED lines=8> */
.L_x_678:
[----:B------:R-:W-:Y:S05]  /*14500*/  BSYNC B1 ;  /* 0x0000000000017941 */ /* 0x000fea0003800000 */
.L_x_677:
        /* <DEDUP_REMOVED lines=13> */
.L_x_680:
[----:B------:R-:W-:Y:S05]  /*145e0*/  BSYNC B1 ;  /* 0x0000000000017941 */ /* 0x000fea0003800000 */
.L_x_679:
[----:B0-----:R-:W2:Y:S01]  /*145f0*/  LDL.LU R3, [R1+0x104] ;  /* 0x0001040001037983 */ /* 0x001ea20000300800 */
[----:B------:R-:W-:Y:S01]  /*14600*/  BSSY B1, `(.L_x_681) ;  /* 0x0000009000017945 */ /* 0x000fe20003800000 */
[----:B------:R-:W-:Y:S01]  /*14610*/  IMAD.U32 R157, RZ, RZ, UR45 ;  /* 0x0000002dff9d7e24 */ /* 0x000fe2000f8e00ff */
[----:B------:R-:W-:Y:S01]  /*14620*/  @!P5 IADD3.X R155, R153, UR46, R5, P3, P4 ;  /* 0x0000002e999bdc10 */ /* 0x000fe20009fe8405 */
[----:B--2---:R-:W-:-:S05]  /*14630*/  @!P2 IMAD R3, R3, R17, R2 ;  /* 0x000000110303a224 */ /* 0x004fca00078e0202 */
[----:B------:R0:W-:Y:S01]  /*14640*/  @!P2 STG.E.U8 desc[UR50][R10.64+0x81], R3 ;  /* 0x000081030a00a986 */ /* 0x0001e2000c101132 */
[----:B------:R-:W-:Y:S05]  /*14650*/  @P5 BRA `(.L_x_682) ;  /* 0x00000000000c5947 */ /* 0x000fea0003800000 */
[----:B------:R-:W0:Y:S02]  /*14660*/  LDG.E.U8 R16, desc[UR50][R6.64+0x80] ;  /* 0x0000803206107981 */ /* 0x000e24000c1e1100 */
[----:B0-----:R-:W-:-:S05]  /*14670*/  PRMT R3, R16, 0x8880, RZ ;  /* 0x0000888010037816 */ /* 0x001fca00000000ff */
[----:B------:R-:W-:-:S07]  /*14680*/  IMAD R2, R3, R18, RZ ;  /* 0x0000001203027224 */ /* 0x000fce00078e02ff */
.L_x_682:
[----:B------:R-:W-:Y:S05]  /*14690*/  BSYNC B1 ;  /* 0x0000000000017941 */ /* 0x000fea0003800000 */
.L_x_681:
        /* <DEDUP_REMOVED lines=15> */
.L_x_684:
[----:B------:R-:W-:Y:S05]  /*14790*/  BSYNC B1 ;  /* 0x0000000000017941 */ /* 0x000fea0003800000 */
.L_x_683:
        /* <DEDUP_REMOVED lines=8> */
.L_x_686:
[----:B------:R-:W-:Y:S05]  /*14820*/  BSYNC B1 ;  /* 0x0000000000017941 */ /* 0x000fea0003800000 */
.L_x_685:
        /* <DEDUP_REMOVED lines=9> */
.L_x_688:
[----:B------:R-:W-:Y:S05]  /*148c0*/  BSYNC B1 ;  /* 0x0000000000017941 */ /* 0x000fea0003800000 */
.L_x_687:
        /* <DEDUP_REMOVED lines=14> */
.L_x_690:
[----:B------:R-:W-:Y:S05]  /*149b0*/  BSYNC B1 ;  /* 0x0000000000017941 */ /* 0x000fea0003800000 */
.L_x_689:
        /* <DEDUP_REMOVED lines=9> */
.L_x_692:
[----:B------:R-:W-:Y:S05]  /*14a50*/  BSYNC B1 ;  /* 0x0000000000017941 */ /* 0x000fea0003800000 */
.L_x_691:
        /* <DEDUP_REMOVED lines=14> */
.L_x_694:
[----:B------:R-:W-:Y:S05]  /*14b40*/  BSYNC B1 ;  /* 0x0000000000017941 */ /* 0x000fea0003800000 */
.L_x_693:
        /* <DEDUP_REMOVED lines=15> */
.L_x_696:
[----:B------:R-:W-:Y:S05]  /*14c40*/  BSYNC B1 ;  /* 0x0000000000017941 */ /* 0x000fea0003800000 */
.L_x_695:
        /* <DEDUP_REMOVED lines=8> */
.L_x_698:
[----:B------:R-:W-:Y:S05]  /*14cd0*/  BSYNC B1 ;  /* 0x0000000000017941 */ /* 0x000fea0003800000 */
.L_x_697:
        /* <DEDUP_REMOVED lines=8> */
.L_x_700:
[----:B------:R-:W-:Y:S05]  /*14d60*/  BSYNC B1 ;  /* 0x0000000000017941 */ /* 0x000fea0003800000 */
.L_x_699:
        /* <DEDUP_REMOVED lines=8> */
.L_x_702:
[----:B------:R-:W-:Y:S05]  /*14df0*/  BSYNC B1 ;  /* 0x0000000000017941 */ /* 0x000fea0003800000 */
.L_x_701:
        /* <DEDUP_REMOVED lines=13> */
.L_x_704:
[----:B------:R-:W-:Y:S05]  /*14ed0*/  BSYNC B1 ;  /* 0x0000000000017941 */ /* 0x000fea0003800000 */
.L_x_703:
        /* <DEDUP_REMOVED lines=10> */
.L_x_706:
[----:B------:R-:W-:Y:S05]  /*14f80*/  BSYNC B1 ;  /* 0x0000000000017941 */ /* 0x000fea0003800000 */
.L_x_705:
        /* <DEDUP_REMOVED lines=15> */
.L_x_708:
[----:B------:R-:W-:Y:S05]  /*15080*/  BSYNC B1 ;  /* 0x0000000000017941 */ /* 0x000fea0003800000 */
.L_x_707:
        /* <DEDUP_REMOVED lines=8> */
.L_x_710:
[----:B------:R-:W-:Y:S05]  /*15110*/  BSYNC B1 ;  /* 0x0000000000017941 */ /* 0x000fea0003800000 */
.L_x_709:
        /* <DEDUP_REMOVED lines=9> */
.L_x_712:
[----:B------:R-:W-:Y:S05]  /*151b0*/  BSYNC B1 ;  /* 0x0000000000017941 */ /* 0x000fea0003800000 */
.L_x_711:
        /* <DEDUP_REMOVED lines=14> */
.L_x_714:
[----:B------:R-:W-:Y:S05]  /*152a0*/  BSYNC B1 ;  /* 0x0000000000017941 */ /* 0x000fea0003800000 */
.L_x_713:
        /* <DEDUP_REMOVED lines=9> */
.L_x_716:
[----:B------:R-:W-:Y:S05]  /*15340*/  BSYNC B1 ;  /* 0x0000000000017941 */ /* 0x000fea0003800000 */
.L_x_715:
        /* <DEDUP_REMOVED lines=14> */
.L_x_718:
[----:B------:R-:W-:Y:S05]  /*15430*/  BSYNC B1 ;  /* 0x0000000000017941 */ /* 0x000fea0003800000 */
.L_x_717:
        /* <DEDUP_REMOVED lines=15> */
.L_x_720:
[----:B------:R-:W-:Y:S05]  /*15530*/  BSYNC B1 ;  /* 0x0000000000017941 */ /* 0x000fea0003800000 */
.L_x_719:
        /* <DEDUP_REMOVED lines=8> */
.L_x_722:
[----:B------:R-:W-:Y:S05]  /*155c0*/  BSYNC B1 ;  /* 0x0000000000017941 */ /* 0x000fea0003800000 */
.L_x_721:
        /* <DEDUP_REMOVED lines=8> */
.L_x_724:
[----:B------:R-:W-:Y:S05]  /*15650*/  BSYNC B1 ;  /* 0x0000000000017941 */ /* 0x000fea0003800000 */
.L_x_723:
        /* <DEDUP_REMOVED lines=8> */
.L_x_726:
[----:B------:R-:W-:Y:S05]  /*156e0*/  BSYNC B1 ;  /* 0x0000000000017941 */ /* 0x000fea0003800000 */
.L_x_725:
        /* <DEDUP_REMOVED lines=13> */
.L_x_728:
[----:B------:R-:W-:Y:S05]  /*157c0*/  BSYNC B1 ;  /* 0x0000000000017941 */ /* 0x000fea0003800000 */
.L_x_727:
        /* <DEDUP_REMOVED lines=10> */
.L_x_730:
[----:B------:R-:W-:Y:S05]  /*15870*/  BSYNC B1 ;  /* 0x0000000000017941 */ /* 0x000fea0003800000 */
.L_x_729:
        /* <DEDUP_REMOVED lines=15> */
.L_x_732:
[----:B------:R-:W-:Y:S05]  /*15970*/  BSYNC B1 ;  /* 0x0000000000017941 */ /* 0x000fea0003800000 */
.L_x_731:
        /* <DEDUP_REMOVED lines=8> */
.L_x_734:
[----:B------:R-:W-:Y:S05]  /*15a00*/  BSYNC B1 ;  /* 0x0000000000017941 */ /* 0x000fea0003800000 */
.L_x_733:
        /* <DEDUP_REMOVED lines=9> */
.L_x_736:
[----:B------:R-:W-:Y:S05]  /*15aa0*/  BSYNC B1 ;  /* 0x0000000000017941 */ /* 0x000fea0003800000 */
.L_x_735:
        /* <DEDUP_REMOVED lines=14> */
.L_x_738:
[----:B------:R-:W-:Y:S05]  /*15b90*/  BSYNC B1 ;  /* 0x0000000000017941 */ /* 0x000fea0003800000 */
.L_x_737:
        /* <DEDUP_REMOVED lines=9> */
.L_x_740:
[----:B------:R-:W-:Y:S05]  /*15c30*/  BSYNC B1 ;  /* 0x0000000000017941 */ /* 0x000fea0003800000 */
.L_x_739:
        /* <DEDUP_REMOVED lines=14> */
.L_x_742:
[----:B------:R-:W-:Y:S05]  /*15d20*/  BSYNC B1 ;  /* 0x0000000000017941 */ /* 0x000fea0003800000 */
.L_x_741:
        /* <DEDUP_REMOVED lines=15> */
.L_x_744:
[----:B------:R-:W-:Y:S05]  /*15e20*/  BSYNC B1 ;  /* 0x0000000000017941 */ /* 0x000fea0003800000 */
.L_x_743:
        /* <DEDUP_REMOVED lines=8> */
.L_x_746:
[----:B------:R-:W-:Y:S05]  /*15eb0*/  BSYNC B1 ;  /* 0x0000000000017941 */ /* 0x000fea0003800000 */
.L_x_745:
        /* <DEDUP_REMOVED lines=8> */
.L_x_748:
[----:B------:R-:W-:Y:S05]  /*15f40*/  BSYNC B1 ;  /* 0x0000000000017941 */ /* 0x000fea0003800000 */
.L_x_747:
        /* <DEDUP_REMOVED lines=8> */
.L_x_750:
[----:B------:R-:W-:Y:S05]  /*15fd0*/  BSYNC B1 ;  /* 0x0000000000017941 */ /* 0x000fea0003800000 */
.L_x_749:
        /* <DEDUP_REMOVED lines=13> */
.L_x_752:
[----:B------:R-:W-:Y:S05]  /*160b0*/  BSYNC B1 ;  /* 0x0000000000017941 */ /* 0x000fea0003800000 */
.L_x_751:
        /* <DEDUP_REMOVED lines=10> */
.L_x_754:
[----:B------:R-:W-:Y:S05]  /*16160*/  BSYNC B1 ;  /* 0x0000000000017941 */ /* 0x000fea0003800000 */
.L_x_753:
        /* <DEDUP_REMOVED lines=15> */
.L_x_756:
[----:B------:R-:W-:Y:S05]  /*16260*/  BSYNC B1 ;  /* 0x0000000000017941 */ /* 0x000fea0003800000 */
.L_x_755:
        /* <DEDUP_REMOVED lines=8> */
.L_x_758:
[----:B------:R-:W-:Y:S05]  /*162f0*/  BSYNC B1 ;  /* 0x0000000000017941 */ /* 0x000fea0003800000 */
.L_x_757:
        /* <DEDUP_REMOVED lines=9> */
.L_x_760:
[----:B------:R-:W-:Y:S05]  /*16390*/  BSYNC B1 ;  /* 0x0000000000017941 */ /* 0x000fea0003800000 */
.L_x_759:
        /* <DEDUP_REMOVED lines=14> */
.L_x_762:
[----:B------:R-:W-:Y:S05]  /*16480*/  BSYNC B1 ;  /* 0x0000000000017941 */ /* 0x000fea0003800000 */
.L_x_761:
        /* <DEDUP_REMOVED lines=9> */
.L_x_764:
[----:B------:R-:W-:Y:S05]  /*16520*/  BSYNC B1 ;  /* 0x0000000000017941 */ /* 0x000fea0003800000 */
.L_x_763:
[----:B0-----:R-:W2:Y:S01]  /*16530*/  LDL.LU R3, [R1+0x1ac] ;  /* 0x0001ac0001037983 */ /* 0x001ea20000300800 */
[C---:B------:R-:W-:Y:S01]  /*16540*/  ISETP.LT.OR P2, PT, R0.reuse, 0xd9, !P1 ;  /* 0x000000d90000780c */ /* 0x040fe20004f41670 */
[----:B------:R-:W-:Y:S01]  /*16550*/  IMAD.U32 R155, RZ, RZ, UR45 ;  /* 0x0000002dff9b7e24 */ /* 0x000fe2000f8e00ff */
[----:B------:R-:W-:Y:S01]  /*16560*/  BSSY B1, `(.L_x_765) ;  /* 0x000000b000017945 */ /* 0x000fe20003800000 */
[----:B------:R-:W-:Y:S01]  /*16570*/  ISETP.LT.OR P5, PT, R0, 0xda, !P0 ;  /* 0x000000da0000780c */ /* 0x000fe200047a1670 */
[----:B------:R-:W-:Y:S02]  /*16580*/  IMAD.U32 R153, RZ, RZ, UR44 ;  /* 0x0000002cff997e24 */ /* 0x000fe4000f8e00ff */
[----:B------:R-:W-:Y:S02]  /*16590*/  IMAD.U32 R163, RZ, RZ, UR45 ;  /* 0x0000002dffa37e24 */ /* 0x000fe4000f8e00ff */
[----:B--2---:R-:W-:-:S05]  /*165a0*/  @!P3 IMAD R3, R3, R17, R2 ;  /* 0x000000110303b224 */ /* 0x004fca00078e0202 */
[----:B------:R0:W-:Y:S01]  /*165b0*/  @!P3 STG.E.U8 desc[UR50][R156.64+0xd1], R3 ;  /* 0x0000d1039c00b986 */ /* 0x0001e2000c101132 */
[----:B------:R-:W-:Y:S01]  /*165c0*/  @!P4 IADD3 R154, P3, P6, R155, UR47, R4 ;  /* 0x0000002f9b9acc10 */ /* 0x000fe2000fe7e004 */
[----:B------:R-:W-:-:S12]  /*165d0*/  @P2 BRA `(.L_x_766) ;  /* 0x00000000000c2947 */ /* 0x000fd80003800000 */
[----:B------:R-:W0:Y:S02]  /*165e0*/  LDG.E.U8 R16, desc[UR50][R8.64+0xd8] ;  /* 0x0000d83208107981 */ /* 0x000e24000c1e1100 */
[----:B0-----:R-:W-:-:S05]  /*165f0*/  PRMT R3, R16, 0x8880, RZ ;  /* 0x0000888010037816 */ /* 0x001fca00000000ff */
[----:B------:R-:W-:-:S07]  /*16600*/  IMAD R2, R3, R18, RZ ;  /* 0x0000001203027224 */ /* 0x000fce00078e02ff */
.L_x_766:
[----:B------:R-:W-:Y:S05]  /*16610*/  BSYNC B1 ;  /* 0x0000000000017941 */ /* 0x000fea0003800000 */
.L_x_765:
        /* <DEDUP_REMOVED lines=15> */
.L_x_768:
[----:B------:R-:W-:Y:S05]  /*16710*/  BSYNC B1 ;  /* 0x0000000000017941 */ /* 0x000fea0003800000 */
.L_x_767:
        /* <DEDUP_REMOVED lines=8> */
.L_x_770:
[----:B------:R-:W-:Y:S05]  /*167a0*/  BSYNC B1 ;  /* 0x0000000000017941 */ /* 0x000fea0003800000 */
.L_x_769:
        /* <DEDUP_REMOVED lines=8> */
.L_x_772:
[----:B------:R-:W-:Y:S05]  /*16830*/  BSYNC B1 ;  /* 0x0000000000017941 */ /* 0x000fea0003800000 */
.L_x_771:
        /* <DEDUP_REMOVED lines=8> */
.L_x_774:
[----:B------:R-:W-:Y:S05]  /*168c0*/  BSYNC B1 ;  /* 0x0000000000017941 */ /* 0x000fea0003800000 */
.L_x_773:
        /* <DEDUP_REMOVED lines=13> */
.L_x_776:
[----:B------:R-:W-:Y:S05]  /*169a0*/  BSYNC B1 ;  /* 0x0000000000017941 */ /* 0x000fea0003800000 */
.L_x_775:
        /* <DEDUP_REMOVED lines=10> */
.L_x_778:
[----:B------:R-:W-:Y:S05]  /*16a50*/  BSYNC B1 ;  /* 0x0000000000017941 */ /* 0x000fea0003800000 */
.L_x_777:
        /* <DEDUP_REMOVED lines=15> */
.L_x_780:
[----:B------:R-:W-:Y:S05]  /*16b50*/  BSYNC B1 ;  /* 0x0000000000017941 */ /* 0x000fea0003800000 */
.L_x_779:
        /* <DEDUP_REMOVED lines=8> */
.L_x_782:
[----:B------:R-:W-:Y:S05]  /*16be0*/  BSYNC B1 ;  /* 0x0000000000017941 */ /* 0x000fea0003800000 */
.L_x_781:
        /* <DEDUP_REMOVED lines=9> */
.L_x_784:
[----:B------:R-:W-:Y:S05]  /*16c80*/  BSYNC B1 ;  /* 0x0000000000017941 */ /* 0x000fea0003800000 */
.L_x_783:
        /* <DEDUP_REMOVED lines=14> */
.L_x_786:
[----:B------:R-:W-:Y:S05]  /*16d70*/  BSYNC B1 ;  /* 0x0000000000017941 */ /* 0x000fea0003800000 */
.L_x_785:
        /* <DEDUP_REMOVED lines=9> */
.L_x_788:
[----:B------:R-:W-:Y:S05]  /*16e10*/  BSYNC B1 ;  /* 0x0000000000017941 */ /* 0x000fea0003800000 */
.L_x_787:
        /* <DEDUP_REMOVED lines=14> */
.L_x_790:
[----:B------:R-:W-:Y:S05]  /*16f00*/  BSYNC B1 ;  /* 0x0000000000017941 */ /* 0x000fea0003800000 */
.L_x_789:
        /* <DEDUP_REMOVED lines=16> */
.L_x_792:
[----:B------:R-:W-:Y:S05]  /*17010*/  BSYNC B1 ;  /* 0x0000000000017941 */ /* 0x000fea0003800000 */
.L_x_791:
        /* <DEDUP_REMOVED lines=8> */
.L_x_794:
[----:B------:R-:W-:Y:S05]  /*170a0*/  BSYNC B1 ;  /* 0x0000000000017941 */ /* 0x000fea0003800000 */
.L_x_793:
        /* <DEDUP_REMOVED lines=8> */
.L_x_796:
[----:B------:R-:W-:Y:S05]  /*17130*/  BSYNC B1 ;  /* 0x0000000000017941 */ /* 0x000fea0003800000 */
.L_x_795:
        /* <DEDUP_REMOVED lines=8> */
.L_x_798:
[----:B------:R-:W-:Y:S05]  /*171c0*/  BSYNC B1 ;  /* 0x0000000000017941 */ /* 0x000fea0003800000 */
.L_x_797:
        /* <DEDUP_REMOVED lines=8> */
.L_x_800:
[----:B------:R-:W-:Y:S05]  /*17250*/  BSYNC B1 ;  /* 0x0000000000017941 */ /* 0x000fea0003800000 */
.L_x_799:
[----:B0-----:R-:W2:Y:S01]  /*17260*/  LDL.LU R3, [R1+0x1f4] ;  /* 0x0001f40001037983 */ /* 0x001ea20000300800 */
[----:B------:R-:W-:Y:S01]  /*17270*/  ISETP.LT.OR P3, PT, R0, 0xfa, !P0 ;  /* 0x000000fa0000780c */ /* 0x000fe20004761670 */
[----:B------:R-:W-:Y:S01]  /*17280*/  IMAD.U32 R157, RZ, RZ, UR45 ;  /* 0x0000002dff9d7e24 */ /* 0x000fe2000f8e00ff */
[----:B------:R-:W-:Y:S01]  /*17290*/  IADD3 R163, P5, R15, 0x180, RZ ;  /* 0x000001800fa37810 */ /* 0x000fe20007fbe0ff */
[----:B------:R-:W-:Y:S01]  /*172a0*/  IMAD.U32 R15, RZ, RZ, UR44 ;  /* 0x0000002cff0f7e24 */ /* 0x000fe2000f8e00ff */
[----:B------:R-:W-:Y:S01]  /*172b0*/  ISETP.GE.AND P0, PT, R14, 0x181, PT ;  /* 0x000001810e00780c */ /* 0x000fe20003f06270 */
[----:B------:R-:W-:Y:S01]  /*172c0*/  IMAD.U32 R153, RZ, RZ, UR45 ;  /* 0x0000002dff997e24 */ /* 0x000fe2000f8e00ff */
[----:B------:R-:W-:Y:S01]  /*172d0*/  BSSY B1, `(.L_x_801) ;  /* 0x0000010000017945 */ /* 0x000fe20003800000 */
[----:B------:R-:W-:Y:S01]  /*172e0*/  IMAD.X R9, RZ, RZ, UR9, P5 ;  /* 0x00000009ff097e24 */ /* 0x000fe2000a8e06ff */
[----:B------:R-:W-:Y:S01]  /*172f0*/  ISETP.LT.OR P4, PT, R0, 0x1, !P0 ;  /* 0x000000010000780c */ /* 0x000fe20004781670 */
[----:B------:R-:W-:-:S04]  /*17300*/  IMAD.WIDE.U32 R154, R163, R12, R22 ;  /* 0x0000000ca39a7225 */ /* 0x000fc800078e0016 */
[----:B------:R-:W-:Y:S01]  /*17310*/  IMAD R162, R9, R12, RZ ;  /* 0x0000000c09a27224 */ /* 0x000fe200078e02ff */
[----:B------:R-:W-:Y:S01]  /*17320*/  IADD3 R8, P5, R154, R20, RZ ;  /* 0x000000149a087210 */ /* 0x000fe20007fbe0ff */
[----:B--2---:R-:W-:-:S05]  /*17330*/  @!P1 IMAD R3, R3, R17, R2 ;  /* 0x0000001103039224 */ /* 0x004fca00078e0202 */
[----:B------:R0:W-:Y:S01]  /*17340*/  @!P1 STG.E.U8 desc[UR50][R10.64+0xf9], R3 ;  /* 0x0000f9030a009986 */ /* 0x0001e2000c101132 */
[----:B------:R-:W-:-:S04]  /*17350*/  @!P2 IADD3 R156, P1, P6, R157, UR47, R4 ;  /* 0x0000002f9d9cac10 */ /* 0x000fc8000fe3e004 */
[----:B------:R-:W-:Y:S01]  /*17360*/  @!P2 IADD3.X R157, R15, UR46, R5, P1, P6 ;  /* 0x0000002e0f9dac10 */ /* 0x000fe20008fec405 */
[----:B------:R-:W-:Y:S01]  /*17370*/  IMAD R15, R163, R13, R162 ;  /* 0x0000000da30f7224 */ /* 0x000fe200078e02a2 */
[----:B0-----:R-:W-:Y:S01]  /*17380*/  @!P3 IADD3 R10, P1, P6, R153, UR47, R4 ;  /* 0x0000002f990abc10 */ /* 0x001fe2000fe3e004 */
[----:B------:R-:W-:-:S12]  /*17390*/  @P2 BRA `(.L_x_802) ;  /* 0x00000000000c2947 */ /* 0x000fd80003800000 */
[----:B------:R-:W2:Y:S02]  /*173a0*/  LDG.E.U8 R16, desc[UR50][R6.64+0xf8] ;  /* 0x0000f83206107981 */ /* 0x000ea4000c1e1100 */
[----:B--2---:R-:W-:-:S05]  /*173b0*/  PRMT R3, R16, 0x8880, RZ ;  /* 0x0000888010037816 */ /* 0x004fca00000000ff */
[----:B------:R-:W-:-:S07]  /*173c0*/  IMAD R2, R3, R18, RZ ;  /* 0x0000001203027224 */ /* 0x000fce00078e02ff */
.L_x_802:
[----:B------:R-:W-:Y:S05]  /*173d0*/  BSYNC B1 ;  /* 0x0000000000017941 */ /* 0x000fea0003800000 */
.L_x_801:
[----:B------:R-:W2:Y:S01]  /*173e0*/  LDL.LU R3, [R1+0x1f8] ;  /* 0x0001f80001037983 */ /* 0x000ea20000300800 */
[----:B------:R-:W-:Y:S01]  /*173f0*/  BSSY B1, `(.L_x_803) ;  /* 0x0000009000017945 */ /* 0x000fe20003800000 */
[----:B------:R-:W-:Y:S01]  /*17400*/  IADD3.X R9, R21, R155, R15, P5, !PT ;  /* 0x0000009b15097210 */ /* 0x000fe20002ffe40f */
[----:B------:R-:W-:Y:S02]  /*17410*/  IMAD.U32 R13, RZ, RZ, UR44 ;  /* 0x0000002cff0d7e24 */ /* 0x000fe4000f8e00ff */
[----:B--2---:R-:W-:-:S05]  /*17420*/  @!P2 IMAD R3, R3, R17, R2 ;  /* 0x000000110303a224 */ /* 0x004fca00078e0202 */
[----:B------:R0:W-:Y:S01]  /*17430*/  @!P2 STG.E.U8 desc[UR50][R156.64+0xf8], R3 ;  /* 0x0000f8039c00a986 */ /* 0x0001e2000c101132 */
[----:B------:R-:W-:Y:S05]  /*17440*/  @P3 BRA `(.L_x_804) ;  /* 0x00000000000c3947 */ /* 0x000fea0003800000 */
[----:B------:R-:W0:Y:S02]  /*17450*/  LDG.E.U8 R16, desc[UR50][R6.64+0xf9] ;  /* 0x0000f93206107981 */ /* 0x000e24000c1e1100 */
[----:B0-----:R-:W-:-:S05]  /*17460*/  PRMT R3, R16, 0x8880, RZ ;  /* 0x0000888010037816 */ /* 0x001fca00000000ff */
[----:B------:R-:W-:-:S07]  /*17470*/  IMAD R2, R3, R18, RZ ;  /* 0x0000001203027224 */ /* 0x000fce00078e02ff */
.L_x_804:
[----:B------:R-:W-:Y:S05]  /*17480*/  BSYNC B1 ;  /* 0x0000000000017941 */ /* 0x000fea0003800000 */
.L_x_803:
[----:B0-----:R-:W2:Y:S01]  /*17490*/  LDL.LU R3, [R1+0x1fc] ;  /* 0x0001fc0001037983 */ /* 0x001ea20000300800 */
[----:B------:R-:W-:Y:S01]  /*174a0*/  @!P3 IADD3.X R11, R13, UR46, R5, P1, P6 ;  /* 0x0000002e0d0bbc10 */ /* 0x000fe20008fec405 */
[----:B--2---:R-:W-:-:S05]  /*174b0*/  @!P3 IMAD R3, R3, R17, R2 ;  /* 0x000000110303b224 */ /* 0x004fca00078e0202 */
[----:B------:R0:W-:Y:S04]  /*174c0*/  @!P3 STG.E.U8 desc[UR50][R10.64+0xf9], R3 ;  /* 0x0000f9030a00b986 */ /* 0x0001e8000c101132 */
[----:B------:R-:W2:Y:S01]  /*174d0*/  @!P4 LDG.E.U8 R16, desc[UR50][R8.64] ;  /* 0x000000320810c981 */ /* 0x000ea2000c1e1100 */
[----:B------:R-:W-:Y:S01]  /*174e0*/  IMAD.U32 R153, RZ, RZ, UR11 ;  /* 0x0000000bff997e24 */ /* 0x000fe2000f8e00ff */
[----:B------:R-:W-:Y:S01]  /*174f0*/  ISETP.GE.AND P1, PT, R14, 0x189, PT ;  /* 0x000001890e00780c */ /* 0x000fe20003f26270 */
[----:B------:R-:W-:Y:S01]  /*17500*/  IMAD.U32 R13, RZ, RZ, UR10 ;  /* 0x0000000aff0d7e24 */ /* 0x000fe2000f8e00ff */
[----:B------:R-:W-:Y:S01]  /*17510*/  BSSY B1, `(.L_x_805) ;  /* 0x0000013000017945 */ /* 0x000fe20003800000 */
[----:B------:R-:W-:Y:S01]  /*17520*/  IMAD R153, R153, 0x180, RZ ;  /* 0x0000018099997824 */ /* 0x000fe200078e02ff */
[C---:B------:R-:W-:Y:S01]  /*17530*/  ISETP.LT.OR P3, PT, R0.reuse, 0x1, !P1 ;  /* 0x000000010000780c */ /* 0x040fe20004f61670 */
[----:B------:R-:W-:Y:S01]  /*17540*/  IMAD.WIDE.U32 R4, R13, 0x180, R4 ;  /* 0x000001800d047825 */ /* 0x000fe200078e0004 */
[----:B------:R-:W-:-:S03]  /*17550*/  ISETP.LT.OR P2, PT, R0, 0x2, !P1 ;  /* 0x000000020000780c */ /* 0x000fc60004f41670 */
[----:B------:R-:W-:Y:S02]  /*17560*/  @!P4 IMAD.MOV.U32 R6, RZ, RZ, R4 ;  /* 0x000000ffff06c224 */ /* 0x000fe400078e0004 */
[----:B------:R-:W-:-:S03]  /*17570*/  IMAD.WIDE.U32 R12, R163, R12, R160 ;  /* 0x0000000ca30c7225 */ /* 0x000fc600078e00a0 */
[----:B------:R-:W-:Y:S01]  /*17580*/  IADD3 R20, P6, P5, R158, R20, R12 ;  /* 0x000000149e147210 */ /* 0x000fe20007dde00c */
[----:B------:R-:W-:Y:S01]  /*17590*/  IMAD.IADD R12, R15, 0x1, R13 ;  /* 0x000000010f0c7824 */ /* 0x000fe200078e020d */
[----:B--2---:R-:W-:-:S05]  /*175a0*/  @!P4 PRMT R7, R16, 0x8880, RZ ;  /* 0x000088801007c816 */ /* 0x004fca00000000ff */
[----:B------:R-:W-:Y:S02]  /*175b0*/  @!P4 IMAD R2, R7, R18, RZ ;  /* 0x000000120702c224 */ /* 0x000fe400078e02ff */
[----:B------:R-:W-:Y:S02]  /*175c0*/  IMAD.IADD R7, R5, 0x1, R153 ;  /* 0x0000000105077824 */ /* 0x000fe400078e0299 */
[----:B0-----:R-:W-:-:S05]  /*175d0*/  @!P4 IMAD R3, R24, R17, R2 ;  /* 0x000000111803c224 */ /* 0x001fca00078e0202 */
[----:B------:R0:W-:Y:S01]  /*175e0*/  @!P4 STG.E.U8 desc[UR50][R6.64], R3 ;  /* 0x000000030600c986 */ /* 0x0001e2000c101132 */
[----:B------:R-:W-:-:S13]  /*175f0*/  ISETP.LT.OR P4, PT, R0, 0x2, !P0 ;  /* 0x000000020000780c */ /* 0x000fda0004781670 */
[----:B0-----:R-:W-:Y:S05]  /*17600*/  @P4 BRA `(.L_x_806) ;  /* 0x00000000000c4947 */ /* 0x001fea0003800000 */
[----:B------:R-:W2:Y:S02]  /*17610*/  LDG.E.U8 R16, desc[UR50][R8.64+0x1] ;  /* 0x0000013208107981 */ /* 0x000ea4000c1e1100 */
[----:B--2---:R-:W-:-:S05]  /*17620*/  PRMT R3, R16, 0x8880, RZ ;  /* 0x0000888010037816 */ /* 0x004fca00000000ff */
[----:B------:R-:W-:-:S07]  /*17630*/  IMAD R2, R3, R18, RZ ;  /* 0x0000001203027224 */ /* 0x000fce00078e02ff */
.L_x_806:
[----:B------:R-:W-:Y:S05]  /*17640*/  BSYNC B1 ;  /* 0x0000000000017941 */ /* 0x000fea0003800000 */
.L_x_805:
[----:B------:R-:W-:Y:S01]  /*17650*/  IADD3.X R21, R23, R21, R12, P6, P5 ;  /* 0x0000001517157210 */ /* 0x000fe200037ea40c */
[----:B------:R-:W-:Y:S01]  /*17660*/  @!P4 IMAD R25, R25, R17, R2 ;  /* 0x000000111919c224 */ /* 0x000fe200078e0202 */
[----:B------:R-:W-:Y:S01]  /*17670*/  @!P3 IADD3 R10, P5, R4, UR45, RZ ;  /* 0x0000002d040abc10 */ /* 0x000fe2000ffbe0ff */
[----:B------:R-:W-:Y:S01]  /*17680*/  @!P4 IMAD.MOV.U32 R12, RZ, RZ, R4 ;  /* 0x000000ffff0cc224 */ /* 0x000fe200078e0004 */
[----:B------:R-:W-:Y:S01]  /*17690*/  BSSY B1, `(.L_x_807) ;  /* 0x0000008000017945 */ /* 0x000fe20003800000 */
[----:B------:R-:W-:Y:S01]  /*176a0*/  @!P4 IMAD.MOV.U32 R13, RZ, RZ, R7 ;  /* 0x000000ffff0dc224 */ /* 0x000fe200078e0007 */
[----:B------:R-:W-:-:S04]  /*176b0*/  @!P3 IADD3.X R11, R7, UR44, RZ, P5, !PT ;  /* 0x0000002c070bbc10 */ /* 0x000fc8000affe4ff */
[----:B------:R0:W-:Y:S01]  /*176c0*/  @!P4 STG.E.U8 desc[UR50][R12.64+0x1], R25 ;  /* 0x000001190c00c986 */ /* 0x0001e2000c101132 */
[----:B------:R-:W-:Y:S05]  /*176d0*/  @P3 BRA `(.L_x_808) ;  /* 0x00000000000c3947 */ /* 0x000fea0003800000 */
[----:B------:R-:W2:Y:S02]  /*176e0*/  LDG.E.U8 R16, desc[UR50][R20.64] ;  /* 0x0000003214107981 */ /* 0x000ea4000c1e1100 */
[----:B--2---:R-:W-:-:S05]  /*176f0*/  PRMT R3, R16, 0x8880, RZ ;  /* 0x0000888010037816 */ /* 0x004fca00000000ff */
[----:B------:R-:W-:-:S07]  /*17700*/  IMAD R2, R3, R18, RZ ;  /* 0x0000001203027224 */ /* 0x000fce00078e02ff */
.L_x_808:
[----:B------:R-:W-:Y:S05]  /*17710*/  BSYNC B1 ;  /* 0x0000000000017941 */ /* 0x000fea0003800000 */
.L_x_807:
[----:B------:R-:W-:Y:S01]  /*17720*/  @!P3 IMAD R3, R26, R17, R2 ;  /* 0x000000111a03b224 */ /* 0x000fe200078e0202 */
[----:B------:R-:W-:Y:S01]  /*17730*/  @!P2 IADD3 R6, P5, R4, UR45, RZ ;  /* 0x0000002d0406ac10 */ /* 0x000fe2000ffbe0ff */
[----:B------:R-:W-:Y:S01]  /*17740*/  BSSY B1, `(.L_x_809) ;  /* 0x000000b000017945 */ /* 0x000fe20003800000 */
[C---:B------:R-:W-:Y:S02]  /*17750*/  ISETP.LT.OR P6, PT, R0.reuse, 0x9, !P0 ;  /* 0x000000090000780c */ /* 0x040fe400047c1670 */
[----:B------:R1:W-:Y:S01]  /*17760*/  @!P3 STG.E.U8 desc[UR50][R10.64], R3 ;  /* 0x000000030a00b986 */ /* 0x0003e2000c101132 */
[----:B------:R-:W-:Y:S02]  /*17770*/  @!P2 IADD3.X R7, R7, UR44, RZ, P5, !PT ;  /* 0x0000002c0707ac10 */ /* 0x000fe4000affe4ff */
[C---:B------:R-:W-:Y:S02]  /*17780*/  ISETP.LT.OR P3, PT, R0.reuse, 0xa, !P0 ;  /* 0x0000000a0000780c */ /* 0x040fe40004761670 */
[----:B------:R-:W-:-:S02]  /*17790*/  ISETP.LT.OR P4, PT, R0, 0x9, !P1 ;  /* 0x000000090000780c */ /* 0x000fc40004f81670 */
[----:B------:R-:W-:Y:S01]  /*177a0*/  ISETP.LT.OR P5, PT, R0, 0xa, !P1 ;  /* 0x0000000a0000780c */ /* 0x000fe20004fa1670 */
[----:B------:R-:W-:-:S12]  /*177b0*/  @P2 BRA `(.L_x_810) ;  /* 0x00000000000c2947 */ /* 0x000fd80003800000 */
[----:B------:R-:W1:Y:S02]  /*177c0*/  LDG.E.U8 R16, desc[UR50][R20.64+0x1] ;  /* 0x0000013214107981 */ /* 0x000e64000c1e1100 */
[----:B-1----:R-:W-:-:S05]  /*177d0*/  PRMT R3, R16, 0x8880, RZ ;  /* 0x0000888010037816 */ /* 0x002fca00000000ff */
[----:B------:R-:W-:-:S07]  /*177e0*/  IMAD R2, R3, R18, RZ ;  /* 0x0000001203027224 */ /* 0x000fce00078e02ff */
.L_x_810:
[----:B------:R-:W-:Y:S05]  /*177f0*/  BSYNC B1 ;  /* 0x0000000000017941 */ /* 0x000fea0003800000 */
.L_x_809:
[----:B------:R-:W-:Y:S01]  /*17800*/  @!P2 IMAD R27, R27, R17, R2 ;  /* 0x000000111b1ba224 */ /* 0x000fe200078e0202 */
[----:B------:R-:W-:Y:S01]  /*17810*/  BSSY B1, `(.L_x_811) ;  /* 0x0000007000017945 */ /* 0x000fe20003800000 */
[----:B-1----:R-:W-:-:S03]  /*17820*/  IMAD.IADD R3, R153, 0x1, R5 ;  /* 0x0000000199037824 */ /* 0x002fc600078e0205 */
[----:B------:R1:W-:Y:S01]  /*17830*/  @!P2 STG.E.U8 desc[UR50][R6.64+0x1], R27 ;  /* 0x0000011b0600a986 */ /* 0x0003e2000c101132 */
[----:B------:R-:W-:Y:S05]  /*17840*/  @P6 BRA `(.L_x_812) ;  /* 0x00000000000c6947 */ /* 0x000fea0003800000 */
[----:B------:R-:W1:Y:S02]  /*17850*/  LDG.E.U8 R16, desc[UR50][R8.64+0x8] ;  /* 0x0000083208107981 */ /* 0x000e64000c1e1100 */
[----:B-1----:R-:W-:-:S05]  /*17860*/  PRMT R7, R16, 0x8880, RZ ;  /* 0x0000888010077816 */ /* 0x002fca00000000ff */
[----:B------:R-:W-:-:S07]  /*17870*/  IMAD R2, R7, R18, RZ ;  /* 0x0000001207027224 */ /* 0x000fce00078e02ff */
.L_x_812:
[----:B------:R-:W-:Y:S05]  /*17880*/  BSYNC B1 ;  /* 0x0000000000017941 */ /* 0x000fea0003800000 */
.L_x_811:
[----:B------:R-:W-:Y:S01]  /*17890*/  @!P6 IMAD R11, R28, R17, R2 ;  /* 0x000000111c0be224 */ /* 0x000fe200078e0202 */
[----:B------:R-:W-:Y:S01]  /*178a0*/  BSSY B1, `(.L_x_813) ;  /* 0x0000008000017945 */ /* 0x000fe20003800000 */
[----:B-1----:R-:W-:Y:S02]  /*178b0*/  @!P6 IMAD.MOV.U32 R6, RZ, RZ, R4 ;  /* 0x000000ffff06e224 */ /* 0x002fe400078e0004 */
[----:B------:R-:W-:-:S05]  /*178c0*/  @!P6 IMAD.MOV.U32 R7, RZ, RZ, R3 ;  /* 0x000000ffff07e224 */ /* 0x000fca00078e0003 */
[----:B------:R1:W-:Y:S01]  /*178d0*/  @!P6 STG.E.U8 desc[UR50][R6.64+0x8], R11 ;  /* 0x0000080b0600e986 */ /* 0x0003e2000c101132 */
[----:B------:R-:W-:Y:S05]  /*178e0*/  @P3 BRA `(.L_x_814) ;  /* 0x00000000000c3947 */ /* 0x000fea0003800000 */
[----:B------:R-:W1:Y:S02]  /*178f0*/  LDG.E.U8 R16, desc[UR50][R8.64+0x9] ;  /* 0x0000093208107981 */ /* 0x000e64000c1e1100 */
[----:B-1----:R-:W-:-:S05]  /*17900*/  PRMT R7, R16, 0x8880, RZ ;  /* 0x0000888010077816 */ /* 0x002fca00000000ff */
[----:B------:R-:W-:-:S07]  /*17910*/  IMAD R2, R7, R18, RZ ;  /* 0x0000001207027224 */ /* 0x000fce00078e02ff */
.L_x_814:
[----:B------:R-:W-:Y:S05]  /*17920*/  BSYNC B1 ;  /* 0x0000000000017941 */ /* 0x000fea0003800000 */
.L_x_813:
[----:B------:R-:W-:Y:S01]  /*17930*/  @!P3 IMAD R29, R29, R17, R2 ;  /* 0x000000111d1db224 */ /* 0x000fe200078e0202 */
[----:B------:R-:W-:Y:S01]  /*17940*/  BSSY B1, `(.L_x_815) ;  /* 0x000000c000017945 */ /* 0x000fe20003800000 */
[----:B------:R-:W-:Y:S01]  /*17950*/  @!P3 IMAD.MOV.U32 R10, RZ, RZ, R4 ;  /* 0x000000ffff0ab224 */ /* 0x000fe200078e0004 */
[----:B------:R-:W-:Y:S01]  /*17960*/  ISETP.LT.OR P2, PT, R0, 0x11, !P1 ;  /* 0x000000110000780c */ /* 0x000fe20004f41670 */
[----:B-1----:R-:W-:Y:S01]  /*17970*/  @!P3 IMAD.MOV.U32 R11, RZ, RZ, R3 ;  /* 0x000000ffff0bb224 */ /* 0x002fe200078e0003 */
[----:B0-----:R-:W-:-:S04]  /*17980*/  @!P5 IADD3 R12, P6, R4, UR45, RZ ;  /* 0x0000002d040cdc10 */ /* 0x001fc8000ffde0ff */
[----:B------:R0:W-:Y:S01]  /*17990*/  @!P3 STG.E.U8 desc[UR50][R10.64+0x9], R29 ;  /* 0x0000091d0a00b986 */ /* 0x0001e2000c101132 */
[----:B------:R-:W-:-:S04]  /*179a0*/  @!P4 IADD3 R6, P3, R4, UR45, RZ ;  /* 0x0000002d0406cc10 */ /* 0x000fc8000ff7e0ff */
[----:B------:R-:W-:Y:S01]  /*179b0*/  @!P4 IADD3.X R7, R3, UR44, RZ, P3, !PT ;  /* 0x0000002c0307cc10 */ /* 0x000fe20009ffe4ff */
[----:B------:R-:W-:Y:S08]  /*179c0*/  @P4 BRA `(.L_x_816) ;  /* 0x00000000000c4947 */ /* 0x000ff00003800000 */
[----:B------:R-:W0:Y:S02]  /*179d0*/  LDG.E.U8 R16, desc[UR50][R20.64+0x8] ;  /* 0x0000083214107981 */ /* 0x000e24000c1e1100 */
[----:B0-----:R-:W-:-:S05]  /*179e0*/  PRMT R11, R16, 0x8880, RZ ;  /* 0x00008880100b7816 */ /* 0x001fca00000000ff */
[----:B------:R-:W-:-:S07]  /*179f0*/  IMAD R2, R11, R18, RZ ;  /* 0x000000120b027224 */ /* 0x000fce00078e02ff */
.L_x_816:
[----:B------:R-:W-:Y:S05]  /*17a00*/  BSYNC B1 ;  /* 0x0000000000017941 */ /* 0x000fea0003800000 */
.L_x_815:
[----:B0-----:R-:W-:Y:S01]  /*17a10*/  @!P4 IMAD R11, R30, R17, R2 ;  /* 0x000000111e0bc224 */ /* 0x001fe200078e0202 */
[----:B------:R-:W-:Y:S01]  /*17a20*/  BSSY B1, `(.L_x_817) ;  /* 0x0000007000017945 */ /* 0x000fe20003800000 */
[----:B------:R-:W-:-:S03]  /*17a30*/  @!P5 IADD3.X R13, R3, UR44, RZ, P6, !PT ;  /* 0x0000002c030ddc10 */ /* 0x000fc6000b7fe4ff */
[----:B------:R0:W-:Y:S01]  /*17a40*/  @!P4 STG.E.U8 desc[UR50][R6.64+0x8], R11 ;  /* 0x0000080b0600c986 */ /* 0x0001e2000c101132 */
[----:B------:R-:W-:Y:S05]  /*17a50*/  @P5 BRA `(.L_x_818) ;  /* 0x00000000000c5947 */ /* 0x000fea0003800000 */
[----:B------:R-:W0:Y:S02]  /*17a60*/  LDG.E.U8 R16, desc[UR50][R20.64+0x9] ;  /* 0x0000093214107981 */ /* 0x000e24000c1e1100 */
[----:B0-----:R-:W-:-:S05]  /*17a70*/  PRMT R7, R16, 0x8880, RZ ;  /* 0x0000888010077816 */ /* 0x001fca00000000ff */
[----:B------:R-:W-:-:S07]  /*17a80*/  IMAD R2, R7, R18, RZ ;  /* 0x0000001207027224 */ /* 0x000fce00078e02ff */
.L_x_818:
[----:B------:R-:W-:Y:S05]  /*17a90*/  BSYNC B1 ;  /* 0x0000000000017941 */ /* 0x000fea0003800000 */
.L_x_817:
[C---:B------:R-:W-:Y:S01]  /*17aa0*/  ISETP.LT.OR P4, PT, R0.reuse, 0x11, !P0 ;  /* 0x000000110000780c */ /* 0x040fe20004781670 */
[----:B------:R-:W-:Y:S01]  /*17ab0*/  @!P5 IMAD R31, R31, R17, R2 ;  /* 0x000000111f1fd224 */ /* 0x000fe200078e0202 */
[----:B------:R-:W-:Y:S01]  /*17ac0*/  BSSY B1, `(.L_x_819) ;  /* 0x0000009000017945 */ /* 0x000fe20003800000 */
[----:B------:R-:W-:Y:S02]  /*17ad0*/  ISETP.LT.OR P3, PT, R0, 0x12, !P1 ;  /* 0x000000120000780c */ /* 0x000fe40004f61670 */
[----:B------:R-:W-:Y:S01]  /*17ae0*/  @!P2 IADD3 R10, P6, R4, UR45, RZ ;  /* 0x0000002d040aac10 */ /* 0x000fe2000ffde0ff */
[----:B------:R1:W-:Y:S01]  /*17af0*/  @!P5 STG.E.U8 desc[UR50][R12.64+0x9], R31 ;  /* 0x0000091f0c00d986 */ /* 0x0003e2000c101132 */
[----:B------:R-:W-:-:S06]  /*17b00*/  ISETP.LT.OR P5, PT, R0, 0x12, !P0 ;  /* 0x000000120000780c */ /* 0x000fcc00047a1670 */
[----:B------:R-:W-:Y:S07]  /*17b10*/  @P4 BRA `(.L_x_820) ;  /* 0x00000000000c4947 */ /* 0x000fee0003800000 */
[----:B------:R-:W0:Y:S02]  /*17b20*/  LDG.E.U8 R16, desc[UR50][R8.64+0x10] ;  /* 0x0000103208107981 */ /* 0x000e24000c1e1100 */
[----:B0-----:R-:W-:-:S05]  /*17b30*/  PRMT R7, R16, 0x8880, RZ ;  /* 0x0000888010077816 */ /* 0x001fca00000000ff */
[----:B------:R-:W-:-:S07]  /*17b40*/  IMAD R2, R7, R18, RZ ;  /* 0x0000001207027224 */ /* 0x000fce00078e02ff */
.L_x_820:
[----:B------:R-:W-:Y:S05]  /*17b50*/  BSYNC B1 ;  /* 0x0000000000017941 */ /* 0x000fea0003800000 */
.L_x_819:
[----:B-1----:R-:W-:Y:S01]  /*17b60*/  @!P4 IMAD R13, R32, R17, R2 ;  /* 0x00000011200dc224 */ /* 0x002fe200078e0202 */
[----:B------:R-:W-:Y:S01]  /*17b70*/  BSSY B1, `(.L_x_821) ;  /* 0x0000008000017945 */ /* 0x000fe20003800000 */
[----:B0-----:R-:W-:Y:S02]  /*17b80*/  @!P4 IMAD.MOV.U32 R6, RZ, RZ, R4 ;  /* 0x000000ffff06c224 */ /* 0x001fe400078e0004 */
[----:B------:R-:W-:-:S05]  /*17b90*/  @!P4 IMAD.MOV.U32 R7, RZ, RZ, R3 ;  /* 0x000000ffff07c224 */ /* 0x000fca00078e0003 */
[----:B------:R0:W-:Y:S01]  /*17ba0*/  @!P4 STG.E.U8 desc[UR50][R6.64+0x10], R13 ;  /* 0x0000100d0600c986 */ /* 0x0001e2000c101132 */
[----:B------:R-:W-:Y:S05]  /*17bb0*/  @P5 BRA `(.L_x_822) ;  /* 0x00000000000c5947 */ /* 0x000fea0003800000 */
[----:B------:R-:W0:Y:S02]  /*17bc0*/  LDG.E.U8 R16, desc[UR50][R8.64+0x11] ;  /* 0x0000113208107981 */ /* 0x000e24000c1e1100 */
[----:B0-----:R-:W-:-:S05]  /*17bd0*/  PRMT R7, R16, 0x8880, RZ ;  /* 0x0000888010077816 */ /* 0x001fca00000000ff */
[----:B------:R-:W-:-:S07]  /*17be0*/  IMAD R2, R7, R18, RZ ;  /* 0x0000001207027224 */ /* 0x000fce00078e02ff */
.L_x_822:
[----:B------:R-:W-:Y:S05]  /*17bf0*/  BSYNC B1 ;  /* 0x0000000000017941 */ /* 0x000fea0003800000 */
.L_x_821:
[----:B------:R-:W-:Y:S01]  /*17c00*/  @!P5 IMAD R33, R33, R17, R2 ;  /* 0x000000112121d224 */ /* 0x000fe200078e0202 */
[----:B------:R-:W-:Y:S01]  /*17c10*/  BSSY B1, `(.L_x_823) ;  /* 0x0000009000017945 */ /* 0x000fe20003800000 */
[----:B0-----:R-:W-:Y:S01]  /*17c20*/  @!P5 IMAD.MOV.U32 R6, RZ, RZ, R4 ;  /* 0x000000ffff06d224 */ /* 0x001fe200078e0004 */
[----:B------:R-:W-:Y:S01]  /*17c30*/  @!P2 IADD3.X R11, R3, UR44, RZ, P6, !PT ;  /* 0x0000002c030bac10 */ /* 0x000fe2000b7fe4ff */
[----:B------:R-:W-:-:S05]  /*17c40*/  @!P5 IMAD.MOV.U32 R7, RZ, RZ, R3 ;  /* 0x000000ffff07d224 */ /* 0x000fca00078e0003 */
[----:B------:R0:W-:Y:S01]  /*17c50*/  @!P5 STG.E.U8 desc[UR50][R6.64+0x11], R33 ;  /* 0x000011210600d986 */ /* 0x0001e2000c101132 */
[----:B------:R-:W-:Y:S05]  /*17c60*/  @P2 BRA `(.L_x_824) ;  /* 0x00000000000c2947 */ /* 0x000fea0003800000 */
[----:B------:R-:W0:Y:S02]  /*17c70*/  LDG.E.U8 R16, desc[UR50][R20.64+0x10] ;  /* 0x0000103214107981 */ /* 0x000e24000c1e1100 */
[----:B0-----:R-:W-:-:S05]  /*17c80*/  PRMT R7, R16, 0x8880, RZ ;  /* 0x0000888010077816 */ /* 0x001fca00000000ff */
[----:B------:R-:W-:-:S07]  /*17c90*/  IMAD R2, R7, R18, RZ ;  /* 0x0000001207027224 */ /* 0x000fce00078e02ff */
.L_x_824:
[----:B------:R-:W-:Y:S05]  /*17ca0*/  BSYNC B1 ;  /* 0x0000000000017941 */ /* 0x000fea0003800000 */
.L_x_823:
[----:B------:R-:W-:Y:S01]  /*17cb0*/  @!P2 IMAD R13, R34, R17, R2 ;  /* 0x00000011220da224 */ /* 0x000fe200078e0202 */
[----:B0-----:R-:W-:Y:S01]  /*17cc0*/  @!P3 IADD3 R6, P5, R4, UR45, RZ ;  /* 0x0000002d0406bc10 */ /* 0x001fe2000ffbe0ff */
        /* <DEDUP_REMOVED lines=8> */
[----:B------:R-:W0:Y:S02]  /*17d50*/  LDG.E.U8 R16, desc[UR50][R20.64+0x11] ;  /* 0x0000113214107981 */ /* 0x000e24000c1e1100 */
[----:B0-----:R-:W-:-:S05]  /*17d60*/  PRMT R11, R16, 0x8880, RZ ;  /* 0x00008880100b7816 */ /* 0x001fca00000000ff */
[----:B------:R-:W-:-:S07]  /*17d70*/  IMAD R2, R11, R18, RZ ;  /* 0x000000120b027224 */ /* 0x000fce00078e02ff */
.L_x_826:
[----:B------:R-:W-:Y:S05]  /*17d80*/  BSYNC B1 ;  /* 0x0000000000017941 */ /* 0x000fea0003800000 */
.L_x_825:
[----:B------:R-:W-:Y:S01]  /*17d90*/  @!P3 IMAD R35, R35, R17, R2 ;  /* 0x000000112323b224 */ /* 0x000fe200078e0202 */
[----:B------:R-:W-:Y:S04]  /*17da0*/  BSSY B1, `(.L_x_827) ;  /* 0x0000006000017945 */ /* 0x000fe80003800000 */
[----:B------:R1:W-:Y:S01]  /*17db0*/  @!P3 STG.E.U8 desc[UR50][R6.64+0x11], R35 ;  /* 0x000011230600b986 */ /* 0x0003e2000c101132 */
[----:B------:R-:W-:Y:S05]  /*17dc0*/  @P6 BRA `(.L_x_828) ;  /* 0x00000000000c6947 */ /* 0x000fea0003800000 */
[----:B------:R-:W1:Y:S02]  /*17dd0*/  LDG.E.U8 R16, desc[UR50][R8.64+0x18] ;  /* 0x0000183208107981 */ /* 0x000e64000c1e1100 */
[----:B-1----:R-:W-:-:S05]  /*17de0*/  PRMT R7, R16, 0x8880, RZ ;  /* 0x0000888010077816 */ /* 0x002fca00000000ff */
[----:B------:R-:W-:-:S07]  /*17df0*/  IMAD R2, R7, R18, RZ ;  /* 0x0000001207027224 */ /* 0x000fce00078e02ff */
.L_x_828:
[----:B------:R-:W-:Y:S05]  /*17e00*/  BSYNC B1 ;  /* 0x0000000000017941 */ /* 0x000fea0003800000 */
.L_x_827:
[----:B0-----:R-:W-:Y:S01]  /*17e10*/  @!P6 IMAD R11, R36, R17, R2 ;  /* 0x00000011240be224 */ /* 0x001fe200078e0202 */
[----:B------:R-:W-:Y:S01]  /*17e20*/  BSSY B1, `(.L_x_829) ;  /* 0x0000008000017945 */ /* 0x000fe20003800000 */
[----:B-1----:R-:W-:Y:S02]  /*17e30*/  @!P6 IMAD.MOV.U32 R6, RZ, RZ, R4 ;  /* 0x000000ffff06e224 */ /* 0x002fe400078e0004 */
[----:B------:R-:W-:-:S05]  /*17e40*/  @!P6 IMAD.MOV.U32 R7, RZ, RZ, R3 ;  /* 0x000000ffff07e224 */ /* 0x000fca00078e0003 */
[----:B------:R0:W-:Y:S01]  /*17e50*/  @!P6 STG.E.U8 desc[UR50][R6.64+0x18], R11 ;  /* 0x0000180b0600e986 */ /* 0x0001e2000c101132 */
[----:B------:R-:W-:Y:S05]  /*17e60*/  @P2 BRA `(.L_x_830) ;  /* 0x00000000000c2947 */ /* 0x000fea0003800000 */
[----:B------:R-:W0:Y:S02]  /*17e70*/  LDG.E.U8 R16, desc[UR50][R8.64+0x19] ;  /* 0x0000193208107981 */ /* 0x000e24000c1e1100 */
[----:B0-----:R-:W-:-:S05]  /*17e80*/  PRMT R7, R16, 0x8880, RZ ;  /* 0x0000888010077816 */ /* 0x001fca00000000ff */
[----:B------:R-:W-:-:S07]  /*17e90*/  IMAD R2, R7, R18, RZ ;  /* 0x0000001207027224 */ /* 0x000fce00078e02ff */
.L_x_830:
[----:B------:R-:W-:Y:S05]  /*17ea0*/  BSYNC B1 ;  /* 0x0000000000017941 */ /* 0x000fea0003800000 */
.L_x_829:
[----:B------:R-:W-:Y:S01]  /*17eb0*/  @!P2 IMAD R37, R37, R17, R2 ;  /* 0x000000112525a224 */ /* 0x000fe200078e0202 */
[----:B------:R-:W-:Y:S01]  /*17ec0*/  BSSY B1, `(.L_x_831) ;  /* 0x000000c000017945 */ /* 0x000fe20003800000 */
[----:B0-----:R-:W-:Y:S01]  /*17ed0*/  @!P2 IMAD.MOV.U32 R6, RZ, RZ, R4 ;  /* 0x000000ffff06a224 */ /* 0x001fe200078e0004 */
[----:B------:R-:W-:Y:S01]  /*17ee0*/  ISETP.LT.OR P3, PT, R0, 0x21, !P1 ;  /* 0x000000210000780c */ /* 0x000fe20004f61670 */
[----:B------:R-:W-:Y:S01]  /*17ef0*/  @!P2 IMAD.MOV.U32 R7, RZ, RZ, R3 ;  /* 0x000000ffff07a224 */ /* 0x000fe200078e0003 */
[----:B------:R-:W-:-:S04]  /*17f00*/  @!P5 IADD3 R12, P6, R4, UR45, RZ ;  /* 0x0000002d040cdc10 */ /* 0x000fc8000ffde0ff */
[----:B------:R0:W-:Y:S01]  /*17f10*/  @!P2 STG.E.U8 desc[UR50][R6.64+0x19], R37 ;  /* 0x000019250600a986 */ /* 0x0001e2000c101132 */
[----:B------:R-:W-:-:S04]  /*17f20*/  @!P4 IADD3 R10, P2, R4, UR45, RZ ;  /* 0x0000002d040acc10 */ /* 0x000fc8000ff5e0ff */
[----:B------:R-:W-:Y:S01]  /*17f30*/  @!P4 IADD3.X R11, R3, UR44, RZ, P2, !PT ;  /* 0x0000002c030bcc10 */ /* 0x000fe200097fe4ff */
[----:B------:R-:W-:Y:S08]  /*17f40*/  @P4 BRA `(.L_x_832) ;  /* 0x00000000000c4947 */ /* 0x000ff00003800000 */
[----:B------:R-:W0:Y:S02]  /*17f50*/  LDG.E.U8 R16, desc[UR50][R20.64+0x18] ;  /* 0x0000183214107981 */ /* 0x000e24000c1e1100 */
[----:B0-----:R-:W-:-:S05]  /*17f60*/  PRMT R7, R16, 0x8880, RZ ;  /* 0x0000888010077816 */ /* 0x001fca00000000ff */
[----:B------:R-:W-:-:S07]  /*17f70*/  IMAD R2, R7, R18, RZ ;  /* 0x0000001207027224 */ /* 0x000fce00078e02ff */
.L_x_832:
[----:B------:R-:W-:Y:S05]  /*17f80*/  BSYNC B1 ;  /* 0x0000000000017941 */ /* 0x000fea0003800000 */
.L_x_831:
        /* <DEDUP_REMOVED lines=8> */
.L_x_834:
[----:B------:R-:W-:Y:S05]  /*18010*/  BSYNC B1 ;  /* 0x0000000000017941 */ /* 0x000fea0003800000 */
.L_x_833:
[C---:B------:R-:W-:Y:S01]  /*18020*/  ISETP.LT.OR P4, PT, R0.reuse, 0x21, !P0 ;  /* 0x000000210000780c */ /* 0x040fe20004781670 */
[----:B------:R-:W-:Y:S01]  /*18030*/  @!P5 IMAD R39, R39, R17, R2 ;  /* 0x000000112727d224 */ /* 0x000fe200078e0202 */
[----:B------:R-:W-:Y:S01]  /*18040*/  BSSY B1, `(.L_x_835) ;  /* 0x0000009000017945 */ /* 0x000fe20003800000 */
[----:B------:R-:W-:Y:S02]  /*18050*/  ISETP.LT.OR P2, PT, R0, 0x22, !P1 ;  /* 0x000000220000780c */ /* 0x000fe40004f41670 */
[----:B0-----:R-:W-:Y:S01]  /*18060*/  @!P3 IADD3 R10, P6, R4, UR45, RZ ;  /* 0x0000002d040abc10 */ /* 0x001fe2000ffde0ff */
[----:B------:R0:W-:Y:S01]  /*18070*/  @!P5 STG.E.U8 desc[UR50][R12.64+0x19], R39 ;  /* 0x000019270c00d986 */ /* 0x0001e2000c101132 */
[----:B------:R-:W-:-:S06]  /*18080*/  ISETP.LT.OR P5, PT, R0, 0x22, !P0 ;  /* 0x000000220000780c */ /* 0x000fcc00047a1670 */
[----:B------:R-:W-:Y:S07]  /*18090*/  @P4 BRA `(.L_x_836) ;  /* 0x00000000000c4947 */ /* 0x000fee0003800000 */
[----:B------:R-:W2:Y:S02]  /*180a0*/  LDG.E.U8 R16, desc[UR50][R8.64+0x20] ;  /* 0x0000203208107981 */ /* 0x000ea4000c1e1100 */
[----:B--2---:R-:W-:-:S05]  /*180b0*/  PRMT R7, R16, 0x8880, RZ ;  /* 0x0000888010077816 */ /* 0x004fca00000000ff */
[----:B------:R-:W-:-:S07]  /*180c0*/  IMAD R2, R7, R18, RZ ;  /* 0x0000001207027224 */ /* 0x000fce00078e02ff */
.L_x_836:
[----:B------:R-:W-:Y:S05]  /*180d0*/  BSYNC B1 ;  /* 0x0000000000017941 */ /* 0x000fea0003800000 */
.L_x_835:
[----:B0-----:R-:W-:Y:S01]  /*180e0*/  @!P4 IMAD R13, R40, R17, R2 ;  /* 0x00000011280dc224 */ /* 0x001fe200078e0202 */
[----:B------:R-:W-:Y:S01]  /*180f0*/  BSSY B1, `(.L_x_837) ;  /* 0x0000008000017945 */ /* 0x000fe20003800000 */
[----:B------:R-:W-:Y:S02]  /*18100*/  @!P4 IMAD.MOV.U32 R6, RZ, RZ, R4 ;  /* 0x000000ffff06c224 */ /* 0x000fe400078e0004 */
[----:B------:R-:W-:-:S05]  /*18110*/  @!P4 IMAD.MOV.U32 R7, RZ, RZ, R3 ;  /* 0x000000ffff07c224 */ /* 0x000fca00078e0003 */
[----:B------:R0:W-:Y:S01]  /*18120*/  @!P4 STG.E.U8 desc[UR50][R6.64+0x20], R13 ;  /* 0x0000200d0600c986 */ /* 0x0001e2000c101132 */
[----:B------:R-:W-:Y:S05]  /*18130*/  @P5 BRA `(.L_x_838) ;  /* 0x00000000000c5947 */ /* 0x000fea0003800000 */
[----:B------:R-:W0:Y:S02]  /*18140*/  LDG.E.U8 R16, desc[UR50][R8.64+0x21] ;  /* 0x0000213208107981 */ /* 0x000e24000c1e1100 */
[----:B0-----:R-:W-:-:S05]  /*18150*/  PRMT R7, R16, 0x8880, RZ ;  /* 0x0000888010077816 */ /* 0x001fca00000000ff */
[----:B------:R-:W-:-:S07]  /*18160*/  IMAD R2, R7, R18, RZ ;  /* 0x0000001207027224 */ /* 0x000fce00078e02ff */
.L_x_838:
[----:B------:R-:W-:Y:S05]  /*18170*/  BSYNC B1 ;  /* 0x0000000000017941 */ /* 0x000fea0003800000 */
.L_x_837:
        /* <DEDUP_REMOVED lines=10> */
.L_x_840:
[----:B------:R-:W-:Y:S05]  /*18220*/  BSYNC B1 ;  /* 0x0000000000017941 */ /* 0x000fea0003800000 */
.L_x_839:
        /* <DEDUP_REMOVED lines=13> */
.L_x_842:
[----:B------:R-:W-:Y:S05]  /*18300*/  BSYNC B1 ;  /* 0x0000000000017941 */ /* 0x000fea0003800000 */
.L_x_841:
[----:B------:R-:W-:Y:S01]  /*18310*/  @!P2 IMAD R43, R43, R17, R2 ;  /* 0x000000112b2ba224 */ /* 0x000fe200078e0202 */
[----:B------:R-:W-:Y:S04]  /*18320*/  BSSY B1, `(.L_x_843) ;  /* 0x0000006000017945 */ /* 0x000fe80003800000 */
[----:B------:R1:W-:Y:S01]  /*18330*/  @!P2 STG.E.U8 desc[UR50][R6.64+0x21], R43 ;  /* 0x0000212b0600a986 */ /* 0x0003e2000c101132 */
[----:B------:R-:W-:Y:S05]  /*18340*/  @P6 BRA `(.L_x_844) ;  /* 0x00000000000c6947 */ /* 0x000fea0003800000 */
[----:B------:R-:W1:Y:S02]  /*18350*/  LDG.E.U8 R16, desc[UR50][R8.64+0x28] ;  /* 0x0000283208107981 */ /* 0x000e64000c1e1100 */
[----:B-1----:R-:W-:-:S05]  /*18360*/  PRMT R7, R16, 0x8880, RZ ;  /* 0x0000888010077816 */ /* 0x002fca00000000ff */
[----:B------:R-:W-:-:S07]  /*18370*/  IMAD R2, R7, R18, RZ ;  /* 0x0000001207027224 */ /* 0x000fce00078e02ff */
.L_x_844:
[----:B------:R-:W-:Y:S05]  /*18380*/  BSYNC B1 ;  /* 0x0000000000017941 */ /* 0x000fea0003800000 */
.L_x_843:
        /* <DEDUP_REMOVED lines=9> */
.L_x_846:
[----:B------:R-:W-:Y:S05]  /*18420*/  BSYNC B1 ;  /* 0x0000000000017941 */ /* 0x000fea0003800000 */
.L_x_845:
        /* <DEDUP_REMOVED lines=13> */
.L_x_848:
[----:B------:R-:W-:Y:S05]  /*18500*/  BSYNC B1 ;  /* 0x0000000000017941 */ /* 0x000fea0003800000 */
.L_x_847:
        /* <DEDUP_REMOVED lines=8> */
.L_x_850:
[----:B------:R-:W-:Y:S05]  /*18590*/  BSYNC B1 ;  /* 0x0000000000017941 */ /* 0x000fea0003800000 */
.L_x_849:
        /* <DEDUP_REMOVED lines=11> */
.L_x_852:
[----:B------:R-:W-:Y:S05]  /*18650*/  BSYNC B1 ;  /* 0x0000000000017941 */ /* 0x000fea0003800000 */
.L_x_851:
        /* <DEDUP_REMOVED lines=9> */
.L_x_854:
[----:B------:R-:W-:Y:S05]  /*186f0*/  BSYNC B1 ;  /* 0x0000000000017941 */ /* 0x000fea0003800000 */
.L_x_853:
        /* <DEDUP_REMOVED lines=10> */
.L_x_856:
[----:B------:R-:W-:Y:S05]  /*187a0*/  BSYNC B1 ;  /* 0x0000000000017941 */ /* 0x000fea0003800000 */
.L_x_855:
        /* <DEDUP_REMOVED lines=13> */
.L_x_858:
[----:B------:R-:W-:Y:S05]  /*18880*/  BSYNC B1 ;  /* 0x0000000000017941 */ /* 0x000fea0003800000 */
.L_x_857:
[----:B------:R-:W-:Y:S01]  /*18890*/  @!P3 IMAD R51, R51, R17, R2 ;  /* 0x000000113333b224 */ /* 0x000fe200078e0202 */
[----:B------:R-:W-:Y:S04]  /*188a0*/  BSSY B1, `(.L_x_859) ;  /* 0x0000006000017945 */ /* 0x000fe80003800000 */
[----:B------:R1:W-:Y:S01]  /*188b0*/  @!P3 STG.E.U8 desc[UR50][R6.64+0x31], R51 ;  /* 0x000031330600b986 */ /* 0x0003e2000c101132 */
[----:B------:R-:W-:Y:S05]  /*188c0*/  @P6 BRA `(.L_x_860) ;  /* 0x00000000000c6947 */ /* 0x000fea0003800000 */
[----:B------:R-:W1:Y:S02]  /*188d0*/  LDG.E.U8 R16, desc[UR50][R8.64+0x38] ;  /* 0x0000383208107981 */ /* 0x000e64000c1e1100 */
[----:B-1----:R-:W-:-:S05]  /*188e0*/  PRMT R7, R16, 0x8880, RZ ;  /* 0x0000888010077816 */ /* 0x002fca00000000ff */
[----:B------:R-:W-:-:S07]  /*188f0*/  IMAD R2, R7, R18, RZ ;  /* 0x0000001207027224 */ /* 0x000fce00078e02ff */
.L_x_860:
[----:B------:R-:W-:Y:S05]  /*18900*/  BSYNC B1 ;  /* 0x0000000000017941 */ /* 0x000fea0003800000 */
.L_x_859:
        /* <DEDUP_REMOVED lines=9> */
.L_x_862:
[----:B------:R-:W-:Y:S05]  /*189a0*/  BSYNC B1 ;  /* 0x0000000000017941 */ /* 0x000fea0003800000 */
.L_x_861:
        /* <DEDUP_REMOVED lines=13> */
.L_x_864:
[----:B------:R-:W-:Y:S05]  /*18a80*/  BSYNC B1 ;  /* 0x0000000000017941 */ /* 0x000fea0003800000 */
.L_x_863:
        /* <DEDUP_REMOVED lines=8> */
.L_x_866:
[----:B------:R-:W-:Y:S05]  /*18b10*/  BSYNC B1 ;  /* 0x0000000000017941 */ /* 0x000fea0003800000 */
.L_x_865:
        /* <DEDUP_REMOVED lines=11> */
.L_x_868:
[----:B------:R-:W-:Y:S05]  /*18bd0*/  BSYNC B1 ;  /* 0x0000000000017941 */ /* 0x000fea0003800000 */
.L_x_867:
        /* <DEDUP_REMOVED lines=9> */
.L_x_870:
[----:B------:R-:W-:Y:S05]  /*18c70*/  BSYNC B1 ;  /* 0x0000000000017941 */ /* 0x000fea0003800000 */
.L_x_869:
        /* <DEDUP_REMOVED lines=10> */
.L_x_872:
[----:B------:R-:W-:Y:S05]  /*18d20*/  BSYNC B1 ;  /* 0x0000000000017941 */ /* 0x000fea0003800000 */
.L_x_871:
        /* <DEDUP_REMOVED lines=13> */
.L_x_874:
[----:B------:R-:W-:Y:S05]  /*18e00*/  BSYNC B1 ;  /* 0x0000000000017941 */ /* 0x000fea0003800000 */
.L_x_873:
[----:B------:R-:W-:Y:S01]  /*18e10*/  @!P2 IMAD R59, R59, R17, R2 ;  /* 0x000000113b3ba224 */ /* 0x000fe200078e0202 */
[----:B------:R-:W-:Y:S04]  /*18e20*/  BSSY B1, `(.L_x_875) ;  /* 0x0000006000017945 */ /* 0x000fe80003800000 */
[----:B------:R1:W-:Y:S01]  /*18e30*/  @!P2 STG.E.U8 desc[UR50][R6.64+0x41], R59 ;  /* 0x0000413b0600a986 */ /* 0x0003e2000c101132 */
[----:B------:R-:W-:Y:S05]  /*18e40*/  @P6 BRA `(.L_x_876) ;  /* 0x00000000000c6947 */ /* 0x000fea0003800000 */
[----:B------:R-:W1:Y:S02]  /*18e50*/  LDG.E.U8 R16, desc[UR50][R8.64+0x48] ;  /* 0x0000483208107981 */ /* 0x000e64000c1e1100 */
[----:B-1----:R-:W-:-:S05]  /*18e60*/  PRMT R7, R16, 0x8880, RZ ;  /* 0x0000888010077816 */ /* 0x002fca00000000ff */
[----:B------:R-:W-:-:S07]  /*18e70*/  IMAD R2, R7, R18, RZ ;  /* 0x0000001207027224 */ /* 0x000fce00078e02ff */
.L_x_876:
[----:B------:R-:W-:Y:S05]  /*18e80*/  BSYNC B1 ;  /* 0x0000000000017941 */ /* 0x000fea0003800000 */
.L_x_875:
        /* <DEDUP_REMOVED lines=9> */
.L_x_878:
[----:B------:R-:W-:Y:S05]  /*18f20*/  BSYNC B1 ;  /* 0x0000000000017941 */ /* 0x000fea0003800000 */
.L_x_877:
        /* <DEDUP_REMOVED lines=13> */
.L_x_880:
[----:B------:R-:W-:Y:S05]  /*19000*/  BSYNC B1 ;  /* 0x0000000000017941 */ /* 0x000fea0003800000 */
.L_x_879:
        /* <DEDUP_REMOVED lines=8> */
.L_x_882:
[----:B------:R-:W-:Y:S05]  /*19090*/  BSYNC B1 ;  /* 0x0000000000017941 */ /* 0x000fea0003800000 */
.L_x_881:
        /* <DEDUP_REMOVED lines=11> */
.L_x_884:
[----:B------:R-:W-:Y:S05]  /*19150*/  BSYNC B1 ;  /* 0x0000000000017941 */ /* 0x000fea0003800000 */
.L_x_883:
        /* <DEDUP_REMOVED lines=9> */
.L_x_886:
[----:B------:R-:W-:Y:S05]  /*191f0*/  BSYNC B1 ;  /* 0x0000000000017941 */ /* 0x000fea0003800000 */
.L_x_885:
        /* <DEDUP_REMOVED lines=10> */
.L_x_888:
[----:B------:R-:W-:Y:S05]  /*192a0*/  BSYNC B1 ;  /* 0x0000000000017941 */ /* 0x000fea0003800000 */
.L_x_887:
        /* <DEDUP_REMOVED lines=13> */
.L_x_890:
[----:B------:R-:W-:Y:S05]  /*19380*/  BSYNC B1 ;  /* 0x0000000000017941 */ /* 0x000fea0003800000 */
.L_x_889:
[----:B------:R-:W-:Y:S01]  /*19390*/  @!P3 IMAD R67, R67, R17, R2 ;  /* 0x000000114343b224 */ /* 0x000fe200078e0202 */
[----:B------:R-:W-:Y:S04]  /*193a0*/  BSSY B1, `(.L_x_891) ;  /* 0x0000006000017945 */ /* 0x000fe80003800000 */
[----:B------:R1:W-:Y:S01]  /*193b0*/  @!P3 STG.E.U8 desc[UR50][R6.64+0x51], R67 ;  /* 0x000051430600b986 */ /* 0x0003e2000c101132 */
[----:B------:R-:W-:Y:S05]  /*193c0*/  @P6 BRA `(.L_x_892) ;  /* 0x00000000000c6947 */ /* 0x000fea0003800000 */
[----:B------:R-:W1:Y:S02]  /*193d0*/  LDG.E.U8 R16, desc[UR50][R8.64+0x58] ;  /* 0x0000583208107981 */ /* 0x000e64000c1e1100 */
[----:B-1----:R-:W-:-:S05]  /*193e0*/  PRMT R7, R16, 0x8880, RZ ;  /* 0x0000888010077816 */ /* 0x002fca00000000ff */
[----:B------:R-:W-:-:S07]  /*193f0*/  IMAD R2, R7, R18, RZ ;  /* 0x0000001207027224 */ /* 0x000fce00078e02ff */
.L_x_892:
[----:B------:R-:W-:Y:S05]  /*19400*/  BSYNC B1 ;  /* 0x0000000000017941 */ /* 0x000fea0003800000 */
.L_x_891:
        /* <DEDUP_REMOVED lines=9> */
.L_x_894:
[----:B------:R-:W-:Y:S05]  /*194a0*/  BSYNC B1 ;  /* 0x0000000000017941 */ /* 0x000fea0003800000 */
.L_x_893:
        /* <DEDUP_REMOVED lines=13> */
.L_x_896:
[----:B------:R-:W-:Y:S05]  /*19580*/  BSYNC B1 ;  /* 0x0000000000017941 */ /* 0x000fea0003800000 */
.L_x_895:
        /* <DEDUP_REMOVED lines=8> */
.L_x_898:
[----:B------:R-:W-:Y:S05]  /*19610*/  BSYNC B1 ;  /* 0x0000000000017941 */ /* 0x000fea0003800000 */
.L_x_897:
        /* <DEDUP_REMOVED lines=11> */
.L_x_900:
[----:B------:R-:W-:Y:S05]  /*196d0*/  BSYNC B1 ;  /* 0x0000000000017941 */ /* 0x000fea0003800000 */
.L_x_899:
        /* <DEDUP_REMOVED lines=9> */
.L_x_902:
[----:B------:R-:W-:Y:S05]  /*19770*/  BSYNC B1 ;  /* 0x0000000000017941 */ /* 0x000fea0003800000 */
.L_x_901:
        /* <DEDUP_REMOVED lines=10> */
.L_x_904:
[----:B------:R-:W-:Y:S05]  /*19820*/  BSYNC B1 ;  /* 0x0000000000017941 */ /* 0x000fea0003800000 */
.L_x_903:
        /* <DEDUP_REMOVED lines=13> */
.L_x_906:
[----:B------:R-:W-:Y:S05]  /*19900*/  BSYNC B1 ;  /* 0x0000000000017941 */ /* 0x000fea0003800000 */
.L_x_905:
[----:B------:R-:W-:Y:S01]  /*19910*/  @!P2 IMAD R75, R75, R17, R2 ;  /* 0x000000114b4ba224 */ /* 0x000fe200078e0202 */
[----:B------:R-:W-:Y:S04]  /*19920*/  BSSY B1, `(.L_x_907) ;  /* 0x0000006000017945 */ /* 0x000fe80003800000 */
[----:B------:R1:W-:Y:S01]  /*19930*/  @!P2 STG.E.U8 desc[UR50][R6.64+0x61], R75 ;  /* 0x0000614b0600a986 */ /* 0x0003e2000c101132 */
[----:B------:R-:W-:Y:S05]  /*19940*/  @P6 BRA `(.L_x_908) ;  /* 0x00000000000c6947 */ /* 0x000fea0003800000 */
[----:B------:R-:W1:Y:S02]  /*19950*/  LDG.E.U8 R16, desc[UR50][R8.64+0x68] ;  /* 0x0000683208107981 */ /* 0x000e64000c1e1100 */
[----:B-1----:R-:W-:-:S05]  /*19960*/  PRMT R7, R16, 0x8880, RZ ;  /* 0x0000888010077816 */ /* 0x002fca00000000ff */
[----:B------:R-:W-:-:S07]  /*19970*/  IMAD R2, R7, R18, RZ ;  /* 0x0000001207027224 */ /* 0x000fce00078e02ff */
.L_x_908:
[----:B------:R-:W-:Y:S05]  /*19980*/  BSYNC B1 ;  /* 0x0000000000017941 */ /* 0x000fea0003800000 */
.L_x_907:
        /* <DEDUP_REMOVED lines=9> */
.L_x_910:
[----:B------:R-:W-:Y:S05]  /*19a20*/  BSYNC B1 ;  /* 0x0000000000017941 */ /* 0x000fea0003800000 */
.L_x_909:
        /* <DEDUP_REMOVED lines=13> */
.L_x_912:
[----:B------:R-:W-:Y:S05]  /*19b00*/  BSYNC B1 ;  /* 0x0000000000017941 */ /* 0x000fea0003800000 */
.L_x_911:
        /* <DEDUP_REMOVED lines=8> */
.L_x_914:
[----:B------:R-:W-:Y:S05]  /*19b90*/  BSYNC B1 ;  /* 0x0000000000017941 */ /* 0x000fea0003800000 */
.L_x_913:
        /* <DEDUP_REMOVED lines=11> */
.L_x_916:
[----:B------:R-:W-:Y:S05]  /*19c50*/  BSYNC B1 ;  /* 0x0000000000017941 */ /* 0x000fea0003800000 */
.L_x_915:
        /* <DEDUP_REMOVED lines=9> */
.L_x_918:
[----:B------:R-:W-:Y:S05]  /*19cf0*/  BSYNC B1 ;  /* 0x0000000000017941 */ /* 0x000fea0003800000 */
.L_x_917:
        /* <DEDUP_REMOVED lines=10> */
.L_x_920:
[----:B------:R-:W-:Y:S05]  /*19da0*/  BSYNC B1 ;  /* 0x0000000000017941 */ /* 0x000fea0003800000 */
.L_x_919:
        /* <DEDUP_REMOVED lines=13> */
.L_x_922:
[----:B------:R-:W-:Y:S05]  /*19e80*/  BSYNC B1 ;  /* 0x0000000000017941 */ /* 0x000fea0003800000 */
.L_x_921:
[----:B------:R-:W-:Y:S01]  /*19e90*/  @!P4 IMAD R83, R83, R17, R2 ;  /* 0x000000115353c224 */ /* 0x000fe200078e0202 */
[----:B------:R-:W-:Y:S04]  /*19ea0*/  BSSY B1, `(.L_x_923) ;  /* 0x0000006000017945 */ /* 0x000fe80003800000 */
[----:B------:R1:W-:Y:S01]  /*19eb0*/  @!P4 STG.E.U8 desc[UR50][R6.64+0x71], R83 ;  /* 0x000071530600c986 */ /* 0x0003e2000c101132 */
[----:B------:R-:W-:Y:S05]  /*19ec0*/  @P5 BRA `(.L_x_924) ;  /* 0x00000000000c5947 */ /* 0x000fea0003800000 */
[----:B------:R-:W1:Y:S02]  /*19ed0*/  LDG.E.U8 R16, desc[UR50][R8.64+0x78] ;  /* 0x0000783208107981 */ /* 0x000e64000c1e1100 */
[----:B-1----:R-:W-:-:S05]  /*19ee0*/  PRMT R7, R16, 0x8880, RZ ;  /* 0x0000888010077816 */ /* 0x002fca00000000ff */
[----:B------:R-:W-:-:S07]  /*19ef0*/  IMAD R2, R7, R18, RZ ;  /* 0x0000001207027224 */ /* 0x000fce00078e02ff */
.L_x_924:
[----:B------:R-:W-:Y:S05]  /*19f00*/  BSYNC B1 ;  /* 0x0000000000017941 */ /* 0x000fea0003800000 */
.L_x_923:
        /* <DEDUP_REMOVED lines=9> */
.L_x_926:
[----:B------:R-:W-:Y:S05]  /*19fa0*/  BSYNC B1 ;  /* 0x0000000000017941 */ /* 0x000fea0003800000 */
.L_x_925:
        /* <DEDUP_REMOVED lines=13> */
.L_x_928:
[----:B------:R-:W-:Y:S05]  /*1a080*/  BSYNC B1 ;  /* 0x0000000000017941 */ /* 0x000fea0003800000 */
.L_x_927:
        /* <DEDUP_REMOVED lines=8> */
.L_x_930:
[----:B------:R-:W-:Y:S05]  /*1a110*/  BSYNC B1 ;  /* 0x0000000000017941 */ /* 0x000fea0003800000 */
.L_x_929:
[C---:B------:R-:W-:Y:S01]  /*1a120*/  ISETP.LT.OR P2, PT, R0.reuse, 0x81, !P0 ;  /* 0x000000810000780c */ /* 0x040fe20004741670 */
[----:B------:R-:W-:Y:S01]  /*1a130*/  @!P6 IMAD R87, R87, R17, R2 ;  /* 0x000000115757e224 */ /* 0x000fe200078e0202 */
[----:B------:R-:W-:Y:S01]  /*1a140*/  BSSY B1, `(.L_x_931) ;  /* 0x0000009000017945 */ /* 0x000fe20003800000 */
[C---:B------:R-:W-:Y:S02]  /*1a150*/  ISETP.LT.OR P5, PT, R0.reuse, 0x82, !P0 ;  /* 0x000000820000780c */ /* 0x040fe400047a1670 */
[----:B------:R-:W-:Y:S01]  /*1a160*/  ISETP.LT.OR P3, PT, R0, 0x82, !P1 ;  /* 0x000000820000780c */ /* 0x000fe20004f61670 */
[----:B------:R1:W-:Y:S01]  /*1a170*/  @!P6 STG.E.U8 desc[UR50][R12.64+0x79], R87 ;  /* 0x000079570c00e986 */ /* 0x0003e2000c101132 */
[----:B0-----:R-:W-:-:S06]  /*1a180*/  @!P4 IADD3 R10, P6, R4, UR45, RZ ;  /* 0x0000002d040acc10 */ /* 0x001fcc000ffde0ff */
[----:B------:R-:W-:Y:S07]  /*1a190*/  @P2 BRA `(.L_x_932) ;  /* 0x00000000000c2947 */ /* 0x000fee0003800000 */
[----:B------:R-:W2:Y:S02]  /*1a1a0*/  LDG.E.U8 R16, desc[UR50][R8.64+0x80] ;  /* 0x0000803208107981 */ /* 0x000ea4000c1e1100 */
[----:B--2---:R-:W-:-:S05]  /*1a1b0*/  PRMT R7, R16, 0x8880, RZ ;  /* 0x0000888010077816 */ /* 0x004fca00000000ff */
[----:B------:R-:W-:-:S07]  /*1a1c0*/  IMAD R2, R7, R18, RZ ;  /* 0x0000001207027224 */ /* 0x000fce00078e02ff */
.L_x_932:
[----:B------:R-:W-:Y:S05]  /*1a1d0*/  BSYNC B1 ;  /* 0x0000000000017941 */ /* 0x000fea0003800000 */
.L_x_931:
[----:B-1----:R-:W-:Y:S01]  /*1a1e0*/  @!P2 IMAD R13, R88, R17, R2 ;  /* 0x00000011580da224 */ /* 0x002fe200078e0202 */
        /* <DEDUP_REMOVED lines=8> */
.L_x_934:
[----:B------:R-:W-:Y:S05]  /*1a270*/  BSYNC B1 ;  /* 0x0000000000017941 */ /* 0x000fea0003800000 */
.L_x_933:
        /* <DEDUP_REMOVED lines=10> */
.L_x_936:
[----:B------:R-:W-:Y:S05]  /*1a320*/  BSYNC B1 ;  /* 0x0000000000017941 */ /* 0x000fea0003800000 */
.L_x_935:
        /* <DEDUP_REMOVED lines=13> */
.L_x_938:
[----:B------:R-:W-:Y:S05]  /*1a400*/  BSYNC B1 ;  /* 0x0000000000017941 */ /* 0x000fea0003800000 */
.L_x_937:
[----:B------:R-:W-:Y:S01]  /*1a410*/  @!P3 IMAD R91, R91, R17, R2 ;  /* 0x000000115b5bb224 */ /* 0x000fe200078e0202 */
[----:B------:R-:W-:Y:S04]  /*1a420*/  BSSY B1, `(.L_x_939) ;  /* 0x0000006000017945 */ /* 0x000fe80003800000 */
[----:B------:R1:W-:Y:S01]  /*1a430*/  @!P3 STG.E.U8 desc[UR50][R6.64+0x81], R91 ;  /* 0x0000815b0600b986 */ /* 0x0003e2000c101132 */
[----:B------:R-:W-:Y:S05]  /*1a440*/  @P2 BRA `(.L_x_940) ;  /* 0x00000000000c2947 */ /* 0x000fea0003800000 */
[----:B------:R-:W1:Y:S02]  /*1a450*/  LDG.E.U8 R16, desc[UR50][R8.64+0x88] ;  /* 0x0000883208107981 */ /* 0x000e64000c1e1100 */
[----:B-1----:R-:W-:-:S05]  /*1a460*/  PRMT R7, R16, 0x8880, RZ ;  /* 0x0000888010077816 */ /* 0x002fca00000000ff */
[----:B------:R-:W-:-:S07]  /*1a470*/  IMAD R2, R7, R18, RZ ;  /* 0x0000001207027224 */ /* 0x000fce00078e02ff */
.L_x_940:
[----:B------:R-:W-:Y:S05]  /*1a480*/  BSYNC B1 ;  /* 0x0000000000017941 */ /* 0x000fea0003800000 */
.L_x_939:
        /* <DEDUP_REMOVED lines=9> */
.L_x_942:
[----:B------:R-:W-:Y:S05]  /*1a520*/  BSYNC B1 ;  /* 0x0000000000017941 */ /* 0x000fea0003800000 */
.L_x_941:
        /* <DEDUP_REMOVED lines=13> */
.L_x_944:
[----:B------:R-:W-:Y:S05]  /*1a600*/  BSYNC B1 ;  /* 0x0000000000017941 */ /* 0x000fea0003800000 */
.L_x_943:
        /* <DEDUP_REMOVED lines=8> */
.L_x_946:
[----:B------:R-:W-:Y:S05]  /*1a690*/  BSYNC B1 ;  /* 0x0000000000017941 */ /* 0x000fea0003800000 */
.L_x_945:
        /* <DEDUP_REMOVED lines=11> */
.L_x_948:
[----:B------:R-:W-:Y:S05]  /*1a750*/  BSYNC B1 ;  /* 0x0000000000017941 */ /* 0x000fea0003800000 */
.L_x_947:
        /* <DEDUP_REMOVED lines=9> */
.L_x_950:
[----:B------:R-:W-:Y:S05]  /*1a7f0*/  BSYNC B1 ;  /* 0x0000000000017941 */ /* 0x000fea0003800000 */
.L_x_949:
        /* <DEDUP_REMOVED lines=10> */
.L_x_952:
[----:B------:R-:W-:Y:S05]  /*1a8a0*/  BSYNC B1 ;  /* 0x0000000000017941 */ /* 0x000fea0003800000 */
.L_x_951:
        /* <DEDUP_REMOVED lines=13> */
.L_x_954:
[----:B------:R-:W-:Y:S05]  /*1a980*/  BSYNC B1 ;  /* 0x0000000000017941 */ /* 0x000fea0003800000 */
.L_x_953:
[----:B------:R-:W-:Y:S01]  /*1a990*/  @!P4 IMAD R99, R99, R17, R2 ;  /* 0x000000116363c224 */ /* 0x000fe200078e0202 */
[----:B------:R-:W-:Y:S04]  /*1a9a0*/  BSSY B1, `(.L_x_955) ;  /* 0x0000006000017945 */ /* 0x000fe80003800000 */
[----:B------:R1:W-:Y:S01]  /*1a9b0*/  @!P4 STG.E.U8 desc[UR50][R6.64+0x91], R99 ;  /* 0x000091630600c986 */ /* 0x0003e2000c101132 */
[----:B------:R-:W-:Y:S05]  /*1a9c0*/  @P3 BRA `(.L_x_956) ;  /* 0x00000000000c3947 */ /* 0x000fea0003800000 */
[----:B------:R-:W1:Y:S02]  /*1a9d0*/  LDG.E.U8 R16, desc[UR50][R8.64+0x98] ;  /* 0x0000983208107981 */ /* 0x000e64000c1e1100 */
[----:B-1----:R-:W-:-:S05]  /*1a9e0*/  PRMT R7, R16, 0x8880, RZ ;  /* 0x0000888010077816 */ /* 0x002fca00000000ff */
[----:B------:R-:W-:-:S07]  /*1a9f0*/  IMAD R2, R7, R18, RZ ;  /* 0x0000001207027224 */ /* 0x000fce00078e02ff */
.L_x_956:
[----:B------:R-:W-:Y:S05]  /*1aa00*/  BSYNC B1 ;  /* 0x0000000000017941 */ /* 0x000fea0003800000 */
.L_x_955:
        /* <DEDUP_REMOVED lines=9> */
.L_x_958:
[----:B------:R-:W-:Y:S05]  /*1aaa0*/  BSYNC B1 ;  /* 0x0000000000017941 */ /* 0x000fea0003800000 */
.L_x_957:
        /* <DEDUP_REMOVED lines=13> */
.L_x_960:
[----:B------:R-:W-:Y:S05]  /*1ab80*/  BSYNC B1 ;  /* 0x0000000000017941 */ /* 0x000fea0003800000 */
.L_x_959:
        /* <DEDUP_REMOVED lines=8> */
.L_x_962:
[----:B------:R-:W-:Y:S05]  /*1ac10*/  BSYNC B1 ;  /* 0x0000000000017941 */ /* 0x000fea0003800000 */
.L_x_961:
        /* <DEDUP_REMOVED lines=11> */
.L_x_964:
[----:B------:R-:W-:Y:S05]  /*1acd0*/  BSYNC B1 ;  /* 0x0000000000017941 */ /* 0x000fea0003800000 */
.L_x_963:
        /* <DEDUP_REMOVED lines=9> */
.L_x_966:
[----:B------:R-:W-:Y:S05]  /*1ad70*/  BSYNC B1 ;  /* 0x0000000000017941 */ /* 0x000fea0003800000 */
.L_x_965:
        /* <DEDUP_REMOVED lines=10> */
.L_x_968:
[----:B------:R-:W-:Y:S05]  /*1ae20*/  BSYNC B1 ;  /* 0x0000000000017941 */ /* 0x000fea0003800000 */
.L_x_967:
        /* <DEDUP_REMOVED lines=13> */
.L_x_970:
[----:B------:R-:W-:Y:S05]  /*1af00*/  BSYNC B1 ;  /* 0x0000000000017941 */ /* 0x000fea0003800000 */
.L_x_969:
[----:B------:R-:W-:Y:S01]  /*1af10*/  @!P4 IMAD R107, R107, R17, R2 ;  /* 0x000000116b6bc224 */ /* 0x000fe200078e0202 */
[----:B------:R-:W-:Y:S04]  /*1af20*/  BSSY B1, `(.L_x_971) ;  /* 0x0000006000017945 */ /* 0x000fe80003800000 */
[----:B------:R1:W-:Y:S01]  /*1af30*/  @!P4 STG.E.U8 desc[UR50][R6.64+0xa1], R107 ;  /* 0x0000a16b0600c986 */ /* 0x0003e2000c101132 */
[----:B------:R-:W-:Y:S05]  /*1af40*/  @P2 BRA `(.L_x_972) ;  /* 0x00000000000c2947 */ /* 0x000fea0003800000 */
[----:B------:R-:W1:Y:S02]  /*1af50*/  LDG.E.U8 R16, desc[UR50][R8.64+0xa8] ;  /* 0x0000a83208107981 */ /* 0x000e64000c1e1100 */
[----:B-1----:R-:W-:-:S05]  /*1af60*/  PRMT R7, R16, 0x8880, RZ ;  /* 0x0000888010077816 */ /* 0x002fca00000000ff */
[----:B------:R-:W-:-:S07]  /*1af70*/  IMAD R2, R7, R18, RZ ;  /* 0x0000001207027224 */ /* 0x000fce00078e02ff */
.L_x_972:
[----:B------:R-:W-:Y:S05]  /*1af80*/  BSYNC B1 ;  /* 0x0000000000017941 */ /* 0x000fea0003800000 */
.L_x_971:
        /* <DEDUP_REMOVED lines=9> */
.L_x_974:
[----:B------:R-:W-:Y:S05]  /*1b020*/  BSYNC B1 ;  /* 0x0000000000017941 */ /* 0x000fea0003800000 */
.L_x_973:
        /* <DEDUP_REMOVED lines=13> */
.L_x_976:
[----:B------:R-:W-:Y:S05]  /*1b100*/  BSYNC B1 ;  /* 0x0000000000017941 */ /* 0x000fea0003800000 */
.L_x_975:
        /* <DEDUP_REMOVED lines=8> */
.L_x_978:
[----:B------:R-:W-:Y:S05]  /*1b190*/  BSYNC B1 ;  /* 0x0000000000017941 */ /* 0x000fea0003800000 */
.L_x_977:
        /* <DEDUP_REMOVED lines=11> */
.L_x_980:
[----:B------:R-:W-:Y:S05]  /*1b250*/  BSYNC B1 ;  /* 0x0000000000017941 */ /* 0x000fea0003800000 */
.L_x_979:
        /* <DEDUP_REMOVED lines=9> */
.L_x_982:
[----:B------:R-:W-:Y:S05]  /*1b2f0*/  BSYNC B1 ;  /* 0x0000000000017941 */ /* 0x000fea0003800000 */
.L_x_981:
        /* <DEDUP_REMOVED lines=10> */
.L_x_984:
[----:B------:R-:W-:Y:S05]  /*1b3a0*/  BSYNC B1 ;  /* 0x0000000000017941 */ /* 0x000fea0003800000 */
.L_x_983:
        /* <DEDUP_REMOVED lines=13> */
.L_x_986:
[----:B------:R-:W-:Y:S05]  /*1b480*/  BSYNC B1 ;  /* 0x0000000000017941 */ /* 0x000fea0003800000 */
.L_x_985:
[----:B------:R-:W-:Y:S01]  /*1b490*/  @!P4 IMAD R115, R115, R17, R2 ;  /* 0x000000117373c224 */ /* 0x000fe200078e0202 */
[----:B------:R-:W-:Y:S04]  /*1b4a0*/  BSSY B1, `(.L_x_987) ;  /* 0x0000006000017945 */ /* 0x000fe80003800000 */
[----:B------:R1:W-:Y:S01]  /*1b4b0*/  @!P4 STG.E.U8 desc[UR50][R6.64+0xb1], R115 ;  /* 0x0000b1730600c986 */ /* 0x0003e2000c101132 */
[----:B------:R-:W-:Y:S05]  /*1b4c0*/  @P3 BRA `(.L_x_988) ;  /* 0x00000000000c3947 */ /* 0x000fea0003800000 */
[----:B------:R-:W1:Y:S02]  /*1b4d0*/  LDG.E.U8 R16, desc[UR50][R8.64+0xb8] ;  /* 0x0000b83208107981 */ /* 0x000e64000c1e1100 */
[----:B-1----:R-:W-:-:S05]  /*1b4e0*/  PRMT R7, R16, 0x8880, RZ ;  /* 0x0000888010077816 */ /* 0x002fca00000000ff */
[----:B------:R-:W-:-:S07]  /*1b4f0*/  IMAD R2, R7, R18, RZ ;  /* 0x0000001207027224 */ /* 0x000fce00078e02ff */
.L_x_988:
[----:B------:R-:W-:Y:S05]  /*1b500*/  BSYNC B1 ;  /* 0x0000000000017941 */ /* 0x000fea0003800000 */
.L_x_987:
        /* <DEDUP_REMOVED lines=9> */
.L_x_990:
[----:B------:R-:W-:Y:S05]  /*1b5a0*/  BSYNC B1 ;  /* 0x0000000000017941 */ /* 0x000fea0003800000 */
.L_x_989:
        /* <DEDUP_REMOVED lines=13> */
.L_x_992:
[----:B------:R-:W-:Y:S05]  /*1b680*/  BSYNC B1 ;  /* 0x0000000000017941 */ /* 0x000fea0003800000 */
.L_x_991:
        /* <DEDUP_REMOVED lines=8> */
.L_x_994:
[----:B------:R-:W-:Y:S05]  /*1b710*/  BSYNC B1 ;  /* 0x0000000000017941 */ /* 0x000fea0003800000 */
.L_x_993:
        /* <DEDUP_REMOVED lines=11> */
.L_x_996:
[----:B------:R-:W-:Y:S05]  /*1b7d0*/  BSYNC B1 ;  /* 0x0000000000017941 */ /* 0x000fea0003800000 */
.L_x_995:
        /* <DEDUP_REMOVED lines=9> */
.L_x_998:
[----:B------:R-:W-:Y:S05]  /*1b870*/  BSYNC B1 ;  /* 0x0000000000017941 */ /* 0x000fea0003800000 */
.L_x_997:
        /* <DEDUP_REMOVED lines=10> */
.L_x_1000:
[----:B------:R-:W-:Y:S05]  /*1b920*/  BSYNC B1 ;  /* 0x0000000000017941 */ /* 0x000fea0003800000 */
.L_x_999:
        /* <DEDUP_REMOVED lines=13> */
.L_x_1002:
[----:B------:R-:W-:Y:S05]  /*1ba00*/  BSYNC B1 ;  /* 0x0000000000017941 */ /* 0x000fea0003800000 */
.L_x_1001:
[----:B------:R-:W-:Y:S01]  /*1ba10*/  @!P4 IMAD R123, R123, R17, R2 ;  /* 0x000000117b7bc224 */ /* 0x000fe200078e0202 */
[----:B------:R-:W-:Y:S04]  /*1ba20*/  BSSY B1, `(.L_x_1003) ;  /* 0x0000006000017945 */ /* 0x000fe80003800000 */
[----:B------:R1:W-:Y:S01]  /*1ba30*/  @!P4 STG.E.U8 desc[UR50][R6.64+0xc1], R123 ;  /* 0x0000c17b0600c986 */ /* 0x0003e2000c101132 */
[----:B------:R-:W-:Y:S05]  /*1ba40*/  @P2 BRA `(.L_x_1004) ;  /* 0x00000000000c2947 */ /* 0x000fea0003800000 */
[----:B------:R-:W1:Y:S02]  /*1ba50*/  LDG.E.U8 R16, desc[UR50][R8.64+0xc8] ;  /* 0x0000c83208107981 */ /* 0x000e64000c1e1100 */
[----:B-1----:R-:W-:-:S05]  /*1ba60*/  PRMT R7, R16, 0x8880, RZ ;  /* 0x0000888010077816 */ /* 0x002fca00000000ff */
[----:B------:R-:W-:-:S07]  /*1ba70*/  IMAD R2, R7, R18, RZ ;  /* 0x0000001207027224 */ /* 0x000fce00078e02ff */
.L_x_1004:
[----:B------:R-:W-:Y:S05]  /*1ba80*/  BSYNC B1 ;  /* 0x0000000000017941 */ /* 0x000fea0003800000 */
.L_x_1003:
        /* <DEDUP_REMOVED lines=9> */
.L_x_1006:
[----:B------:R-:W-:Y:S05]  /*1bb20*/  BSYNC B1 ;  /* 0x0000000000017941 */ /* 0x000fea0003800000 */
.L_x_1005:
        /* <DEDUP_REMOVED lines=13> */
.L_x_1008:
[----:B------:R-:W-:Y:S05]  /*1bc00*/  BSYNC B1 ;  /* 0x0000000000017941 */ /* 0x000fea0003800000 */
.L_x_1007:
        /* <DEDUP_REMOVED lines=8> */
.L_x_1010:
[----:B------:R-:W-:Y:S05]  /*1bc90*/  BSYNC B1 ;  /* 0x0000000000017941 */ /* 0x000fea0003800000 */
.L_x_1009:
        /* <DEDUP_REMOVED lines=11> */
.L_x_1012:
[----:B------:R-:W-:Y:S05]  /*1bd50*/  BSYNC B1 ;  /* 0x0000000000017941 */ /* 0x000fea0003800000 */
.L_x_1011:
        /* <DEDUP_REMOVED lines=9> */
.L_x_1014:
[----:B------:R-:W-:Y:S05]  /*1bdf0*/  BSYNC B1 ;  /* 0x0000000000017941 */ /* 0x000fea0003800000 */
.L_x_1013:
        /* <DEDUP_REMOVED lines=10> */
.L_x_1016:
[----:B------:R-:W-:Y:S05]  /*1bea0*/  BSYNC B1 ;  /* 0x0000000000017941 */ /* 0x000fea0003800000 */
.L_x_1015:
        /* <DEDUP_REMOVED lines=13> */
.L_x_1018:
[----:B------:R-:W-:Y:S05]  /*1bf80*/  BSYNC B1 ;  /* 0x0000000000017941 */ /* 0x000fea0003800000 */
.L_x_1017:
[----:B------:R-:W-:Y:S01]  /*1bf90*/  @!P4 IMAD R131, R131, R17, R2 ;  /* 0x000000118383c224 */ /* 0x000fe200078e0202 */
[----:B------:R-:W-:Y:S04]  /*1bfa0*/  BSSY B1, `(.L_x_1019) ;  /* 0x0000006000017945 */ /* 0x000fe80003800000 */
[----:B------:R1:W-:Y:S01]  /*1bfb0*/  @!P4 STG.E.U8 desc[UR50][R6.64+0xd1], R131 ;  /* 0x0000d1830600c986 */ /* 0x0003e2000c101132 */
[----:B------:R-:W-:Y:S05]  /*1bfc0*/  @P3 BRA `(.L_x_1020) ;  /* 0x00000000000c3947 */ /* 0x000fea0003800000 */
[----:B------:R-:W1:Y:S02]  /*1bfd0*/  LDG.E.U8 R16, desc[UR50][R8.64+0xd8] ;  /* 0x0000d83208107981 */ /* 0x000e64000c1e1100 */
[----:B-1----:R-:W-:-:S05]  /*1bfe0*/  PRMT R7, R16, 0x8880, RZ ;  /* 0x0000888010077816 */ /* 0x002fca00000000ff */
[----:B------:R-:W-:-:S07]  /*1bff0*/  IMAD R2, R7, R18, RZ ;  /* 0x0000001207027224 */ /* 0x000fce00078e02ff */
.L_x_1020:
[----:B------:R-:W-:Y:S05]  /*1c000*/  BSYNC B1 ;  /* 0x0000000000017941 */ /* 0x000fea0003800000 */
.L_x_1019:
        /* <DEDUP_REMOVED lines=9> */
.L_x_1022:
[----:B------:R-:W-:Y:S05]  /*1c0a0*/  BSYNC B1 ;  /* 0x0000000000017941 */ /* 0x000fea0003800000 */
.L_x_1021:
        /* <DEDUP_REMOVED lines=13> */
.L_x_1024:
[----:B------:R-:W-:Y:S05]  /*1c180*/  BSYNC B1 ;  /* 0x0000000000017941 */ /* 0x000fea0003800000 */
.L_x_1023:
        /* <DEDUP_REMOVED lines=8> */
.L_x_1026:
[----:B------:R-:W-:Y:S05]  /*1c210*/  BSYNC B1 ;  /* 0x0000000000017941 */ /* 0x000fea0003800000 */
.L_x_1025:
        /* <DEDUP_REMOVED lines=11> */
.L_x_1028:
[----:B------:R-:W-:Y:S05]  /*1c2d0*/  BSYNC B1 ;  /* 0x0000000000017941 */ /* 0x000fea0003800000 */
.L_x_1027:
        /* <DEDUP_REMOVED lines=9> */
.L_x_1030:
[----:B------:R-:W-:Y:S05]  /*1c370*/  BSYNC B1 ;  /* 0x0000000000017941 */ /* 0x000fea0003800000 */
.L_x_1029:
        /* <DEDUP_REMOVED lines=10> */
.L_x_1032:
[----:B------:R-:W-:Y:S05]  /*1c420*/  BSYNC B1 ;  /* 0x0000000000017941 */ /* 0x000fea0003800000 */
.L_x_1031:
        /* <DEDUP_REMOVED lines=13> */
.L_x_1034:
[----:B------:R-:W-:Y:S05]  /*1c500*/  BSYNC B1 ;  /* 0x0000000000017941 */ /* 0x000fea0003800000 */
.L_x_1033:
[----:B------:R-:W-:Y:S01]  /*1c510*/  @!P4 IMAD R139, R139, R17, R2 ;  /* 0x000000118b8bc224 */ /* 0x000fe200078e0202 */
[----:B------:R-:W-:Y:S04]  /*1c520*/  BSSY B1, `(.L_x_1035) ;  /* 0x0000006000017945 */ /* 0x000fe80003800000 */
[----:B------:R1:W-:Y:S01]  /*1c530*/  @!P4 STG.E.U8 desc[UR50][R6.64+0xe1], R139 ;  /* 0x0000e18b0600c986 */ /* 0x0003e2000c101132 */
[----:B------:R-:W-:Y:S05]  /*1c540*/  @P2 BRA `(.L_x_1036) ;  /* 0x00000000000c2947 */ /* 0x000fea0003800000 */
[----:B------:R-:W1:Y:S02]  /*1c550*/  LDG.E.U8 R16, desc[UR50][R8.64+0xe8] ;  /* 0x0000e83208107981 */ /* 0x000e64000c1e1100 */
[----:B-1----:R-:W-:-:S05]  /*1c560*/  PRMT R7, R16, 0x8880, RZ ;  /* 0x0000888010077816 */ /* 0x002fca00000000ff */
[----:B------:R-:W-:-:S07]  /*1c570*/  IMAD R2, R7, R18, RZ ;  /* 0x0000001207027224 */ /* 0x000fce00078e02ff */
.L_x_1036:
[----:B------:R-:W-:Y:S05]  /*1c580*/  BSYNC B1 ;  /* 0x0000000000017941 */ /* 0x000fea0003800000 */
.L_x_1035:
        /* <DEDUP_REMOVED lines=9> */
.L_x_1038:
[----:B------:R-:W-:Y:S05]  /*1c620*/  BSYNC B1 ;  /* 0x0000000000017941 */ /* 0x000fea0003800000 */
.L_x_1037:
[----:B------:R-:W-:Y:S01]  /*1c630*/  @!P6 IMAD R141, R141, R17, R2 ;  /* 0x000000118d8de224 */ /* 0x000fe200078e0202 */
[----:B------:R-:W-:Y:S01]  /*1c640*/  @!P3 IADD3 R10, P4, R4, UR45, RZ ;  /* 0x0000002d040abc10 */ /* 0x000fe2000ff9e0ff */
[----:B0-----:R-:W-:Y:S01]  /*1c650*/  @!P6 IMAD.MOV.U32 R6, RZ, RZ, R4 ;  /* 0x000000ffff06e224 */ /* 0x001fe200078e0004 */
[----:B------:R-:W-:Y:S01]  /*1c660*/  BSSY B1, `(.L_x_1039) ;  /* 0x000000b000017945 */ /* 0x000fe20003800000 */
[----:B------:R-:W-:Y:S01]  /*1c670*/  @!P6 IMAD.MOV.U32 R7, RZ, RZ, R3 ;  /* 0x000000ffff07e224 */ /* 0x000fe200078e0003 */
[----:B------:R-:W-:Y:S02]  /*1c680*/  @!P3 IADD3.X R11, R3, UR44, RZ, P4, !PT ;  /* 0x0000002c030bbc10 */ /* 0x000fe4000a7fe4ff */
[C---:B------:R-:W-:Y:S02]  /*1c690*/  ISETP.LT.OR P2, PT, R0.reuse, 0xf1, !P1 ;  /* 0x000000f10000780c */ /* 0x040fe40004f41670 */
[----:B------:R0:W-:Y:S01]  /*1c6a0*/  @!P6 STG.E.U8 desc[UR50][R6.64+0xe9], R141 ;  /* 0x0000e98d0600e986 */ /* 0x0001e2000c101132 */
[----:B------:R-:W-:-:S02]  /*1c6b0*/  ISETP.LT.OR P6, PT, R0, 0xf1, !P0 ;  /* 0x000000f10000780c */ /* 0x000fc400047c1670 */
[----:B------:R-:W-:Y:S01]  /*1c6c0*/  @!P5 IADD3 R12, P4, R4, UR45, RZ ;  /* 0x0000002d040cdc10 */ /* 0x000fe2000ff9e0ff */
[----:B------:R-:W-:-:S12]  /*1c6d0*/  @P3 BRA `(.L_x_1040) ;  /* 0x00000000000c3947 */ /* 0x000fd80003800000 */
[----:B------:R-:W0:Y:S02]  /*1c6e0*/  LDG.E.U8 R16, desc[UR50][R20.64+0xe8] ;  /* 0x0000e83214107981 */ /* 0x000e24000c1e1100 */
[----:B0-----:R-:W-:-:S05]  /*1c6f0*/  PRMT R7, R16, 0x8880, RZ ;  /* 0x0000888010077816 */ /* 0x001fca00000000ff */
[----:B------:R-:W-:-:S07]  /*1c700*/  IMAD R2, R7, R18, RZ ;  /* 0x0000001207027224 */ /* 0x000fce00078e02ff */
.L_x_1040:
[----:B------:R-:W-:Y:S05]  /*1c710*/  BSYNC B1 ;  /* 0x0000000000017941 */ /* 0x000fea0003800000 */
.L_x_1039:
        /* <DEDUP_REMOVED lines=8> */
.L_x_1042:
[----:B------:R-:W-:Y:S05]  /*1c7a0*/  BSYNC B1 ;  /* 0x0000000000017941 */ /* 0x000fea0003800000 */
.L_x_1041:
[----:B------:R-:W-:Y:S01]  /*1c7b0*/  @!P5 IMAD R143, R143, R17, R2 ;  /* 0x000000118f8fd224 */ /* 0x000fe200078e0202 */
[----:B------:R-:W-:Y:S04]  /*1c7c0*/  BSSY B1, `(.L_x_1043) ;  /* 0x0000006000017945 */ /* 0x000fe80003800000 */
[----:B------:R1:W-:Y:S01]  /*1c7d0*/  @!P5 STG.E.U8 desc[UR50][R12.64+0xe9], R143 ;  /* 0x0000e98f0c00d986 */ /* 0x0003e2000c101132 */
[----:B------:R-:W-:Y:S05]  /*1c7e0*/  @P6 BRA `(.L_x_1044) ;  /* 0x00000000000c6947 */ /* 0x000fea0003800000 */
[----:B------:R-:W0:Y:S02]  /*1c7f0*/  LDG.E.U8 R16, desc[UR50][R8.64+0xf0] ;  /* 0x0000f03208107981 */ /* 0x000e24000c1e1100 */
[----:B0-----:R-:W-:-:S05]  /*1c800*/  PRMT R7, R16, 0x8880, RZ ;  /* 0x0000888010077816 */ /* 0x001fca00000000ff */
[----:B------:R-:W-:-:S07]  /*1c810*/  IMAD R2, R7, R18, RZ ;  /* 0x0000001207027224 */ /* 0x000fce00078e02ff */
.L_x_1044:
[----:B------:R-:W-:Y:S05]  /*1c820*/  BSYNC B1 ;  /* 0x0000000000017941 */ /* 0x000fea0003800000 */
.L_x_1043:
[----:B------:R-:W-:Y:S01]  /*1c830*/  ISETP.LT.OR P5, PT, R0, 0xf2, !P0 ;  /* 0x000000f20000780c */ /* 0x000fe200047a1670 */
[----:B-1----:R-:W-:Y:S01]  /*1c840*/  @!P6 IMAD R13, R144, R17, R2 ;  /* 0x00000011900de224 */ /* 0x002fe200078e0202 */
[----:B------:R-:W-:Y:S01]  /*1c850*/  BSSY B1, `(.L_x_1045) ;  /* 0x000000b000017945 */ /* 0x000fe20003800000 */
[----:B------:R-:W-:Y:S01]  /*1c860*/  @!P6 IMAD.MOV.U32 R6, RZ, RZ, R4 ;  /* 0x000000ffff06e224 */ /* 0x000fe200078e0004 */
[C---:B------:R-:W-:Y:S01]  /*1c870*/  ISETP.LT.OR P4, PT, R0.reuse, 0xf2, !P1 ;  /* 0x000000f20000780c */ /* 0x040fe20004f81670 */
[----:B0-----:R-:W-:Y:S01]  /*1c880*/  @!P6 IMAD.MOV.U32 R7, RZ, RZ, R3 ;  /* 0x000000ffff07e224 */ /* 0x001fe200078e0003 */
[----:B------:R-:W-:-:S04]  /*1c890*/  ISETP.LT.OR P3, PT, R0, 0xf9, !P1 ;  /* 0x000000f90000780c */ /* 0x000fc80004f61670 */
[----:B------:R0:W-:Y:S01]  /*1c8a0*/  @!P6 STG.E.U8 desc[UR50][R6.64+0xf0], R13 ;  /* 0x0000f00d0600e986 */ /* 0x0001e2000c101132 */
[----:B------:R-:W-:Y:S02]  /*1c8b0*/  @!P2 IADD3 R10, P6, R4, UR45, RZ ;  /* 0x0000002d040aac10 */ /* 0x000fe4000ffde0ff */
[----:B------:R-:W-:Y:S11]  /*1c8c0*/  @P5 BRA `(.L_x_1046) ;  /* 0x00000000000c5947 */ /* 0x000ff60003800000 */
[----:B------:R-:W0:Y:S02]  /*1c8d0*/  LDG.E.U8 R16, desc[UR50][R8.64+0xf1] ;  /* 0x0000f13208107981 */ /* 0x000e24000c1e1100 */
[----:B0-----:R-:W-:-:S05]  /*1c8e0*/  PRMT R7, R16, 0x8880, RZ ;  /* 0x0000888010077816 */ /* 0x001fca00000000ff */
[----:B------:R-:W-:-:S07]  /*1c8f0*/  IMAD R2, R7, R18, RZ ;  /* 0x0000001207027224 */ /* 0x000fce00078e02ff */
.L_x_1046:
[----:B------:R-:W-:Y:S05]  /*1c900*/  BSYNC B1 ;  /* 0x0000000000017941 */ /* 0x000fea0003800000 */
.L_x_1045:
        /* <DEDUP_REMOVED lines=10> */
.L_x_1048:
[----:B------:R-:W-:Y:S05]  /*1c9b0*/  BSYNC B1 ;  /* 0x0000000000017941 */ /* 0x000fea0003800000 */
.L_x_1047:
[----:B------:R-:W-:Y:S01]  /*1c9c0*/  @!P2 IMAD R13, R146, R17, R2 ;  /* 0x00000011920da224 */ /* 0x000fe200078e0202 */
[----:B------:R-:W-:Y:S01]  /*1c9d0*/  BSSY B1, `(.L_x_1049) ;  /* 0x000000b000017945 */ /* 0x000fe20003800000 */
[C---:B------:R-:W-:Y:S02]  /*1c9e0*/  ISETP.LT.OR P5, PT, R0.reuse, 0xf9, !P0 ;  /* 0x000000f90000780c */ /* 0x040fe400047a1670 */
[----:B------:R-:W-:Y:S01]  /*1c9f0*/  ISETP.LT.OR P0, PT, R0, 0xfa, !P0 ;  /* 0x000000fa0000780c */ /* 0x000fe20004701670 */
[----:B------:R1:W-:Y:S01]  /*1ca00*/  @!P2 STG.E.U8 desc[UR50][R10.64+0xf0], R13 ;  /* 0x0000f00d0a00a986 */ /* 0x0003e2000c101132 */
[C---:B0-----:R-:W-:Y:S02]  /*1ca10*/  @!P4 IADD3 R6, P2, R4.reuse, UR45, RZ ;  /* 0x0000002d0406cc10 */ /* 0x041fe4000ff5e0ff */
[----:B------:R-:W-:Y:S02]  /*1ca20*/  @!P3 IADD3 R12, P6, R4, UR45, RZ ;  /* 0x0000002d040cbc10 */ /* 0x000fe4000ffde0ff */
[----:B------:R-:W-:Y:S01]  /*1ca30*/  @!P4 IADD3.X R7, R3, UR44, RZ, P2, !PT ;  /* 0x0000002c0307cc10 */ /* 0x000fe200097fe4ff */
[----:B------:R-:W-:Y:S10]  /*1ca40*/  @P4 BRA `(.L_x_1050) ;  /* 0x00000000000c4947 */ /* 0x000ff40003800000 */
[----:B------:R-:W1:Y:S02]  /*1ca50*/  LDG.E.U8 R16, desc[UR50][R20.64+0xf1] ;  /* 0x0000f13214107981 */ /* 0x000e64000c1e1100 */
[----:B-1----:R-:W-:-:S05]  /*1ca60*/  PRMT R11, R16, 0x8880, RZ ;  /* 0x00008880100b7816 */ /* 0x002fca00000000ff */
[----:B------:R-:W-:-:S07]  /*1ca70*/  IMAD R2, R11, R18, RZ ;  /* 0x000000120b027224 */ /* 0x000fce00078e02ff */
.L_x_1050:
[----:B------:R-:W-:Y:S05]  /*1ca80*/  BSYNC B1 ;  /* 0x0000000000017941 */ /* 0x000fea0003800000 */
.L_x_1049:
[----:B------:R-:W-:Y:S01]  /*1ca90*/  @!P4 IMAD R147, R147, R17, R2 ;  /* 0x000000119393c224 */ /* 0x000fe200078e0202 */
[----:B------:R-:W-:Y:S04]  /*1caa0*/  BSSY B1, `(.L_x_1051) ;  /* 0x0000006000017945 */ /* 0x000fe80003800000 */
[----:B------:R0:W-:Y:S01]  /*1cab0*/  @!P4 STG.E.U8 desc[UR50][R6.64+0xf1], R147 ;  /* 0x0000f1930600c986 */ /* 0x0001e2000c101132 */
[----:B------:R-:W-:Y:S05]  /*1cac0*/  @P5 BRA `(.L_x_1052) ;  /* 0x00000000000c5947 */ /* 0x000fea0003800000 */
[----:B------:R-:W0:Y:S02]  /*1cad0*/  LDG.E.U8 R16, desc[UR50][R8.64+0xf8] ;  /* 0x0000f83208107981 */ /* 0x000e24000c1e1100 */
[----:B0-----:R-:W-:-:S05]  /*1cae0*/  PRMT R7, R16, 0x8880, RZ ;  /* 0x0000888010077816 */ /* 0x001fca00000000ff */
[----:B------:R-:W-:-:S07]  /*1caf0*/  IMAD R2, R7, R18, RZ ;  /* 0x0000001207027224 */ /* 0x000fce00078e02ff */
.L_x_1052:
[----:B------:R-:W-:Y:S05]  /*1cb00*/  BSYNC B1 ;  /* 0x0000000000017941 */ /* 0x000fea0003800000 */
.L_x_1051:
        /* <DEDUP_REMOVED lines=9> */
.L_x_1054:
[----:B------:R-:W-:Y:S05]  /*1cba0*/  BSYNC B1 ;  /* 0x0000000000017941 */ /* 0x000fea0003800000 */
.L_x_1053:
        /* <DEDUP_REMOVED lines=10> */
.L_x_1056:
[----:B------:R-:W-:Y:S05]  /*1cc50*/  BSYNC B1 ;  /* 0x0000000000017941 */ /* 0x000fea0003800000 */
.L_x_1055:
[----:B0-----:R-:W-:Y:S01]  /*1cc60*/  @!P3 IMAD R7, R150, R17, R2 ;  /* 0x000000119607b224 */ /* 0x001fe200078e0202 */
[----:B------:R-:W-:Y:S01]  /*1cc70*/  ISETP.LT.OR P1, PT, R0, 0xfa, !P1 ;  /* 0x000000fa0000780c */ /* 0x000fe20004f21670 */
[----:B------:R-:W-:Y:S03]  /*1cc80*/  BSSY B1, `(.L_x_1057) ;  /* 0x0000006000017945 */ /* 0x000fe60003800000 */
[----:B------:R0:W-:Y:S09]  /*1cc90*/  @!P3 STG.E.U8 desc[UR50][R12.64+0xf8], R7 ;  /* 0x0000f8070c00b986 */ /* 0x0001f2000c101132 */
[----:B------:R-:W-:Y:S05]  /*1cca0*/  @P1 BRA `(.L_x_1058) ;  /* 0x00000000000c1947 */ /* 0x000fea0003800000 */
[----:B------:R-:W0:Y:S02]  /*1ccb0*/  LDG.E.U8 R16, desc[UR50][R20.64+0xf9] ;  /* 0x0000f93214107981 */ /* 0x000e24000c1e1100 */
[----:B0-----:R-:W-:-:S05]  /*1ccc0*/  PRMT R7, R16, 0x8880, RZ ;  /* 0x0000888010077816 */ /* 0x001fca00000000ff */
[----:B------:R-:W-:-:S07]  /*1ccd0*/  IMAD R2, R7, R18, RZ ;  /* 0x0000001207027224 */ /* 0x000fce00078e02ff */
.L_x_1058:
[----:B------:R-:W-:Y:S05]  /*1cce0*/  BSYNC B1 ;  /* 0x0000000000017941 */ /* 0x000fea0003800000 */
.L_x_1057:
[----:B------:R-:W-:Y:S01]  /*1ccf0*/  IMAD R151, R151, R17, R2 ;  /* 0x0000001197977224 */ /* 0x000fe200078e0202 */
[----:B------:R-:W-:Y:S06]  /*1cd00*/  @P1 BRA `(.L_x_1059) ;  /* 0x000000c400281947 */ /* 0x000fec0003800000 */
[----:B------:R-:W-:-:S04]  /*1cd10*/  IADD3 R4, P0, R4, UR45, RZ ;  /* 0x0000002d04047c10 */ /* 0x000fc8000ff1e0ff */
[----:B------:R-:W-:-:S05]  /*1cd20*/  IADD3.X R5, R3, UR44, RZ, P0, !PT ;  /* 0x0000002c03057c10 */ /* 0x000fca00087fe4ff */
[----:B------:R1:W-:Y:S01]  /*1cd30*/  STG.E.U8 desc[UR50][R4.64+0xf9], R151 ;  /* 0x0000f99704007986 */ /* 0x0003e2000c101132 */
[----:B------:R-:W-:Y:S05]  /*1cd40*/  BRA `(.L_x_1059) ;  /* 0x000000c400187947 */ /* 0x000fea0003800000 */
.L_x_36:
[----:B------:R-:W2:Y:S01]  /*1cd50*/  LDL.LU R5, [R1+0x400] ;  /* 0x0004000001057983 */ /* 0x000ea20000300800 */
[----:B------:R-:W-:Y:S01]  /*1cd60*/  ISETP.GE.AND P4, PT, R14, 0x1, PT ;  /* 0x000000010e00780c */ /* 0x000fe20003f86270 */
[----:B------:R-:W-:Y:S02]  /*1cd70*/  ULDC.64 UR4, c[0x0][0x5c0] ;  /* 0x0001700000047ab9 */ /* 0x000fe40000000a00 */
[----:B------:R-:W3:Y:S04]  /*1cd80*/  LDL.LU R4, [R1+0x404] ;  /* 0x0004040001047983 */ /* 0x000ee80000300800 */
[----:B------:R-:W4:Y:S04]  /*1cd90*/  LDL.LU R10, [R1+0x408] ;  /* 0x00040800010a7983 */ /* 0x000f280000300800 */
        /* <DEDUP_REMOVED lines=11> */
[----:B------:R-:W4:Y:S01]  /*1ce50*/  LDL.LU R193, [R1+0x438] ;  /* 0x0004380001c17983 */ /* 0x000f220000300800 */
[----:B------:R-:W-:-:S02]  /*1ce60*/  ISETP.LT.OR P2, PT, R0, 0x1, !P4 ;  /* 0x000000010000780c */ /* 0x000fc40006741670 */
[----:B------:R-:W-:Y:S01]  /*1ce70*/  ISETP.LT.OR P3, PT, R0, 0x2, !P4 ;  /* 0x000000020000780c */ /* 0x000fe20006761670 */
[----:B------:R-:W4:Y:S01]  /*1ce80*/  LDL.LU R192, [R1+0x43c] ;  /* 0x00043c0001c07983 */ /* 0x000f220000300800 */
[----:B------:R-:W-:Y:S02]  /*1ce90*/  ISETP.GE.AND P0, PT, R14, 0x9, PT ;  /* 0x000000090e00780c */ /* 0x000fe40003f06270 */
[----:B------:R-:W-:Y:S01]  /*1cea0*/  IADD3 R2, P5, R2, UR4, RZ ;  /* 0x0000000402027c10 */ /* 0x000fe2000ffbe0ff */
[----:B------:R-:W4:Y:S01]  /*1ceb0*/  LDL.LU R191, [R1+0x440] ;  /* 0x0004400001bf7983 */ /* 0x000f220000300800 */
[----:B------:R-:W-:Y:S02]  /*1cec0*/  ISETP.LT.OR P1, PT, R0, 0x1, !P0 ;  /* 0x000000010000780c */ /* 0x000fe40004721670 */
[----:B------:R-:W-:Y:S01]  /*1ced0*/  IADD3.X R3, R6, UR5, RZ, P5, !PT ;  /* 0x0000000506037c10 */ /* 0x000fe2000affe4ff */
[----:B------:R-:W-:Y:S01]  /*1cee0*/  IMAD.U32 R204, RZ, RZ, UR45 ;  /* 0x0000002dffcc7e24 */ /* 0x000fe2000f8e00ff */
[----:B------:R-:W4:Y:S01]  /*1cef0*/  LDL.LU R190, [R1+0x444] ;  /* 0x0004440001be7983 */ /* 0x000f220000300800 */
[----:B------:R-:W-:-:S03]  /*1cf00*/  LOP3.LUT R9, R9, 0xfffffbff, RZ, 0xc0, !PT ;  /* 0xfffffbff09097812 */ /* 0x000fc600078ec0ff */
[----:B------:R-:W4:Y:S01]  /*1cf10*/  LDL.LU R189, [R1+0x448] ;  /* 0x0004480001bd7983 */ /* 0x000f220000300800 */
[----:B------:R-:W-:-:S03]  /*1cf20*/  LOP3.LUT R6, R6, 0xfffffffe, RZ, 0xc0, !PT ;  /* 0xfffffffe06067812 */ /* 0x000fc600078ec0ff */
        /* <DEDUP_REMOVED lines=57> */
[----:B--2---:R-:W-:-:S03]  /*1d2c0*/  @!P2 IMAD R5, R5, R17, RZ ;  /* 0x000000110505a224 */ /* 0x004fc600078e02ff */
[----:B------:R-:W2:Y:S01]  /*1d2d0*/  LDL.LU R218, [R1+0x5c0] ;  /* 0x0005c00001da7983 */ /* 0x000ea20000300800 */
[----:B---3--:R-:W-:-:S03]  /*1d2e0*/  @!P3 IMAD R4, R4, R17, RZ ;  /* 0x000000110404b224 */ /* 0x008fc600078e02ff */
[----:B------:R-:W-:Y:S01]  /*1d2f0*/  @!P2 STG.E.U8 desc[UR50][R2.64], R5 ;  /* 0x000000050200a986 */ /* 0x000fe2000c101132 */
[----:B------:R-:W-:-:S03]  /*1d300*/  ISETP.LT.OR P2, PT, R0, 0x2, !P0 ;  /* 0x000000020000780c */ /* 0x000fc60004741670 */
[----:B------:R0:W-:Y:S01]  /*1d310*/  @!P3 STG.E.U8 desc[UR50][R2.64+0x1], R4 ;  /* 0x000001040200b986 */ /* 0x0001e2000c101132 */
[----:B----4-:R-:W-:-:S03]  /*1d320*/  @!P1 IMAD R10, R10, R17, RZ ;  /* 0x000000110a0a9224 */ /* 0x010fc600078e02ff */
[----:B------:R-:W3:Y:S04]  /*1d330*/  LDL.LU R217, [R1+0x5c4] ;  /* 0x0005c40001d97983 */ /* 0x000ee80000300800 */
[----:B------:R-:W4:Y:S01]  /*1d340*/  LDL.LU R216, [R1+0x5c8] ;  /* 0x0005c80001d87983 */ /* 0x000f220000300800 */
[----:B0-----:R-:W-:-:S03]  /*1d350*/  @!P1 IADD3 R4, P3, R2, UR45, RZ ;  /* 0x0000002d02049c10 */ /* 0x001fc6000ff7e0ff */
[----:B------:R-:W4:Y:S01]  /*1d360*/  LDL.LU R215, [R1+0x5cc] ;  /* 0x0005cc0001d77983 */ /* 0x000f220000300800 */
[----:B------:R-:W-:-:S03]  /*1d370*/  @!P1 IADD3.X R5, R3, UR44, RZ, P3, !PT ;  /* 0x0000002c03059c10 */ /* 0x000fc60009ffe4ff */
[----:B------:R-:W4:Y:S04]  /*1d380*/  LDL.LU R214, [R1+0x5d0] ;  /* 0x0005d00001d67983 */ /* 0x000f280000300800 */
[----:B------:R0:W-:Y:S01]  /*1d390*/  @!P1 STG.E.U8 desc[UR50][R4.64], R10 ;  /* 0x0000000a04009986 */ /* 0x0001e2000c101132 */
[----:B------:R-:W-:-:S03]  /*1d3a0*/  ISETP.GE.AND P3, PT, R14, 0x89, PT ;  /* 0x000000890e00780c */ /* 0x000fc60003f66270 */
[----:B------:R-:W4:Y:S04]  /*1d3b0*/  LDL.LU R213, [R1+0x5d4] ;  /* 0x0005d40001d57983 */ /* 0x000f280000300800 */
[----:B------:R-:W4:Y:S01]  /*1d3c0*/  LDL.LU R212, [R1+0x5d8] ;  /* 0x0005d80001d47983 */ /* 0x000f220000300800 */
[----:B0-----:R-:W-:Y:S01]  /*1d3d0*/  @!P2 IADD3 R4, P1, R2, UR45, RZ ;  /* 0x0000002d0204ac10 */ /* 0x001fe2000ff3e0ff */
[----:B------:R-:W-:Y:S02]  /*1d3e0*/  @!P2 IMAD R10, R12, R17, RZ ;  /* 0x000000110c0aa224 */ /* 0x000fe400078e02ff */
[----:B------:R-:W4:Y:S01]  /*1d3f0*/  LDL.LU R211, [R1+0x5dc] ;  /* 0x0005dc0001d37983 */ /* 0x000f220000300800 */
[----:B------:R-:W-:Y:S01]  /*1d400*/  @!P2 IADD3.X R5, R3, UR44, RZ, P1, !PT ;  /* 0x0000002c0305ac10 */ /* 0x000fe20008ffe4ff */
[----:B------:R-:W-:-:S02]  /*1d410*/  IMAD.U32 R12, RZ, RZ, UR45 ;  /* 0x0000002dff0c7e24 */ /* 0x000fc4000f8e00ff */
[----:B------:R-:W4:Y:S04]  /*1d420*/  LDL.LU R210, [R1+0x5e0] ;  /* 0x0005e00001d27983 */ /* 0x000f280000300800 */
[----:B------:R0:W-:Y:S01]  /*1d430*/  @!P2 STG.E.U8 desc[UR50][R4.64+0x1], R10 ;  /* 0x0000010a0400a986 */ /* 0x0001e2000c101132 */
[C---:B------:R-:W-:Y:S02]  /*1d440*/  ISETP.LT.OR P2, PT, R0.reuse, 0x9, !P3 ;  /* 0x000000090000780c */ /* 0x040fe40005f41670 */
[----:B------:R-:W-:Y:S01]  /*1d450*/  ISETP.LT.OR P1, PT, R0, 0xa, !P3 ;  /* 0x0000000a0000780c */ /* 0x000fe20005f21670 */
[----:B------:R-:W4:Y:S04]  /*1d460*/  LDL.LU R209, [R1+0x5e4] ;  /* 0x0005e40001d17983 */ /* 0x000f280000300800 */
[----:B------:R-:W4:Y:S01]  /*1d470*/  LDL.LU R208, [R1+0x5e8] ;  /* 0x0005e80001d07983 */ /* 0x000f220000300800 */
[----:B0-----:R-:W-:-:S03]  /*1d480*/  IMAD.U32 R4, RZ, RZ, UR44 ;  /* 0x0000002cff047e24 */ /* 0x001fc6000f8e00ff */
[----:B------:R-:W4:Y:S02]  /*1d490*/  LDL.LU R207, [R1+0x5ec] ;  /* 0x0005ec0001cf7983 */ /* 0x000f240000300800 */
[--C-:B------:R-:W-:Y:S02]  /*1d4a0*/  @!P2 IADD3 R12, P5, P6, R12, UR43, R2.reuse ;  /* 0x0000002b0c0cac10 */ /* 0x100fe4000febe002 */
[----:B------:R-:W-:Y:S01]  /*1d4b0*/  @P2 LOP3.LUT R9, R9, 0x400, RZ, 0xfc, !PT ;  /* 0x0000040009092812 */ /* 0x000fe200078efcff */
[----:B------:R-:W4:Y:S01]  /*1d4c0*/  LDL.LU R206, [R1+0x5f0] ;  /* 0x0005f00001ce7983 */ /* 0x000f220000300800 */
[--C-:B------:R-:W-:Y:S02]  /*1d4d0*/  @!P2 IADD3.X R13, R4, UR42, R3.reuse, P5, P6 ;  /* 0x0000002a040dac10 */ /* 0x100fe4000afec403 */
[----:B------:R-:W-:Y:S01]  /*1d4e0*/  @!P1 IADD3 R204, P5, P6, R204, UR43, R2 ;  /* 0x0000002bcccc9c10 */ /* 0x000fe2000febe002 */
[----:B------:R-:W4:Y:S03]  /*1d4f0*/  LDL.LU R153, [R1+0x5f4] ;  /* 0x0005f40001997983 */ /* 0x000f260000300800 */
[----:B------:R-:W-:Y:S01]  /*1d500*/  @!P1 IADD3.X R205, R4, UR42, R3, P5, P6 ;  /* 0x0000002a04cd9c10 */ /* 0x000fe2000afec403 */
[----:B------:R-:W4:Y:S01]  /*1d510*/  LDL.LU R15, [R1+0x5f8] ;  /* 0x0005f800010f7983 */ /* 0x000f220000300800 */
[----:B------:R-:W-:-:S02]  /*1d520*/  ISETP.LT.OR P5, PT, R0, 0x9, !P4 ;  /* 0x000000090000780c */ /* 0x000fc400067a1670 */
[C---:B------:R-:W-:Y:S01]  /*1d530*/  ISETP.LT.OR P6, PT, R0.reuse, 0xa, !P4 ;  /* 0x0000000a0000780c */ /* 0x040fe200067c1670 */
[----:B------:R-:W4:Y:S01]  /*1d540*/  LDL.LU R11, [R1+0x5fc] ;  /* 0x0005fc00010b7983 */ /* 0x000f220000300800 */
[----:B------:R-:W-:-:S03]  /*1d550*/  ISETP.LT.OR P2, PT, R0, 0x11, !P3 ;  /* 0x000000110000780c */ /* 0x000fc60005f41670 */
[----:B------:R0:W-:Y:S06]  /*1d560*/  STL.64 [R1+0x7c8], R54 ;  /* 0x0007c83601007387 */ /* 0x0001ec0000100a00 */
[----:B------:R-:W-:-:S05]  /*1d570*/  @!P5 IMAD R4, R203, R17, RZ ;  /* 0x00000011cb04d224 */ /* 0x000fca00078e02ff */
[----:B------:R1:W-:Y:S01]  /*1d580*/  @!P5 STG.E.U8 desc[UR50][R2.64+0x8], R4 ;  /* 0x000008040200d986 */ /* 0x0003e2000c101132 */
[----:B------:R-:W-:Y:S02]  /*1d590*/  ISETP.LT.OR P5, PT, R0, 0x9, !P0 ;  /* 0x000000090000780c */ /* 0x000fe400047a1670 */
[----:B------:R-:W-:Y:S01]  /*1d5a0*/  @P2 LOP3.LUT R6, R6, 0x1, RZ, 0xfc, !PT ;  /* 0x0000000106062812 */ /* 0x000fe200078efcff */
[----:B0-----:R-:W2:Y:S01]  /*1d5b0*/  LDL.LU R54, [R1+0x4e0] ;  /* 0x0004e00001367983 */ /* 0x001ea20000300800 */
[----:B-1----:R-:W-:-:S09]  /*1d5c0*/  @!P6 IMAD R4, R202, R17, RZ ;  /* 0x00000011ca04e224 */ /* 0x002fd200078e02ff */
[----:B------:R-:W-:Y:S01]  /*1d5d0*/  @!P5 IMAD R10, R201, R17, RZ ;  /* 0x00000011c90ad224 */ /* 0x000fe200078e02ff */
[----:B------:R-:W-:Y:S01]  /*1d5e0*/  LOP3.LUT R6, R6, 0xfffffffd, RZ, 0xc0, !PT ;  /* 0xfffffffd06067812 */ /* 0x000fe200078ec0ff */
[----:B------:R-:W3:Y:S04]  /*1d5f0*/  LDL.LU R55, [R1+0x4ec] ;  /* 0x0004ec0001377983 */ /* 0x000ee80000300800 */
[----:B------:R0:W-:Y:S01]  /*1d600*/  @!P6 STG.E.U8 desc[UR50][R2.64+0x9], R4 ;  /* 0x000009040200e986 */ /* 0x0001e2000c101132 */
[----:B------:R-:W-:-:S03]  /*1d610*/  IMAD.U32 R202, RZ, RZ, UR45 ;  /* 0x0000002dffca7e24 */ /* 0x000fc6000f8e00ff */
[----:B------:R1:W-:Y:S01]  /*1d620*/  STL.64 [R1+0x7c0], R56 ;  /* 0x0007c03801007387 */ /* 0x0003e20000100a00 */
[----:B0-----:R-:W-:-:S04]  /*1d630*/  @!P5 IADD3 R4, P6, R2, UR45, RZ ;  /* 0x0000002d0204dc10 */ /* 0x001fc8000ffde0ff */
[----:B------:R-:W-:Y:S01]  /*1d640*/  @!P5 IADD3.X R5, R3, UR44, RZ, P6, !PT ;  /* 0x0000002c0305dc10 */ /* 0x000fe2000b7fe4ff */
[----:B-1----:R-:W4:Y:S04]  /*1d650*/  LDL.LU R56, [R1+0x4f4] ;  /* 0x0004f40001387983 */ /* 0x002f280000300800 */
[----:B------:R0:W-:Y:S01]  /*1d660*/  @!P5 STG.E.U8 desc[UR50][R4.64+0x8], R10 ;  /* 0x0000080a0400d986 */ /* 0x0001e2000c101132 */
[----:B------:R-:W-:-:S03]  /*1d670*/  @!P2 IADD3 R202, P5, P6, R202, UR43, R2 ;  /* 0x0000002bcacaac10 */ /* 0x000fc6000febe002 */
[----:B------:R-:W4:Y:S04]  /*1d680*/  LDL.LU R57, [R1+0x4f8] ;  /* 0x0004f80001397983 */ /* 0x000f280000300800 */
[----:B------:R1:W-:Y:S01]  /*1d690*/  STL.64 [R1+0x7b8], R58 ;  /* 0x0007b83a01007387 */ /* 0x0003e20000100a00 */
[----:B0-----:R-:W-:-:S05]  /*1d6a0*/  IMAD.U32 R4, RZ, RZ, UR44 ;  /* 0x0000002cff047e24 */ /* 0x001fca000f8e00ff */
[----:B------:R-:W-:Y:S02]  /*1d6b0*/  @!P2 IADD3.X R203, R4, UR42, R3, P5, P6 ;  /* 0x0000002a04cbac10 */ /* 0x000fe4000afec403 */
[C---:B------:R-:W-:Y:S01]  /*1d6c0*/  ISETP.LT.OR P5, PT, R0.reuse, 0xa, !P0 ;  /* 0x0000000a0000780c */ /* 0x040fe200047a1670 */
[----:B-1----:R-:W4:Y:S01]  /*1d6d0*/  LDL.LU R58, [R1+0x4f0] ;  /* 0x0004f000013a7983 */ /* 0x002f220000300800 */
[----:B------:R-:W-:-:S03]  /*1d6e0*/  ISETP.LT.OR P2, PT, R0, 0x12, !P3 ;  /* 0x000000120000780c */ /* 0x000fc60005f41670 */
[----:B------:R-:W4:Y:S04]  /*1d6f0*/  LDL.LU R59, [R1+0x4fc] ;  /* 0x0004fc00013b7983 */ /* 0x000f280000300800 */
[----:B------:R0:W-:Y:S04]  /*1d700*/  STL.64 [R1+0x7b0], R60 ;  /* 0x0007b03c01007387 */ /* 0x0001e80000100a00 */
[----:B------:R-:W-:Y:S01]  /*1d710*/  @!P5 IADD3 R4, P6, R2, UR45, RZ ;  /* 0x0000002d0204dc10 */ /* 0x000fe2000ffde0ff */
[----:B------:R-:W-:-:S03]  /*1d720*/  @!P5 IMAD R10, R200, R17, RZ ;  /* 0x00000011c80ad224 */ /* 0x000fc600078e02ff */
[----:B------:R-:W-:Y:S01]  /*1d730*/  @!P5 IADD3.X R5, R3, UR44, RZ, P6, !PT ;  /* 0x0000002c0305dc10 */ /* 0x000fe2000b7fe4ff */
[----:B------:R-:W-:Y:S01]  /*1d740*/  IMAD.U32 R200, RZ, RZ, UR45 ;  /* 0x0000002dffc87e24 */ /* 0x000fe2000f8e00ff */
[----:B------:R-:W-:Y:S01]  /*1d750*/  @P2 LOP3.LUT R6, R6, 0x2, RZ, 0xfc, !PT ;  /* 0x0000000206062812 */ /* 0x000fe200078efcff */
[----:B0-----:R-:W4:Y:S04]  /*1d760*/  LDL.LU R60, [R1+0x504] ;  /* 0x00050400013c7983 */ /* 0x001f280000300800 */
[----:B------:R0:W-:Y:S01]  /*1d770*/  @!P5 STG.E.U8 desc[UR50][R4.64+0x9], R10 ;  /* 0x0000090a0400d986 */ /* 0x0001e2000c101132 */
[----:B------:R-:W-:Y:S02]  /*1d780*/  @!P2 IADD3 R200, P5, P6, R200, UR43, R2 ;  /* 0x0000002bc8c8ac10 */ /* 0x000fe4000febe002 */
[----:B------:R-:W-:Y:S01]  /*1d790*/  LOP3.LUT R6, R6, 0xffffffdf, RZ, 0xc0, !PT ;  /* 0xffffffdf06067812 */ /* 0x000fe200078ec0ff */
[----:B------:R-:W4:Y:S04]  /*1d7a0*/  LDL.LU R61, [R1+0x508] ;  /* 0x00050800013d7983 */ /* 0x000f280000300800 */
[----:B------:R1:W-:Y:S01]  /*1d7b0*/  STL.64 [R1+0x7a8], R62 ;  /* 0x0007a83e01007387 */ /* 0x0003e20000100a00 */
[----:B0-----:R-:W-:-:S05]  /*1d7c0*/  IMAD.U32 R4, RZ, RZ, UR44 ;  /* 0x0000002cff047e24 */ /* 0x001fca000f8e00ff */
[----:B------:R-:W-:Y:S02]  /*1d7d0*/  @!P2 IADD3.X R201, R4, UR42, R3, P5, P6 ;  /* 0x0000002a04c9ac10 */ /* 0x000fe4000afec403 */
[C---:B------:R-:W-:Y:S01]  /*1d7e0*/  ISETP.LT.OR P5, PT, R0.reuse, 0x11, !P4 ;  /* 0x000000110000780c */ /* 0x040fe200067a1670 */
[----:B-1----:R-:W4:Y:S01]  /*1d7f0*/  LDL.LU R62, [R1+0x500] ;  /* 0x00050000013e7983 */ /* 0x002f220000300800 */
[----:B------:R-:W-:Y:S02]  /*1d800*/  ISETP.LT.OR P2, PT, R0, 0x19, !P3 ;  /* 0x000000190000780c */ /* 0x000fe40005f41670 */
[----:B------:R-:W-:Y:S01]  /*1d810*/  LOP3.LUT R9, R9, 0xfffffffe, RZ, 0xc0, !PT ;  /* 0xfffffffe09097812 */ /* 0x000fe200078ec0ff */
[----:B------:R-:W4:Y:S04]  /*1d820*/  LDL.LU R63, [R1+0x50c] ;  /* 0x00050c00013f7983 */ /* 0x000f280000300800 */
[----:B------:R0:W-:Y:S04]  /*1d830*/  STL.64 [R1+0x7a0], R64 ;  /* 0x0007a04001007387 */ /* 0x0001e80000100a00 */
[----:B------:R-:W-:-:S05]  /*1d840*/  @!P5 IMAD R4, R199, R17, RZ ;  /* 0x00000011c704d224 */ /* 0x000fca00078e02ff */
[----:B------:R1:W-:Y:S01]  /*1d850*/  @!P5 STG.E.U8 desc[UR50][R2.64+0x10], R4 ;  /* 0x000010040200d986 */ /* 0x0003e2000c101132 */
[----:B------:R-:W-:Y:S02]  /*1d860*/  ISETP.LT.OR P5, PT, R0, 0x12, !P4 ;  /* 0x000000120000780c */ /* 0x000fe400067a1670 */
[----:B------:R-:W-:Y:S01]  /*1d870*/  @P2 LOP3.LUT R6, R6, 0x20, RZ, 0xfc, !PT ;  /* 0x0000002006062812 */ /* 0x000fe200078efcff */
[----:B0-----:R-:W4:Y:S10]  /*1d880*/  LDL.LU R64, [R1+0x514] ;  /* 0x0005140001407983 */ /* 0x001f340000300800 */
[----:B-1----:R-:W-:Y:S01]  /*1d890*/  @!P5 IMAD R4, R198, R17, RZ ;  /* 0x00000011c604d224 */ /* 0x002fe200078e02ff */
[----:B------:R-:W-:Y:S01]  /*1d8a0*/  LOP3.LUT R6, R6, 0xffffffbf, RZ, 0xc0, !PT ;  /* 0xffffffbf06067812 */ /* 0x000fe200078ec0ff */
[----:B------:R-:W4:Y:S04]  /*1d8b0*/  LDL.LU R65, [R1+0x518] ;  /* 0x0005180001417983 */ /* 0x000f280000300800 */
[----:B------:R0:W-:Y:S01]  /*1d8c0*/  @!P5 STG.E.U8 desc[UR50][R2.64+0x11], R4 ;  /* 0x000011040200d986 */ /* 0x0001e2000c101132 */
[----:B------:R-:W-:Y:S01]  /*1d8d0*/  ISETP.LT.OR P5, PT, R0, 0x11, !P0 ;  /* 0x000000110000780c */ /* 0x000fe200047a1670 */
[----:B------:R-:W-:-:S02]  /*1d8e0*/  IMAD.U32 R198, RZ, RZ, UR45 ;  /* 0x0000002dffc67e24 */ /* 0x000fc4000f8e00ff */
[----:B------:R1:W-:Y:S10]  /*1d8f0*/  STL.64 [R1+0x798], R66 ;  /* 0x0007984201007387 */ /* 0x0003f40000100a00 */
[----:B0-----:R-:W-:Y:S01]  /*1d900*/  @!P5 IADD3 R4, P6, R2, UR45, RZ ;  /* 0x0000002d0204dc10 */ /* 0x001fe2000ffde0ff */
[----:B------:R-:W-:Y:S01]  /*1d910*/  @!P5 IMAD R10, R197, R17, RZ ;  /* 0x00000011c50ad224 */ /* 0x000fe200078e02ff */
[----:B-1----:R-:W4:Y:S02]  /*1d920*/  LDL.LU R66, [R1+0x510] ;  /* 0x0005100001427983 */ /* 0x002f240000300800 */
[----:B------:R-:W-:-:S02]  /*1d930*/  @!P5 IADD3.X R5, R3, UR44, RZ, P6, !PT ;  /* 0x0000002c0305dc10 */ /* 0x000fc4000b7fe4ff */
[----:B------:R-:W4:Y:S04]  /*1d940*/  LDL.LU R67, [R1+0x51c] ;  /* 0x00051c0001437983 */ /* 0x000f280000300800 */
[----:B------:R0:W-:Y:S01]  /*1d950*/  @!P5 STG.E.U8 desc[UR50][R4.64+0x10], R10 ;  /* 0x0000100a0400d986 */ /* 0x0001e2000c101132 */
[----:B------:R-:W-:-:S03]  /*1d960*/  @!P2 IADD3 R198, P5, P6, R198, UR43, R2 ;  /* 0x0000002bc6c6ac10 */ /* 0x000fc6000febe002 */
[----:B------:R1:W-:Y:S01]  /*1d970*/  STL.64 [R1+0x790], R68 ;  /* 0x0007904401007387 */ /* 0x0003e20000100a00 */
[----:B0-----:R-:W-:-:S03]  /*1d980*/  IMAD.U32 R4, RZ, RZ, UR44 ;  /* 0x0000002cff047e24 */ /* 0x001fc6000f8e00ff */
[----:B-1----:R-:W4:Y:S02]  /*1d990*/  LDL.LU R68, [R1+0x524] ;  /* 0x0005240001447983 */ /* 0x002f240000300800 */
[----:B------:R-:W-:Y:S02]  /*1d9a0*/  @!P2 IADD3.X R199, R4, UR42, R3, P5, P6 ;  /* 0x0000002a04c7ac10 */ /* 0x000fe4000afec403 */
[C---:B------:R-:W-:Y:S01]  /*1d9b0*/  ISETP.LT.OR P5, PT, R0.reuse, 0x12, !P0 ;  /* 0x000000120000780c */ /* 0x040fe200047a1670 */
[----:B------:R-:W4:Y:S01]  /*1d9c0*/  LDL.LU R69, [R1+0x528] ;  /* 0x0005280001457983 */ /* 0x000f220000300800 */
[----:B------:R-:W-:-:S03]  /*1d9d0*/  ISETP.LT.OR P2, PT, R0, 0x1a, !P3 ;  /* 0x0000001a0000780c */ /* 0x000fc60005f41670 */
[----:B------:R0:W-:Y:S08]  /*1d9e0*/  STL.64 [R1+0x788], R70 ;  /* 0x0007884601007387 */ /* 0x0001f00000100a00 */
        /* <DEDUP_REMOVED lines=95> */
[----:B0-----:R-:W4:Y:S01]  /*1dfe0*/  LDL.LU R91, [R1+0x570] ;  /* 0x00057000015b7983 */ /* 0x001f220000300800 */
[----:B------:R-:W-:Y:S02]  /*1dff0*/  LOP3.LUT R7, R7, 0x7fffffff, RZ, 0xc0, !PT ;  /* 0x7fffffff07077812 */ /* 0x000fe400078ec0ff */
[----:B------:R-:W-:Y:S01]  /*1e000*/  LOP3.LUT R6, R6, 0xfffff7ff, RZ, 0xc0, !PT ;  /* 0xfffff7ff06067812 */ /* 0x000fe200078ec0ff */
[----:B------:R0:W-:Y:S01]  /*1e010*/  @!P5 STG.E.U8 desc[UR50][R4.64+0x21], R10 ;  /* 0x0000210a0400d986 */ /* 0x0001e2000c101132 */
[----:B------:R-:W-:-:S03]  /*1e020*/  @!P2 IADD3 R188, P5, P6, R188, UR43, R2 ;  /* 0x0000002bbcbcac10 */ /* 0x000fc6000febe002 */
[----:B------:R-:W-:Y:S04]  /*1e030*/  STL.64 [R1+0x730], R92 ;  /* 0x0007305c01007387 */ /* 0x000fe80000100a00 */
[----:B------:R-:W-:Y:S01]  /*1e040*/  STL.64 [R1+0x728], R94 ;  /* 0x0007285e01007387 */ /* 0x000fe20000100a00 */
[----:B0-----:R-:W-:-:S03]  /*1e050*/  IMAD.U32 R4, RZ, RZ, UR44 ;  /* 0x0000002cff047e24 */ /* 0x001fc6000f8e00ff */
[----:B------:R-:W-:Y:S02]  /*1e060*/  STL.64 [R1+0x720], R96 ;  /* 0x0007206001007387 */ /* 0x000fe40000100a00 */
[----:B------:R-:W-:Y:S02]  /*1e070*/  @!P2 IADD3.X R189, R4, UR42, R3, P5, P6 ;  /* 0x0000002a04bdac10 */ /* 0x000fe4000afec403 */
[----:B------:R-:W-:Y:S01]  /*1e080*/  STL.64 [R1+0x718], R98 ;  /* 0x0007186201007387 */ /* 0x000fe20000100a00 */
[C---:B------:R-:W-:Y:S02]  /*1e090*/  ISETP.LT.OR P5, PT, R0.reuse, 0x29, !P4 ;  /* 0x000000290000780c */ /* 0x040fe400067a1670 */
[----:B------:R-:W-:Y:S01]  /*1e0a0*/  ISETP.LT.OR P2, PT, R0, 0x31, !P3 ;  /* 0x000000310000780c */ /* 0x000fe20005f41670 */
[----:B------:R-:W-:Y:S04]  /*1e0b0*/  STL.64 [R1+0x710], R100 ;  /* 0x0007106401007387 */ /* 0x000fe80000100a00 */
[----:B------:R-:W-:Y:S04]  /*1e0c0*/  STL.64 [R1+0x708], R102 ;  /* 0x0007086601007387 */ /* 0x000fe80000100a00 */
[----:B------:R-:W-:Y:S02]  /*1e0d0*/  STL.64 [R1+0x700], R104 ;  /* 0x0007006801007387 */ /* 0x000fe40000100a00 */
[----:B------:R-:W-:-:S02]  /*1e0e0*/  @!P5 IMAD R4, R187, R17, RZ ;  /* 0x00000011bb04d224 */ /* 0x000fc400078e02ff */
[----:B------:R-:W-:Y:S01]  /*1e0f0*/  @P2 LOP3.LUT R6, R6, 0x800, RZ, 0xfc, !PT ;  /* 0x0000080006062812 */ /* 0x000fe200078efcff */
[----:B------:R-:W-:Y:S03]  /*1e100*/  STL.64 [R1+0x6f8], R106 ;  /* 0x0006f86a01007387 */ /* 0x000fe60000100a00 */
[----:B------:R-:W-:Y:S01]  /*1e110*/  LOP3.LUT R6, R6, 0xffffefff, RZ, 0xc0, !PT ;  /* 0xffffefff06067812 */ /* 0x000fe200078ec0ff */
[----:B------:R0:W-:Y:S01]  /*1e120*/  @!P5 STG.E.U8 desc[UR50][R2.64+0x28], R4 ;  /* 0x000028040200d986 */ /* 0x0001e2000c101132 */
[----:B------:R-:W-:-:S03]  /*1e130*/  ISETP.LT.OR P5, PT, R0, 0x2a, !P4 ;  /* 0x0000002a0000780c */ /* 0x000fc600067a1670 */
[----:B------:R-:W-:Y:S04]  /*1e140*/  STL.64 [R1+0x6f0], R108 ;  /* 0x0006f06c01007387 */ /* 0x000fe80000100a00 */
[----:B------:R-:W-:Y:S04]  /*1e150*/  STL.64 [R1+0x6e8], R110 ;  /* 0x0006e86e01007387 */ /* 0x000fe80000100a00 */
[----:B------:R-:W-:Y:S02]  /*1e160*/  STL.64 [R1+0x6e0], R112 ;  /* 0x0006e07001007387 */ /* 0x000fe40000100a00 */
[----:B0-----:R-:W-:-:S02]  /*1e170*/  @!P5 IMAD R4, R186, R17, RZ ;  /* 0x00000011ba04d224 */ /* 0x001fc400078e02ff */
[----:B------:R-:W-:Y:S01]  /*1e180*/  IMAD.U32 R186, RZ, RZ, UR45 ;  /* 0x0000002dffba7e24 */ /* 0x000fe2000f8e00ff */
[----:B------:R-:W-:Y:S04]  /*1e190*/  STL.64 [R1+0x6d8], R114 ;  /* 0x0006d87201007387 */ /* 0x000fe80000100a00 */
[----:B------:R0:W-:Y:S01]  /*1e1a0*/  @!P5 STG.E.U8 desc[UR50][R2.64+0x29], R4 ;  /* 0x000029040200d986 */ /* 0x0001e2000c101132 */
[----:B------:R-:W-:-:S03]  /*1e1b0*/  ISETP.LT.OR P5, PT, R0, 0x29, !P0 ;  /* 0x000000290000780c */ /* 0x000fc600047a1670 */
[----:B------:R-:W-:Y:S04]  /*1e1c0*/  STL.64 [R1+0x6d0], R116 ;  /* 0x0006d07401007387 */ /* 0x000fe80000100a00 */
[----:B------:R-:W-:Y:S04]  /*1e1d0*/  STL.64 [R1+0x6c8], R118 ;  /* 0x0006c87601007387 */ /* 0x000fe80000100a00 */
[----:B------:R-:W-:Y:S02]  /*1e1e0*/  STL.64 [R1+0x6c0], R120 ;  /* 0x0006c07801007387 */ /* 0x000fe40000100a00 */
[----:B0-----:R-:W-:Y:S01]  /*1e1f0*/  @!P5 IADD3 R4, P6, R2, UR45, RZ ;  /* 0x0000002d0204dc10 */ /* 0x001fe2000ffde0ff */
[----:B------:R-:W-:Y:S01]  /*1e200*/  @!P5 IMAD R10, R185, R17, RZ ;  /* 0x00000011b90ad224 */ /* 0x000fe200078e02ff */
[----:B------:R-:W-:Y:S02]  /*1e210*/  STL.64 [R1+0x6b8], R122 ;  /* 0x0006b87a01007387 */ /* 0x000fe40000100a00 */
[----:B------:R-:W-:-:S02]  /*1e220*/  @!P5 IADD3.X R5, R3, UR44, RZ, P6, !PT ;  /* 0x0000002c0305dc10 */ /* 0x000fc4000b7fe4ff */
[----:B------:R-:W-:Y:S04]  /*1e230*/  STL.64 [R1+0x6b0], R124 ;  /* 0x0006b07c01007387 */ /* 0x000fe80000100a00 */
        /* <DEDUP_REMOVED lines=13> */
[----:B------:R-:W-:Y:S01]  /*1e310*/  @!P5 IADD3 R4, P6, R2, UR45, RZ ;  /* 0x0000002d0204dc10 */ /* 0x000fe2000ffde0ff */
[----:B------:R-:W-:Y:S01]  /*1e320*/  @!P5 IMAD R10, R184, R17, RZ ;  /* 0x00000011b80ad224 */ /* 0x000fe200078e02ff */
[----:B------:R-:W-:Y:S01]  /*1e330*/  @P2 LOP3.LUT R6, R6, 0x1000, RZ, 0xfc, !PT ;  /* 0x0000100006062812 */ /* 0x000fe200078efcff */
[----:B------:R-:W-:Y:S01]  /*1e340*/  IMAD.U32 R184, RZ, RZ, UR45 ;  /* 0x0000002dffb87e24 */ /* 0x000fe2000f8e00ff */
[----:B------:R-:W-:Y:S01]  /*1e350*/  @!P5 IADD3.X R5, R3, UR44, RZ, P6, !PT ;  /* 0x0000002c0305dc10 */ /* 0x000fe2000b7fe4ff */
[----:B------:R-:W-:Y:S01]  /*1e360*/  STL.64 [R1+0x670], R140 ;  /* 0x0006708c01007387 */ /* 0x000fe20000100a00 */
[----:B------:R-:W-:-:S03]  /*1e370*/  LOP3.LUT R6, R6, 0xffffdfff, RZ, 0xc0, !PT ;  /* 0xffffdfff06067812 */ /* 0x000fc600078ec0ff */
        /* <DEDUP_REMOVED lines=12> */
[----:B------:R-:W4:Y:S02]  /*1e440*/  LDL.LU R121, [R1+0x200] ;  /* 0x0002000001797983 */ /* 0x000f240000300800 */
[----:B------:R-:W-:-:S02]  /*1e450*/  @!P5 IMAD R4, R183, R17, RZ ;  /* 0x00000011b704d224 */ /* 0x000fc400078e02ff */
[----:B------:R-:W-:-:S03]  /*1e460*/  @P2 LOP3.LUT R6, R6, 0x2000, RZ, 0xfc, !PT ;  /* 0x0000200006062812 */ /* 0x000fc600078efcff */
[----:B------:R0:W-:Y:S01]  /*1e470*/  @!P5 STG.E.U8 desc[UR50][R2.64+0x30], R4 ;  /* 0x000030040200d986 */ /* 0x0001e2000c101132 */
[----:B------:R-:W-:Y:S02]  /*1e480*/  ISETP.LT.OR P5, PT, R0, 0x32, !P4 ;  /* 0x000000320000780c */ /* 0x000fe400067a1670 */
[----:B------:R-:W-:-:S11]  /*1e490*/  LOP3.LUT R6, R6, 0xffffbfff, RZ, 0xc0, !PT ;  /* 0xffffbfff06067812 */ /* 0x000fd600078ec0ff */
[----:B0-----:R-:W-:Y:S02]  /*1e4a0*/  @!P5 IMAD R4, R182, R17, RZ ;  /* 0x00000011b604d224 */ /* 0x001fe400078e02ff */
[----:B------:R-:W-:-:S03]  /*1e4b0*/  IMAD.U32 R182, RZ, RZ, UR45 ;  /* 0x0000002dffb67e24 */ /* 0x000fc6000f8e00ff */
[----:B------:R0:W-:Y:S01]  /*1e4c0*/  @!P5 STG.E.U8 desc[UR50][R2.64+0x31], R4 ;  /* 0x000031040200d986 */ /* 0x0001e2000c101132 */
[----:B------:R-:W-:-:S13]  /*1e4d0*/  ISETP.LT.OR P5, PT, R0, 0x31, !P0 ;  /* 0x000000310000780c */ /* 0x000fda00047a1670 */
[----:B0-----:R-:W-:Y:S01]  /*1e4e0*/  @!P5 IADD3 R4, P6, R2, UR45, RZ ;  /* 0x0000002d0204dc10 */ /* 0x001fe2000ffde0ff */
[----:B------:R-:W-:-:S03]  /*1e4f0*/  @!P5 IMAD R10, R181, R17, RZ ;  /* 0x00000011b50ad224 */ /* 0x000fc600078e02ff */
[----:B------:R-:W-:-:S05]  /*1e500*/  @!P5 IADD3.X R5, R3, UR44, RZ, P6, !PT ;  /* 0x0000002c0305dc10 */ /* 0x000fca000b7fe4ff */
[----:B------:R0:W-:Y:S01]  /*1e510*/  @!P5 STG.E.U8 desc[UR50][R4.64+0x30], R10 ;  /* 0x0000300a0400d986 */ /* 0x0001e2000c101132 */
[----:B------:R-:W-:Y:S01]  /*1e520*/  @!P2 IADD3 R182, P5, P6, R182, UR43, R2 ;  /* 0x0000002bb6b6ac10 */ /* 0x000fe2000febe002 */
[----:B0-----:R-:W-:-:S05]  /*1e530*/  IMAD.U32 R4, RZ, RZ, UR44 ;  /* 0x0000002cff047e24 */ /* 0x001fca000f8e00ff */
[----:B------:R-:W-:Y:S02]  /*1e540*/  @!P2 IADD3.X R183, R4, UR42, R3, P5, P6 ;  /* 0x0000002a04b7ac10 */ /* 0x000fe4000afec403 */
[C---:B------:R-:W-:Y:S02]  /*1e550*/  ISETP.LT.OR P5, PT, R0.reuse, 0x32, !P0 ;  /* 0x000000320000780c */ /* 0x040fe400047a1670 */
[----:B------:R-:W-:-:S11]  /*1e560*/  ISETP.LT.OR P2, PT, R0, 0x3a, !P3 ;  /* 0x0000003a0000780c */ /* 0x000fd60005f41670 */
[----:B------:R-:W-:Y:S01]  /*1e570*/  @!P5 IADD3 R4, P6, R2, UR45, RZ ;  /* 0x0000002d0204dc10 */ /* 0x000fe2000ffde0ff */
[----:B------:R-:W-:Y:S01]  /*1e580*/  @!P5 IMAD R10, R180, R17, RZ ;  /* 0x00000011b40ad224 */ /* 0x000fe200078e02ff */
[----:B------:R-:W-:Y:S01]  /*1e590*/  @P2 LOP3.LUT R6, R6, 0x4000, RZ, 0xfc, !PT ;  /* 0x0000400006062812 */ /* 0x000fe200078efcff */
[----:B------:R-:W-:Y:S01]  /*1e5a0*/  IMAD.U32 R180, RZ, RZ, UR45 ;  /* 0x0000002dffb47e24 */ /* 0x000fe2000f8e00ff */
[----:B------:R-:W-:Y:S02]  /*1e5b0*/  @!P5 IADD3.X R5, R3, UR44, RZ, P6, !PT ;  /* 0x0000002c0305dc10 */ /* 0x000fe4000b7fe4ff */
[----:B------:R-:W-:-:S03]  /*1e5c0*/  LOP3.LUT R6, R6, 0xffff7fff, RZ, 0xc0, !PT ;  /* 0xffff7fff06067812 */ /* 0x000fc600078ec0ff */
[----:B------:R0:W-:Y:S01]  /*1e5d0*/  @!P5 STG.E.U8 desc[UR50][R4.64+0x31], R10 ;  /* 0x0000310a0400d986 */ /* 0x0001e2000c101132 */
[----:B------:R-:W-:Y:S01]  /*1e5e0*/  @!P2 IADD3 R180, P5, P6, R180, UR43, R2 ;  /* 0x0000002bb4b4ac10 */ /* 0x000fe2000febe002 */
[----:B0-----:R-:W-:-:S05]  /*1e5f0*/  IMAD.U32 R4, RZ, RZ, UR44 ;  /* 0x0000002cff047e24 */ /* 0x001fca000f8e00ff */
[----:B------:R-:W-:Y:S02]  /*1e600*/  @!P2 IADD3.X R181, R4, UR42, R3, P5, P6 ;  /* 0x0000002a04b5ac10 */ /* 0x000fe4000afec403 */
[C---:B------:R-:W-:Y:S02]  /*1e610*/  ISETP.LT.OR P5, PT, R0.reuse, 0x39, !P4 ;  /* 0x000000390000780c */ /* 0x040fe400067a1670 */
[----:B------:R-:W-:-:S11]  /*1e620*/  ISETP.LT.OR P2, PT, R0, 0x41, !P3 ;  /* 0x000000410000780c */ /* 0x000fd60005f41670 */
[----:B------:R-:W-:Y:S02]  /*1e630*/  @!P5 IMAD R4, R179, R17, RZ ;  /* 0x00000011b304d224 */ /* 0x000fe400078e02ff */
        /* <DEDUP_REMOVED lines=209> */
[----:B--2---:R-:W-:Y:S02]  /*1f350*/  @!P5 IMAD R4, R54, R17, RZ ;  /* 0x000000113604d224 */ /* 0x004fe400078e02ff */
[----:B------:R-:W-:-:S03]  /*1f360*/  @P2 LOP3.LUT R9, R9, 0x10, RZ, 0xfc, !PT ;  /* 0x0000001009092812 */ /* 0x000fc600078efcff */
[----:B------:R0:W-:Y:S01]  /*1f370*/  @!P5 STG.E.U8 desc[UR50][R2.64+0x70], R4 ;  /* 0x000070040200d986 */ /* 0x0001e2000c101132 */
[----:B------:R-:W-:Y:S02]  /*1f380*/  ISETP.LT.OR P5, PT, R0, 0x72, !P4 ;  /* 0x000000720000780c */ /* 0x000fe400067a1670 */
[----:B------:R-:W-:-:S11]  /*1f390*/  LOP3.LUT R9, R9, 0xffffffdf, RZ, 0xc0, !PT ;  /* 0xffffffdf09097812 */ /* 0x000fd600078ec0ff */
[----:B0-----:R-:W-:-:S05]  /*1f3a0*/  @!P5 IMAD R4, R21, R17, RZ ;  /* 0x000000111504d224 */ /* 0x001fca00078e02ff */
[----:B------:R0:W-:Y:S01]  /*1f3b0*/  @!P5 STG.E.U8 desc[UR50][R2.64+0x71], R4 ;  /* 0x000071040200d986 */ /* 0x0001e2000c101132 */
[----:B------:R-:W-:-:S13]  /*1f3c0*/  ISETP.LT.OR P5, PT, R0, 0x71, !P0 ;  /* 0x000000710000780c */ /* 0x000fda00047a1670 */
[----:B0-----:R-:W-:Y:S01]  /*1f3d0*/  @!P5 IADD3 R4, P6, R2, UR45, RZ ;  /* 0x0000002d0204dc10 */ /* 0x001fe2000ffde0ff */
[----:B------:R-:W-:Y:S02]  /*1f3e0*/  @!P5 IMAD R10, R20, R17, RZ ;  /* 0x00000011140ad224 */ /* 0x000fe400078e02ff */
[----:B------:R-:W-:Y:S01]  /*1f3f0*/  IMAD.U32 R20, RZ, RZ, UR45 ;  /* 0x0000002dff147e24 */ /* 0x000fe2000f8e00ff */
        /* <DEDUP_REMOVED lines=8> */
[----:B---3--:R-:W-:Y:S01]  /*1f480*/  @!P5 IMAD R10, R55, R17, RZ ;  /* 0x00000011370ad224 */ /* 0x008fe200078e02ff */
[----:B------:R-:W-:Y:S02]  /*1f490*/  @P2 LOP3.LUT R9, R9, 0x20, RZ, 0xfc, !PT ;  /* 0x0000002009092812 */ /* 0x000fe400078efcff */
[----:B------:R-:W-:Y:S02]  /*1f4a0*/  @!P5 IADD3.X R5, R3, UR44, RZ, P6, !PT ;  /* 0x0000002c0305dc10 */ /* 0x000fe4000b7fe4ff */
[----:B------:R-:W-:-:S03]  /*1f4b0*/  LOP3.LUT R9, R9, 0xfffffffb, RZ, 0xc0, !PT ;  /* 0xfffffffb09097812 */ /* 0x000fc600078ec0ff */
[----:B------:R0:W-:Y:S02]  /*1f4c0*/  @!P5 STG.E.U8 desc[UR50][R4.64+0x71], R10 ;  /* 0x0000710a0400d986 */ /* 0x0001e4000c101132 */
[----:B0-----:R-:W-:Y:S02]  /*1f4d0*/  IMAD.U32 R4, RZ, RZ, UR45 ;  /* 0x0000002dff047e24 */ /* 0x001fe4000f8e00ff */
[----:B------:R-:W-:-:S03]  /*1f4e0*/  IMAD.U32 R5, RZ, RZ, UR44 ;  /* 0x0000002cff057e24 */ /* 0x000fc6000f8e00ff */
[----:B------:R-:W-:-:S04]  /*1f4f0*/  @!P2 IADD3 R54, P5, P6, R4, UR43, R2 ;  /* 0x0000002b0436ac10 */ /* 0x000fc8000febe002 */
[----:B------:R-:W-:Y:S02]  /*1f500*/  @!P2 IADD3.X R55, R5, UR42, R3, P5, P6 ;  /* 0x0000002a0537ac10 */ /* 0x000fe4000afec403 */
[C---:B------:R-:W-:Y:S02]  /*1f510*/  ISETP.LT.OR P5, PT, R0.reuse, 0x79, !P4 ;  /* 0x000000790000780c */ /* 0x040fe400067a1670 */
[----:B------:R-:W-:-:S11]  /*1f520*/  ISETP.LT.OR P2, PT, R0, 0x81, !P3 ;  /* 0x000000810000780c */ /* 0x000fd60005f41670 */
[----:B----4-:R-:W-:Y:S02]  /*1f530*/  @!P5 IMAD R4, R58, R17, RZ ;  /* 0x000000113a04d224 */ /* 0x010fe400078e02ff */
[----:B------:R-:W-:-:S03]  /*1f540*/  @P2 LOP3.LUT R9, R9, 0x4, RZ, 0xfc, !PT ;  /* 0x0000000409092812 */ /* 0x000fc600078efcff */
[----:B------:R0:W-:Y:S01]  /*1f550*/  @!P5 STG.E.U8 desc[UR50][R2.64+0x78], R4 ;  /* 0x000078040200d986 */ /* 0x0001e2000c101132 */
[----:B------:R-:W-:-:S13]  /*1f560*/  ISETP.LT.OR P5, PT, R0, 0x7a, !P4 ;  /* 0x0000007a0000780c */ /* 0x000fda00067a1670 */
[----:B0-----:R-:W-:-:S05]  /*1f570*/  @!P5 IMAD R4, R56, R17, RZ ;  /* 0x000000113804d224 */ /* 0x001fca00078e02ff */
[----:B------:R0:W-:Y:S01]  /*1f580*/  @!P5 STG.E.U8 desc[UR50][R2.64+0x79], R4 ;  /* 0x000079040200d986 */ /* 0x0001e2000c101132 */
[----:B------:R-:W-:-:S13]  /*1f590*/  ISETP.LT.OR P5, PT, R0, 0x79, !P0 ;  /* 0x000000790000780c */ /* 0x000fda00047a1670 */
[----:B0-----:R-:W-:Y:S01]  /*1f5a0*/  @!P5 IADD3 R4, P6, R2, UR45, RZ ;  /* 0x0000002d0204dc10 */ /* 0x001fe2000ffde0ff */
[----:B------:R-:W-:-:S03]  /*1f5b0*/  @!P5 IMAD R10, R57, R17, RZ ;  /* 0x00000011390ad224 */ /* 0x000fc600078e02ff */
[----:B------:R-:W-:-:S05]  /*1f5c0*/  @!P5 IADD3.X R5, R3, UR44, RZ, P6, !PT ;  /* 0x0000002c0305dc10 */ /* 0x000fca000b7fe4ff */
[----:B------:R0:W-:Y:S02]  /*1f5d0*/  @!P5 STG.E.U8 desc[UR50][R4.64+0x78], R10 ;  /* 0x0000780a0400d986 */ /* 0x0001e4000c101132 */
[----:B0-----:R-:W-:Y:S02]  /*1f5e0*/  IMAD.U32 R4, RZ, RZ, UR45 ;  /* 0x0000002dff047e24 */ /* 0x001fe4000f8e00ff */
[----:B------:R-:W-:-:S03]  /*1f5f0*/  IMAD.U32 R5, RZ, RZ, UR44 ;  /* 0x0000002cff057e24 */ /* 0x000fc6000f8e00ff */
[----:B------:R-:W-:-:S04]  /*1f600*/  @!P2 IADD3 R56, P5, P6, R4, UR43, R2 ;  /* 0x0000002b0438ac10 */ /* 0x000fc8000febe002 */
[----:B------:R-:W-:Y:S02]  /*1f610*/  @!P2 IADD3.X R57, R5, UR42, R3, P5, P6 ;  /* 0x0000002a0539ac10 */ /* 0x000fe4000afec403 */
[C---:B------:R-:W-:Y:S02]  /*1f620*/  ISETP.LT.OR P5, PT, R0.reuse, 0x7a, !P0 ;  /* 0x0000007a0000780c */ /* 0x040fe400047a1670 */
[----:B------:R-:W-:-:S11]  /*1f630*/  ISETP.LT.OR P2, PT, R0, 0x82, !P3 ;  /* 0x000000820000780c */ /* 0x000fd60005f41670 */
[----:B------:R-:W-:Y:S01]  /*1f640*/  @!P5 IADD3 R4, P6, R2, UR45, RZ ;  /* 0x0000002d0204dc10 */ /* 0x000fe2000ffde0ff */
[----:B------:R-:W-:Y:S01]  /*1f650*/  @!P5 IMAD R10, R59, R17, RZ ;  /* 0x000000113b0ad224 */ /* 0x000fe200078e02ff */
        /* <DEDUP_REMOVED lines=457> */
[----:B------:R-:W-:-:S05]  /*212f0*/  @!P5 IMAD R4, R206, R17, RZ ;  /* 0x00000011ce04d224 */ /* 0x000fca00078e02ff */
[----:B------:R0:W-:Y:S02]  /*21300*/  @!P5 STG.E.U8 desc[UR50][R2.64+0xf8], R4 ;  /* 0x0000f8040200d986 */ /* 0x0001e4000c101132 */
[----:B0-----:R-:W-:-:S05]  /*21310*/  @!P4 IMAD R4, R153, R17, RZ ;  /* 0x000000119904c224 */ /* 0x001fca00078e02ff */
[----:B------:R0:W-:Y:S01]  /*21320*/  @!P4 STG.E.U8 desc[UR50][R2.64+0xf9], R4 ;  /* 0x0000f9040200c986 */ /* 0x0001e2000c101132 */
[C---:B------:R-:W-:Y:S02]  /*21330*/  ISETP.LT.OR P4, PT, R0.reuse, 0xf9, !P0 ;  /* 0x000000f90000780c */ /* 0x040fe40004781670 */
[----:B------:R-:W-:-:S11]  /*21340*/  ISETP.LT.OR P0, PT, R0, 0xfa, !P0 ;  /* 0x000000fa0000780c */ /* 0x000fd60004701670 */
[----:B0-----:R-:W-:Y:S01]  /*21350*/  @!P4 IADD3 R4, P5, R2, UR45, RZ ;  /* 0x0000002d0204cc10 */ /* 0x001fe2000ffbe0ff */
[----:B------:R-:W-:-:S03]  /*21360*/  @!P4 IMAD R10, R15, R17, RZ ;  /* 0x000000110f0ac224 */ /* 0x000fc600078e02ff */
[----:B------:R-:W-:-:S05]  /*21370*/  @!P4 IADD3.X R5, R3, UR44, RZ, P5, !PT ;  /* 0x0000002c0305cc10 */ /* 0x000fca000affe4ff */
[----:B------:R0:W-:Y:S02]  /*21380*/  @!P4 STG.E.U8 desc[UR50][R4.64+0xf8], R10 ;  /* 0x0000f80a0400c986 */ /* 0x0001e4000c101132 */
[----:B0-----:R-:W-:Y:S01]  /*21390*/  @!P0 IMAD R10, R11, R17, RZ ;  /* 0x000000110b0a8224 */ /* 0x001fe200078e02ff */
[----:B------:R-:W-:Y:S01]  /*213a0*/  @!P0 IADD3 R4, P4, R2, UR45, RZ ;  /* 0x0000002d02048c10 */ /* 0x000fe2000ff9e0ff */
[----:B------:R-:W2:Y:S03]  /*213b0*/  LDL.LU R11, [R1+0x204] ;  /* 0x00020400010b7983 */ /* 0x000ea60000300800 */
[----:B------:R-:W-:Y:S01]  /*213c0*/  @!P0 IADD3.X R5, R3, UR44, RZ, P4, !PT ;  /* 0x0000002c03058c10 */ /* 0x000fe2000a7fe4ff */
        /* <DEDUP_REMOVED lines=9> */
[----:B------:R-:W-:-:S03]  /*21460*/  ISETP.GE.AND P5, PT, R14, 0x81, PT ;  /* 0x000000810e00780c */ /* 0x000fc60003fa6270 */
[----:B------:R0:W-:Y:S04]  /*21470*/  @!P0 STG.E.U8 desc[UR50][R4.64+0xf9], R10 ;  /* 0x0000f90a04008986 */ /* 0x0001e8000c101132 */
[----:B------:R-:W4:Y:S04]  /*21480*/  LDL.LU R229, [R1+0x22c] ;  /* 0x00022c0001e57983 */ /* 0x000f280000300800 */
[----:B------:R-:W4:Y:S01]  /*21490*/  LDL.LU R228, [R1+0x230] ;  /* 0x0002300001e47983 */ /* 0x000f220000300800 */
[----:B0-----:R-:W-:-:S03]  /*214a0*/  IADD3 R4, P0, R2, UR43, RZ ;  /* 0x0000002b02047c10 */ /* 0x001fc6000ff1e0ff */
[----:B------:R-:W4:Y:S01]  /*214b0*/  LDL.LU R227, [R1+0x234] ;  /* 0x0002340001e37983 */ /* 0x000f220000300800 */
[----:B------:R-:W-:-:S03]  /*214c0*/  IADD3.X R5, R3, UR42, RZ, P0, !PT ;  /* 0x0000002a03057c10 */ /* 0x000fc600087fe4ff */
[----:B------:R-:W4:Y:S01]  /*214d0*/  LDL.LU R226, [R1+0x238] ;  /* 0x0002380001e27983 */ /* 0x000f220000300800 */
[----:B------:R-:W-:Y:S02]  /*214e0*/  ISETP.LT.OR P0, PT, R0, 0x1, !P5 ;  /* 0x000000010000780c */ /* 0x000fe40006f01670 */
[----:B------:R-:W-:Y:S01]  /*214f0*/  LOP3.LUT R7, R7, 0xf7ffffff, RZ, 0xc0, !PT ;  /* 0xf7ffffff07077812 */ /* 0x000fe200078ec0ff */
[----:B------:R-:W4:Y:S04]  /*21500*/  LDL.LU R225, [R1+0x23c] ;  /* 0x00023c0001e17983 */ /* 0x000f280000300800 */
[----:B------:R-:W4:Y:S04]  /*21510*/  LDL.LU R224, [R1+0x240] ;  /* 0x0002400001e07983 */ /* 0x000f280000300800 */
[----:B------:R-:W4:Y:S02]  /*21520*/  LDL.LU R223, [R1+0x244] ;  /* 0x0002440001df7983 */ /* 0x000f240000300800 */
[----:B------:R-:W-:-:S02]  /*21530*/  @!P0 IMAD R10, R121, R17, RZ ;  /* 0x00000011790a8224 */ /* 0x000fc400078e02ff */
[----:B------:R-:W4:Y:S04]  /*21540*/  LDL.LU R222, [R1+0x248] ;  /* 0x0002480001de7983 */ /* 0x000f280000300800 */
[----:B------:R2:W-:Y:S01]  /*21550*/  @!P0 STG.E.U8 desc[UR50][R4.64], R10 ;  /* 0x0000000a04008986 */ /* 0x0005e2000c101132 */
[----:B------:R-:W-:-:S03]  /*21560*/  ISETP.LT.OR P0, PT, R0, 0x2, !P5 ;  /* 0x000000020000780c */ /* 0x000fc60006f01670 */
        /* <DEDUP_REMOVED lines=12> */
[----:B------:R-:W-:-:S03]  /*21630*/  IMAD.U32 R236, RZ, RZ, UR45 ;  /* 0x0000002dffec7e24 */ /* 0x000fc6000f8e00ff */
[----:B------:R-:W4:Y:S04]  /*21640*/  LDL.LU R209, [R1+0x27c] ;  /* 0x00027c0001d17983 */ /* 0x000f280000300800 */
[----:B------:R-:W4:Y:S04]  /*21650*/  LDL.LU R208, [R1+0x280] ;  /* 0x0002800001d07983 */ /* 0x000f280000300800 */
[----:B------:R-:W4:Y:S04]  /*21660*/  LDL.LU R207, [R1+0x284] ;  /* 0x0002840001cf7983 */ /* 0x000f280000300800 */
[----:B------:R-:W4:Y:S04]  /*21670*/  LDL.LU R206, [R1+0x288] ;  /* 0x0002880001ce7983 */ /* 0x000f280000300800 */
[----:B------:R-:W4:Y:S01]  /*21680*/  LDL.LU R153, [R1+0x30c] ;  /* 0x00030c0001997983 */ /* 0x000f220000300800 */
[----:B--2---:R-:W-:-:S05]  /*21690*/  @!P0 IMAD R10, R11, R17, RZ ;  /* 0x000000110b0a8224 */ /* 0x004fca00078e02ff */
[----:B------:R0:W-:Y:S01]  /*216a0*/  @!P0 STG.E.U8 desc[UR50][R4.64+0x1], R10 ;  /* 0x0000010a04008986 */ /* 0x0001e2000c101132 */
[----:B------:R-:W-:-:S13]  /*216b0*/  ISETP.LT.OR P0, PT, R0, 0x1, !P3 ;  /* 0x000000010000780c */ /* 0x000fda0005f01670 */
[----:B0-----:R-:W-:Y:S01]  /*216c0*/  @!P0 IADD3 R10, P4, R4, UR45, RZ ;  /* 0x0000002d040a8c10 */ /* 0x001fe2000ff9e0ff */
[----:B---3--:R-:W-:-:S03]  /*216d0*/  @!P0 IMAD R15, R15, R17, RZ ;  /* 0x000000110f0f8224 */ /* 0x008fc600078e02ff */
[----:B------:R-:W-:-:S05]  /*216e0*/  @!P0 IADD3.X R11, R5, UR44, RZ, P4, !PT ;  /* 0x0000002c050b8c10 */ /* 0x000fca000a7fe4ff */
[----:B------:R0:W-:Y:S01]  /*216f0*/  @!P0 STG.E.U8 desc[UR50][R10.64], R15 ;  /* 0x0000000f0a008986 */ /* 0x0001e2000c101132 */
[----:B------:R-:W-:-:S04]  /*21700*/  ISETP.GE.AND P0, PT, R14, 0x109, PT ;  /* 0x000001090e00780c */ /* 0x000fc80003f06270 */
[----:B------:R-:W-:Y:S01]  /*21710*/  ISETP.LT.OR P2, PT, R0, 0x9, !P0 ;  /* 0x000000090000780c */ /* 0x000fe20004741670 */
[----:B0-----:R-:W-:Y:S02]  /*21720*/  IMAD.U32 R10, RZ, RZ, UR45 ;  /* 0x0000002dff0a7e24 */ /* 0x001fe4000f8e00ff */
[----:B------:R-:W-:-:S10]  /*21730*/  IMAD.U32 R11, RZ, RZ, UR44 ;  /* 0x0000002cff0b7e24 */ /* 0x000fd4000f8e00ff */
[----:B------:R-:W-:Y:S02]  /*21740*/  @!P2 IADD3 R120, P4, P6, R10, UR47, R2 ;  /* 0x0000002f0a78ac10 */ /* 0x000fe4000fe9e002 */
[----:B------:R-:W-:Y:S02]  /*21750*/  @P2 LOP3.LUT R7, R7, 0x8000000, RZ, 0xfc, !PT ;  /* 0x0800000007072812 */ /* 0x000fe400078efcff */
[----:B------:R-:W-:Y:S02]  /*21760*/  @!P2 IADD3.X R121, R11, UR46, R3, P4, P6 ;  /* 0x0000002e0b79ac10 */ /* 0x000fe4000a7ec403 */
[C---:B------:R-:W-:Y:S02]  /*21770*/  ISETP.LT.OR P2, PT, R0.reuse, 0xa, !P0 ;  /* 0x0000000a0000780c */ /* 0x040fe40004741670 */
[----:B------:R-:W-:-:S11]  /*21780*/  ISETP.LT.OR P3, PT, R0, 0x2, !P3 ;  /* 0x000000020000780c */ /* 0x000fd60005f61670 */
[----:B------:R-:W-:-:S04]  /*21790*/  @!P2 IADD3 R122, P4, P6, R10, UR47, R2 ;  /* 0x0000002f0a7aac10 */ /* 0x000fc8000fe9e002 */
[----:B------:R-:W-:Y:S02]  /*217a0*/  @!P2 IADD3.X R123, R11, UR46, R3, P4, P6 ;  /* 0x0000002e0b7bac10 */ /* 0x000fe4000a7ec403 */
[----:B------:R-:W-:Y:S02]  /*217b0*/  @!P3 IADD3 R10, P4, R4, UR45, RZ ;  /* 0x0000002d040abc10 */ /* 0x000fe4000ff9e0ff */
[----:B------:R-:W-:Y:S01]  /*217c0*/  ISETP.LT.OR P6, PT, R0, 0x11, !P0 ;  /* 0x000000110000780c */ /* 0x000fe200047c1670 */
[----:B----4-:R-:W-:Y:S01]  /*217d0*/  @!P3 IMAD R15, R125, R17, RZ ;  /* 0x000000117d0fb224 */ /* 0x010fe200078e02ff */
[----:B------:R-:W-:-:S05]  /*217e0*/  @!P3 IADD3.X R11, R5, UR44, RZ, P4, !PT ;  /* 0x0000002c050bbc10 */ /* 0x000fca000a7fe4ff */
[----:B------:R0:W-:Y:S01]  /*217f0*/  @!P3 STG.E.U8 desc[UR50][R10.64+0x1], R15 ;  /* 0x0000010f0a00b986 */ /* 0x0001e2000c101132 */
[----:B------:R-:W-:Y:S01]  /*21800*/  LOP3.LUT R7, R7, 0xfbffffff, RZ, 0xc0, !PT ;  /* 0xfbffffff07077812 */ /* 0x000fe200078ec0ff */
[----:B0-----:R-:W-:Y:S02]  /*21810*/  IMAD.U32 R10, RZ, RZ, UR45 ;  /* 0x0000002dff0a7e24 */ /* 0x001fe4000f8e00ff */
[----:B------:R-:W2:Y:S01]  /*21820*/  LDL.LU R15, [R1+0x308] ;  /* 0x00030800010f7983 */ /* 0x000ea20000300800 */
[----:B------:R-:W-:Y:S02]  /*21830*/  IMAD.U32 R11, RZ, RZ, UR44 ;  /* 0x0000002cff0b7e24 */ /* 0x000fe4000f8e00ff */
[----:B------:R-:W-:-:S04]  /*21840*/  @!P6 IADD3 R124, P3, P4, R10, UR47, R2 ;  /* 0x0000002f0a7cec10 */ /* 0x000fc8000fc7e002 */
[----:B------:R-:W-:Y:S02]  /*21850*/  @!P6 IADD3.X R125, R11, UR46, R3, P3, P4 ;  /* 0x0000002e0b7dec10 */ /* 0x000fe40009fe8403 */
[----:B------:R-:W-:Y:S02]  /*21860*/  ISETP.LT.OR P3, PT, R0, 0x9, !P5 ;  /* 0x000000090000780c */ /* 0x000fe40006f61670 */
[----:B------:R-:W-:-:S04]  /*21870*/  @P2 LOP3.LUT R7, R7, 0x4000000, RZ, 0xfc, !PT ;  /* 0x0400000007072812 */ /* 0x000fc800078efcff */
[----:B------:R-:W-:-:S04]  /*21880*/  LOP3.LUT R7, R7, 0xfdffffff, RZ, 0xc0, !PT ;  /* 0xfdffffff07077812 */ /* 0x000fc800078ec0ff */
[----:B------:R-:W-:Y:S02]  /*21890*/  @P6 LOP3.LUT R7, R7, 0x2000000, RZ, 0xfc, !PT ;  /* 0x0200000007076812 */ /* 0x000fe400078efcff */
[----:B------:R-:W-:Y:S01]  /*218a0*/  ISETP.LT.OR P6, PT, R0, 0x12, !P0 ;  /* 0x000000120000780c */ /* 0x000fe200047c1670 */
[----:B------:R-:W-:-:S05]  /*218b0*/  @!P3 IMAD R10, R127, R17, RZ ;  /* 0x000000117f0ab224 */ /* 0x000fca00078e02ff */
[----:B------:R0:W-:Y:S02]  /*218c0*/  @!P3 STG.E.U8 desc[UR50][R4.64+0x8], R10 ;  /* 0x0000080a0400b986 */ /* 0x0001e4000c101132 */
[----:B0-----:R-:W-:-:S05]  /*218d0*/  IMAD.U32 R10, RZ, RZ, UR45 ;  /* 0x0000002dff0a7e24 */ /* 0x001fca000f8e00ff */
[----:B------:R-:W-:-:S04]  /*218e0*/  @!P6 IADD3 R126, P3, P4, R10, UR47, R2 ;  /* 0x0000002f0a7eec10 */ /* 0x000fc8000fc7e002 */
[----:B------:R-:W-:Y:S02]  /*218f0*/  @!P6 IADD3.X R127, R11, UR46, R3, P3, P4 ;  /* 0x0000002e0b7fec10 */ /* 0x000fe40009fe8403 */
[C---:B------:R-:W-:Y:S02]  /*21900*/  ISETP.LT.OR P3, PT, R0.reuse, 0xa, !P5 ;  /* 0x0000000a0000780c */ /* 0x040fe40006f61670 */
[----:B------:R-:W-:Y:S02]  /*21910*/  LOP3.LUT P2, RZ, R9, 0x400, RZ, 0xc0, !PT ;  /* 0x0000040009ff7812 */ /* 0x000fe4000784c0ff */
[----:B------:R-:W-:-:S09]  /*21920*/  ISETP.LT.OR P4, PT, R0, 0x19, !P0 ;  /* 0x000000190000780c */ /* 0x000fd20004781670 */
[----:B------:R-:W-:Y:S01]  /*21930*/  @!P3 IMAD R10, R235, R17, RZ ;  /* 0x00000011eb0ab224 */ /* 0x000fe200078e02ff */
[----:B------:R-:W-:-:S04]  /*21940*/  LOP3.LUT R7, R7, 0xfeffffff, RZ, 0xc0, !PT ;  /* 0xfeffffff07077812 */ /* 0x000fc800078ec0ff */
[----:B------:R0:W-:Y:S01]  /*21950*/  @!P3 STG.E.U8 desc[UR50][R4.64+0x9], R10 ;  /* 0x0000090a0400b986 */ /* 0x0001e2000c101132 */
[----:B------:R-:W-:Y:S01]  /*21960*/  @P6 LOP3.LUT R7, R7, 0x1000000, RZ, 0xfc, !PT ;  /* 0x0100000007076812 */ /* 0x000fe200078efcff */
[----:B0-----:R-:W-:-:S05]  /*21970*/  @!P2 IMAD R10, R234, R17, RZ ;  /* 0x00000011ea0aa224 */ /* 0x001fca00078e02ff */
[----:B------:R0:W-:Y:S01]  /*21980*/  @!P2 STG.E.U8 desc[UR50][R12.64+0x8], R10 ;  /* 0x0000080a0c00a986 */ /* 0x0001e2000c101132 */
[----:B------:R-:W-:Y:S01]  /*21990*/  LOP3.LUT R7, R7, 0xff7fffff, RZ, 0xc0, !PT ;  /* 0xff7fffff07077812 */ /* 0x000fe200078ec0ff */
[----:B0-----:R-:W-:-:S03]  /*219a0*/  IMAD.U32 R10, RZ, RZ, UR45 ;  /* 0x0000002dff0a7e24 */ /* 0x001fc6000f8e00ff */
[----:B------:R-:W-:Y:S02]  /*219b0*/  @P4 LOP3.LUT R7, R7, 0x800000, RZ, 0xfc, !PT ;  /* 0x0080000007074812 */ /* 0x000fe400078efcff */
[----:B------:R-:W-:Y:S01]  /*219c0*/  LOP3.LUT P6, RZ, R6, 0x1, RZ, 0xc0, !PT ;  /* 0x0000000106ff7812 */ /* 0x000fe200078cc0ff */
[----:B------:R-:W-:Y:S01]  /*219d0*/  IMAD.U32 R234, RZ, RZ, UR45 ;  /* 0x0000002dffea7e24 */ /* 0x000fe2000f8e00ff */
[----:B------:R-:W-:Y:S01]  /*219e0*/  @!P4 IADD3 R128, P2, P3, R10, UR47, R2 ;  /* 0x0000002f0a80cc10 */ /* 0x000fe2000fb5e002 */
[----:B------:R-:W3:Y:S03]  /*219f0*/  LDL.LU R12, [R1+0x2f4] ;  /* 0x0002f400010c7983 */ /* 0x000ee60000300800 */
[----:B------:R-:W-:Y:S01]  /*21a00*/  @!P4 IADD3.X R129, R11, UR46, R3, P2, P3 ;  /* 0x0000002e0b81cc10 */ /* 0x000fe200097e6403 */
[----:B------:R-:W4:Y:S01]  /*21a10*/  LDL.LU R13, [R1+0x2f8] ;  /* 0x0002f800010d7983 */ /* 0x000f220000300800 */
[----:B------:R-:W-:-:S13]  /*21a20*/  ISETP.LT.OR P4, PT, R0, 0x1a, !P0 ;  /* 0x0000001a0000780c */ /* 0x000fda0004781670 */
[----:B------:R-:W-:Y:S01]  /*21a30*/  @!P4 IADD3 R130, P2, P3, R10, UR47, R2 ;  /* 0x0000002f0a82cc10 */ /* 0x000fe2000fb5e002 */
[----:B------:R-:W-:-:S03]  /*21a40*/  @!P1 IMAD R10, R233, R17, RZ ;  /* 0x00000011e90a9224 */ /* 0x000fc600078e02ff */
[----:B------:R-:W-:Y:S02]  /*21a50*/  @!P4 IADD3.X R131, R11, UR46, R3, P2, P3 ;  /* 0x0000002e0b83cc10 */ /* 0x000fe400097e6403 */
[----:B------:R-:W-:Y:S01]  /*21a60*/  ISETP.LT.OR P3, PT, R0, 0x21, !P0 ;  /* 0x000000210000780c */ /* 0x000fe20004761670 */
[----:B------:R0:W-:Y:S02]  /*21a70*/  @!P1 STG.E.U8 desc[UR50][R204.64+0x9], R10 ;  /* 0x0000090acc009986 */ /* 0x0001e4000c101132 */
[----:B0-----:R-:W-:-:S10]  /*21a80*/  IMAD.U32 R10, RZ, RZ, UR45 ;  /* 0x0000002dff0a7e24 */ /* 0x001fd4000f8e00ff */
[----:B------:R-:W-:-:S04]  /*21a90*/  @!P3 IADD3 R132, P1, P2, R10, UR47, R2 ;  /* 0x0000002f0a84bc10 */ /* 0x000fc8000fa3e002 */
[----:B------:R-:W-:Y:S02]  /*21aa0*/  @!P3 IADD3.X R133, R11, UR46, R3, P1, P2 ;  /* 0x0000002e0b85bc10 */ /* 0x000fe40008fe4403 */
[----:B------:R-:W-:Y:S02]  /*21ab0*/  ISETP.LT.OR P1, PT, R0, 0x11, !P5 ;  /* 0x000000110000780c */ /* 0x000fe40006f21670 */
[----:B------:R-:W-:-:S04]  /*21ac0*/  LOP3.LUT R7, R7, 0xffbfffff, RZ, 0xc0, !PT ;  /* 0xffbfffff07077812 */ /* 0x000fc800078ec0ff */
[----:B------:R-:W-:Y:S02]  /*21ad0*/  @P3 LOP3.LUT R7, R7, 0x400000, RZ, 0xfc, !PT ;  /* 0x0040000007073812 */ /* 0x000fe400078efcff */
[----:B------:R-:W-:-:S05]  /*21ae0*/  ISETP.LT.OR P3, PT, R0, 0x22, !P0 ;  /* 0x000000220000780c */ /* 0x000fca0004761670 */
[----:B------:R-:W-:-:S05]  /*21af0*/  @!P1 IMAD R10, R232, R17, RZ ;  /* 0x00000011e80a9224 */ /* 0x000fca00078e02ff */
[----:B------:R0:W-:Y:S02]  /*21b00*/  @!P1 STG.E.U8 desc[UR50][R4.64+0x10], R10 ;  /* 0x0000100a04009986 */ /* 0x0001e4000c101132 */
[----:B0-----:R-:W-:-:S05]  /*21b10*/  IMAD.U32 R10, RZ, RZ, UR45 ;  /* 0x0000002dff0a7e24 */ /* 0x001fca000f8e00ff */
[----:B------:R-:W-:-:S04]  /*21b20*/  @!P3 IADD3 R134, P1, P2, R10, UR47, R2 ;  /* 0x0000002f0a86bc10 */ /* 0x000fc8000fa3e002 */
[----:B------:R-:W-:Y:S02]  /*21b30*/  @!P3 IADD3.X R135, R11, UR46, R3, P1, P2 ;  /* 0x0000002e0b87bc10 */ /* 0x000fe40008fe4403 */
[----:B------:R-:W-:Y:S02]  /*21b40*/  ISETP.LT.OR P1, PT, R0, 0x12, !P5 ;  /* 0x000000120000780c */ /* 0x000fe40006f21670 */
[----:B------:R-:W-:-:S04]  /*21b50*/  LOP3.LUT R6, R6, 0xfffffff7, RZ, 0xc0, !PT ;  /* 0xfffffff706067812 */ /* 0x000fc800078ec0ff */
[----:B------:R-:W-:-:S04]  /*21b60*/  @P4 LOP3.LUT R6, R6, 0x8, RZ, 0xfc, !PT ;  /* 0x0000000806064812 */ /* 0x000fc800078efcff */
[C---:B------:R-:W-:Y:S02]  /*21b70*/  LOP3.LUT P4, RZ, R6.reuse, 0x2, RZ, 0xc0, !PT ;  /* 0x0000000206ff7812 */ /* 0x040fe4000788c0ff */
[----:B------:R-:W-:Y:S01]  /*21b80*/  LOP3.LUT R6, R6, 0xffffffef, RZ, 0xc0, !PT ;  /* 0xffffffef06067812 */ /* 0x000fe200078ec0ff */
[----:B------:R-:W-:-:S03]  /*21b90*/  @!P1 IMAD R10, R231, R17, RZ ;  /* 0x00000011e70a9224 */ /* 0x000fc600078e02ff */
[----:B------:R-:W-:Y:S02]  /*21ba0*/  @P3 LOP3.LUT R6, R6, 0x10, RZ, 0xfc, !PT ;  /* 0x0000001006063812 */ /* 0x000fe400078efcff */
[----:B------:R-:W-:Y:S01]  /*21bb0*/  ISETP.LT.OR P3, PT, R0, 0x29, !P0 ;  /* 0x000000290000780c */ /* 0x000fe20004761670 */
[----:B------:R0:W-:Y:S01]  /*21bc0*/  @!P1 STG.E.U8 desc[UR50][R4.64+0x11], R10 ;  /* 0x0000110a04009986 */ /* 0x0001e2000c101132 */
[----:B------:R-:W-:Y:S01]  /*21bd0*/  LOP3.LUT R7, R7, 0xffdfffff, RZ, 0xc0, !PT ;  /* 0xffdfffff07077812 */ /* 0x000fe200078ec0ff */
[----:B0-----:R-:W-:-:S05]  /*21be0*/  @!P6 IMAD R10, R230, R17, RZ ;  /* 0x00000011e60ae224 */ /* 0x001fca00078e02ff */
[----:B------:R0:W-:Y:S05]  /*21bf0*/  @!P6 STG.E.U8 desc[UR50][R202.64+0x10], R10 ;  /* 0x0000100aca00e986 */ /* 0x0001ea000c101132 */
[----:B------:R-:W-:Y:S01]  /*21c00*/  @P3 LOP3.LUT R7, R7, 0x200000, RZ, 0xfc, !PT ;  /* 0x0020000007073812 */ /* 0x000fe200078efcff */
[----:B0-----:R-:W-:Y:S01]  /*21c10*/  IMAD.U32 R10, RZ, RZ, UR45 ;  /* 0x0000002dff0a7e24 */ /* 0x001fe2000f8e00ff */
[----:B------:R-:W2:Y:S04]  /*21c20*/  LDL.LU R203, [R1+0x28c] ;  /* 0x00028c0001cb7983 */ /* 0x000ea80000300800 */
[----:B------:R-:W-:-:S04]  /*21c30*/  @!P3 IADD3 R136, P1, P2, R10, UR47, R2 ;  /* 0x0000002f0a88bc10 */ /* 0x000fc8000fa3e002 */
[----:B------:R-:W-:Y:S02]  /*21c40*/  @!P3 IADD3.X R137, R11, UR46, R3, P1, P2 ;  /* 0x0000002e0b89bc10 */ /* 0x000fe40008fe4403 */
[----:B------:R-:W-:-:S13]  /*21c50*/  ISETP.LT.OR P3, PT, R0, 0x2a, !P0 ;  /* 0x0000002a0000780c */ /* 0x000fda0004761670 */
[----:B------:R-:W-:Y:S01]  /*21c60*/  @!P3 IADD3 R138, P1, P2, R10, UR47, R2 ;  /* 0x0000002f0a8abc10 */ /* 0x000fe2000fa3e002 */
[----:B------:R-:W-:-:S05]  /*21c70*/  @!P4 IMAD R10, R229, R17, RZ ;  /* 0x00000011e50ac224 */ /* 0x000fca00078e02ff */
[----:B------:R0:W-:Y:S01]  /*21c80*/  @!P4 STG.E.U8 desc[UR50][R200.64+0x11], R10 ;  /* 0x0000110ac800c986 */ /* 0x0001e2000c101132 */
[----:B------:R-:W-:Y:S02]  /*21c90*/  ISETP.LT.OR P4, PT, R0, 0x31, !P0 ;  /* 0x000000310000780c */ /* 0x000fe40004781670 */
[----:B------:R-:W-:Y:S01]  /*21ca0*/  @!P3 IADD3.X R139, R11, UR46, R3, P1, P2 ;  /* 0x0000002e0b8bbc10 */ /* 0x000fe20008fe4403 */
[----:B0-----:R-:W-:Y:S01]  /*21cb0*/  IMAD.U32 R10, RZ, RZ, UR45 ;  /* 0x0000002dff0a7e24 */ /* 0x001fe2000f8e00ff */
[----:B------:R-:W-:Y:S01]  /*21cc0*/  LOP3.LUT R7, R7, 0xffefffff, RZ, 0xc0, !PT ;  /* 0xffefffff07077812 */ /* 0x000fe200078ec0ff */
[----:B------:R-:W-:Y:S01]  /*21cd0*/  IMAD.U32 R232, RZ, RZ, UR45 ;  /* 0x0000002dffe87e24 */ /* 0x000fe2000f8e00ff */
[----:B------:R-:W-:Y:S01]  /*21ce0*/  LOP3.LUT P6, RZ, R6, 0x20, RZ, 0xc0, !PT ;  /* 0x0000002006ff7812 */ /* 0x000fe200078cc0ff */
[----:B------:R-:W-:-:S06]  /*21cf0*/  IMAD.U32 R230, RZ, RZ, UR45 ;  /* 0x0000002dffe67e24 */ /* 0x000fcc000f8e00ff */
[----:B------:R-:W-:Y:S01]  /*21d00*/  @!P4 IADD3 R140, P1, P2, R10, UR47, R2 ;  /* 0x0000002f0a8ccc10 */ /* 0x000fe2000fa3e002 */
[----:B------:R-:W3:Y:S03]  /*21d10*/  LDL.LU R201, [R1+0x290] ;  /* 0x0002900001c97983 */ /* 0x000ee60000300800 */
        /* <DEDUP_REMOVED lines=11> */
[----:B------:R-:W-:-:S13]  /*21dd0*/  ISETP.LT.OR P1, PT, R0, 0x1a, !P5 ;  /* 0x0000001a0000780c */ /* 0x000fda0006f21670 */
[----:B------:R-:W-:-:S05]  /*21de0*/  @!P1 IMAD R10, R227, R17, RZ ;  /* 0x00000011e30a9224 */ /* 0x000fca00078e02ff */
[----:B------:R0:W-:Y:S01]  /*21df0*/  @!P1 STG.E.U8 desc[UR50][R4.64+0x19], R10 ;  /* 0x0000190a04009986 */ /* 0x0001e2000c101132 */
[----:B------:R-:W-:Y:S01]  /*21e00*/  LOP3.LUT R7, R7, 0xfffbffff, RZ, 0xc0, !PT ;  /* 0xfffbffff07077812 */ /* 0x000fe200078ec0ff */
[----:B0-----:R-:W-:-:S05]  /*21e10*/  @!P6 IMAD R10, R226, R17, RZ ;  /* 0x00000011e20ae224 */ /* 0x001fca00078e02ff */
[----:B------:R0:W-:Y:S01]  /*21e20*/  @!P6 STG.E.U8 desc[UR50][R198.64+0x18], R10 ;  /* 0x0000180ac600e986 */ /* 0x0001e2000c101132 */
[----:B------:R-:W-:Y:S02]  /*21e30*/  ISETP.LT.OR P6, PT, R0, 0x39, !P0 ;  /* 0x000000390000780c */ /* 0x000fe400047c1670 */
[----:B------:R-:W-:-:S04]  /*21e40*/  @P4 LOP3.LUT R7, R7, 0x40000, RZ, 0xfc, !PT ;  /* 0x0004000007074812 */ /* 0x000fc800078efcff */
[----:B------:R-:W-:Y:S01]  /*21e50*/  LOP3.LUT R7, R7, 0xfffdffff, RZ, 0xc0, !PT ;  /* 0xfffdffff07077812 */ /* 0x000fe200078ec0ff */
[----:B0-----:R-:W-:Y:S01]  /*21e60*/  IMAD.U32 R10, RZ, RZ, UR45 ;  /* 0x0000002dff0a7e24 */ /* 0x001fe2000f8e00ff */
[----:B------:R-:W-:Y:S01]  /*21e70*/  LOP3.LUT P3, RZ, R6, 0x40, RZ, 0xc0, !PT ;  /* 0x0000004006ff7812 */ /* 0x000fe2000786c0ff */
[----:B------:R-:W-:Y:S01]  /*21e80*/  IMAD.U32 R228, RZ, RZ, UR45 ;  /* 0x0000002dffe47e24 */ /* 0x000fe2000f8e00ff */
[----:B------:R-:W4:Y:S03]  /*21e90*/  LDL.LU R198, [R1+0x294] ;  /* 0x0002940001c67983 */ /* 0x000f260000300800 */
[----:B------:R-:W-:Y:S02]  /*21ea0*/  @!P6 IADD3 R144, P1, P2, R10, UR47, R2 ;  /* 0x0000002f0a90ec10 */ /* 0x000fe4000fa3e002 */
[----:B------:R-:W-:Y:S01]  /*21eb0*/  @P6 LOP3.LUT R7, R7, 0x20000, RZ, 0xfc, !PT ;  /* 0x0002000007076812 */ /* 0x000fe200078efcff */
[----:B------:R-:W-:Y:S01]  /*21ec0*/  IMAD.U32 R226, RZ, RZ, UR45 ;  /* 0x0000002dffe27e24 */ /* 0x000fe2000f8e00ff */
[----:B------:R-:W-:Y:S01]  /*21ed0*/  @!P6 IADD3.X R145, R11, UR46, R3, P1, P2 ;  /* 0x0000002e0b91ec10 */ /* 0x000fe20008fe4403 */
[----:B------:R-:W4:Y:S01]  /*21ee0*/  LDL.LU R199, [R1+0x298] ;  /* 0x0002980001c77983 */ /* 0x000f220000300800 */
[----:B------:R-:W-:-:S13]  /*21ef0*/  ISETP.LT.OR P6, PT, R0, 0x3a, !P0 ;  /* 0x0000003a0000780c */ /* 0x000fda00047c1670 */
[----:B------:R-:W-:Y:S01]  /*21f00*/  @!P6 IADD3 R146, P1, P2, R10, UR47, R2 ;  /* 0x0000002f0a92ec10 */ /* 0x000fe2000fa3e002 */
[----:B------:R-:W-:-:S05]  /*21f10*/  @!P3 IMAD R10, R225, R17, RZ ;  /* 0x00000011e10ab224 */ /* 0x000fca00078e02ff */
[----:B------:R0:W-:Y:S01]  /*21f20*/  @!P3 STG.E.U8 desc[UR50][R196.64+0x19], R10 ;  /* 0x0000190ac400b986 */ /* 0x0001e2000c101132 */
[----:B------:R-:W-:Y:S02]  /*21f30*/  ISETP.LT.OR P3, PT, R0, 0x41, !P0 ;  /* 0x000000410000780c */ /* 0x000fe40004761670 */
[----:B------:R-:W-:Y:S01]  /*21f40*/  @!P6 IADD3.X R147, R11, UR46, R3, P1, P2 ;  /* 0x0000002e0b93ec10 */ /* 0x000fe20008fe4403 */
[----:B0-----:R-:W-:Y:S01]  /*21f50*/  IMAD.U32 R10, RZ, RZ, UR45 ;  /* 0x0000002dff0a7e24 */ /* 0x001fe2000f8e00ff */
[----:B------:R-:W-:-:S09]  /*21f60*/  LOP3.LUT R7, R7, 0xfffeffff, RZ, 0xc0, !PT ;  /* 0xfffeffff07077812 */ /* 0x000fd200078ec0ff */
        /* <DEDUP_REMOVED lines=12> */
[----:B------:R-:W-:Y:S02]  /*22030*/  ISETP.LT.OR P1, PT, R0, 0x22, !P5 ;  /* 0x000000220000780c */ /* 0x000fe40006f21670 */
[----:B------:R-:W-:Y:S02]  /*22040*/  LOP3.LUT P4, RZ, R6, 0x80, RZ, 0xc0, !PT ;  /* 0x0000008006ff7812 */ /* 0x000fe4000788c0ff */
[----:B------:R-:W-:-:S04]  /*22050*/  LOP3.LUT R7, R7, 0xffffbfff, RZ, 0xc0, !PT ;  /* 0xffffbfff07077812 */ /* 0x000fc800078ec0ff */
[----:B------:R-:W-:-:S05]  /*22060*/  @P3 LOP3.LUT R7, R7, 0x4000, RZ, 0xfc, !PT ;  /* 0x0000400007073812 */ /* 0x000fca00078efcff */
[----:B------:R-:W-:Y:S01]  /*22070*/  @!P1 IMAD R10, R223, R17, RZ ;  /* 0x00000011df0a9224 */ /* 0x000fe200078e02ff */
[----:B------:R-:W-:-:S04]  /*22080*/  ISETP.LT.OR P3, PT, R0, 0x49, !P0 ;  /* 0x000000490000780c */ /* 0x000fc80004761670 */
[----:B------:R0:W-:Y:S01]  /*22090*/  @!P1 STG.E.U8 desc[UR50][R4.64+0x21], R10 ;  /* 0x0000210a04009986 */ /* 0x0001e2000c101132 */
[----:B------:R-:W-:Y:S01]  /*220a0*/  LOP3.LUT R7, R7, 0xffffdfff, RZ, 0xc0, !PT ;  /* 0xffffdfff07077812 */ /* 0x000fe200078ec0ff */
[----:B0-----:R-:W-:-:S05]  /*220b0*/  @!P4 IMAD R10, R222, R17, RZ ;  /* 0x00000011de0ac224 */ /* 0x001fca00078e02ff */
[----:B------:R0:W-:Y:S02]  /*220c0*/  @!P4 STG.E.U8 desc[UR50][R194.64+0x20], R10 ;  /* 0x0000200ac200c986 */ /* 0x0001e4000c101132 */
[----:B------:R-:W-:Y:S01]  /*220d0*/  @P3 LOP3.LUT R7, R7, 0x2000, RZ, 0xfc, !PT ;  /* 0x0000200007073812 */ /* 0x000fe200078efcff */
[----:B0-----:R-:W-:Y:S01]  /*220e0*/  IMAD.U32 R10, RZ, RZ, UR45 ;  /* 0x0000002dff0a7e24 */ /* 0x001fe2000f8e00ff */
[----:B------:R-:W-:Y:S01]  /*220f0*/  LOP3.LUT P6, RZ, R6, 0x100, RZ, 0xc0, !PT ;  /* 0x0000010006ff7812 */ /* 0x000fe200078cc0ff */
[----:B------:R-:W-:Y:S01]  /*22100*/  IMAD.U32 R224, RZ, RZ, UR45 ;  /* 0x0000002dffe07e24 */ /* 0x000fe2000f8e00ff */
[----:B------:R-:W4:Y:S02]  /*22110*/  LDL.LU R195, [R1+0x29c] ;  /* 0x00029c0001c37983 */ /* 0x000f240000300800 */
[----:B------:R-:W-:-:S04]  /*22120*/  @!P3 IADD3 R18, P1, P2, R10, UR47, R2 ;  /* 0x0000002f0a12bc10 */ /* 0x000fc8000fa3e002 */
[----:B------:R-:W-:Y:S02]  /*22130*/  @!P3 IADD3.X R19, R11, UR46, R3, P1, P2 ;  /* 0x0000002e0b13bc10 */ /* 0x000fe40008fe4403 */
[----:B------:R-:W-:Y:S01]  /*22140*/  ISETP.LT.OR P3, PT, R0, 0x4a, !P0 ;  /* 0x0000004a0000780c */ /* 0x000fe20004761670 */
[----:B------:R-:W-:Y:S01]  /*22150*/  IMAD.U32 R10, RZ, RZ, UR44 ;  /* 0x0000002cff0a7e24 */ /* 0x000fe2000f8e00ff */
[----:B------:R-:W-:Y:S01]  /*22160*/  LOP3.LUT R7, R7, 0xffffefff, RZ, 0xc0, !PT ;  /* 0xffffefff07077812 */ /* 0x000fe200078ec0ff */
[----:B------:R-:W-:Y:S01]  /*22170*/  IMAD.U32 R222, RZ, RZ, UR45 ;  /* 0x0000002dffde7e24 */ /* 0x000fe2000f8e00ff */
[----:B------:R-:W-:Y:S01]  /*22180*/  LOP3.LUT P4, RZ, R6, 0x200, RZ, 0xc0, !PT ;  /* 0x0000020006ff7812 */ /* 0x000fe2000788c0ff */
[----:B------:R-:W4:Y:S08]  /*22190*/  LDL.LU R11, [R1+0x31c] ;  /* 0x00031c00010b7983 */ /* 0x000f300000300800 */
[----:B------:R-:W-:-:S04]  /*221a0*/  @!P3 IADD3 R236, P1, P2, R236, UR47, R2 ;  /* 0x0000002fececbc10 */ /* 0x000fc8000fa3e002 */
[----:B------:R-:W-:Y:S01]  /*221b0*/  @!P3 IADD3.X R237, R10, UR46, R3, P1, P2 ;  /* 0x0000002e0aedbc10 */ /* 0x000fe20008fe4403 */
[----:B------:R-:W-:-:S05]  /*221c0*/  @!P6 IMAD R10, R221, R17, RZ ;  /* 0x00000011dd0ae224 */ /* 0x000fca00078e02ff */
[----:B------:R0:W-:Y:S01]  /*221d0*/  @!P6 STG.E.U8 desc[UR50][R192.64+0x21], R10 ;  /* 0x0000210ac000e986 */ /* 0x0001e2000c101132 */
[----:B------:R-:W-:Y:S02]  /*221e0*/  ISETP.LT.OR P6, PT, R0, 0x51, !P0 ;  /* 0x000000510000780c */ /* 0x000fe400047c1670 */
[----:B------:R-:W-:Y:S01]  /*221f0*/  @P3 LOP3.LUT R7, R7, 0x1000, RZ, 0xfc, !PT ;  /* 0x0000100007073812 */ /* 0x000fe200078efcff */
[----:B0-----:R-:W-:Y:S01]  /*22200*/  IMAD.U32 R10, RZ, RZ, UR44 ;  /* 0x0000002cff0a7e24 */ /* 0x001fe2000f8e00ff */
[----:B------:R-:W4:Y:S09]  /*22210*/  LDL.LU R193, [R1+0x2a0] ;  /* 0x0002a00001c17983 */ /* 0x000f320000300800 */
[----:B------:R-:W-:-:S04]  /*22220*/  @!P6 IADD3 R234, P1, P2, R234, UR47, R2 ;  /* 0x0000002feaeaec10 */ /* 0x000fc8000fa3e002 */
[----:B------:R-:W-:Y:S02]  /*22230*/  @!P6 IADD3.X R235, R10, UR46, R3, P1, P2 ;  /* 0x0000002e0aebec10 */ /* 0x000fe40008fe4403 */
[----:B------:R-:W-:Y:S02]  /*22240*/  ISETP.LT.OR P1, PT, R0, 0x29, !P5 ;  /* 0x000000290000780c */ /* 0x000fe40006f21670 */
[----:B------:R-:W-:-:S04]  /*22250*/  LOP3.LUT R7, R7, 0xfffff7ff, RZ, 0xc0, !PT ;  /* 0xfffff7ff07077812 */ /* 0x000fc800078ec0ff */
[----:B------:R-:W-:Y:S02]  /*22260*/  @P6 LOP3.LUT R7, R7, 0x800, RZ, 0xfc, !PT ;  /* 0x0000080007076812 */ /* 0x000fe400078efcff */
[----:B------:R-:W-:-:S05]  /*22270*/  ISETP.LT.OR P6, PT, R0, 0x52, !P0 ;  /* 0x000000520000780c */ /* 0x000fca00047c1670 */
[----:B------:R-:W-:-:S05]  /*22280*/  @!P1 IMAD R10, R220, R17, RZ ;  /* 0x00000011dc0a9224 */ /* 0x000fca00078e02ff */
[----:B------:R0:W-:Y:S03]  /*22290*/  @!P1 STG.E.U8 desc[UR50][R4.64+0x28], R10 ;  /* 0x0000280a04009986 */ /* 0x0001e6000c101132 */
[----:B------:R-:W-:Y:S01]  /*222a0*/  @!P6 IADD3 R232, P1, P2, R232, UR47, R2 ;  /* 0x0000002fe8e8ec10 */ /* 0x000fe2000fa3e002 */
[----:B0-----:R-:W-:-:S05]  /*222b0*/  IMAD.U32 R10, RZ, RZ, UR44 ;  /* 0x0000002cff0a7e24 */ /* 0x001fca000f8e00ff */
        /* <DEDUP_REMOVED lines=12> */
[----:B------:R-:W-:-:S04]  /*22380*/  IMAD.U32 R220, RZ, RZ, UR45 ;  /* 0x0000002dffdc7e24 */ /* 0x000fc8000f8e00ff */
[----:B------:R-:W-:Y:S01]  /*22390*/  @!P4 IADD3 R230, P1, P2, R230, UR47, R2 ;  /* 0x0000002fe6e6cc10 */ /* 0x000fe2000fa3e002 */
[----:B------:R-:W-:Y:S01]  /*223a0*/  IMAD.U32 R218, RZ, RZ, UR45 ;  /* 0x0000002dffda7e24 */ /* 0x000fe2000f8e00ff */
[----:B------:R-:W-:Y:S01]  /*223b0*/  @P4 LOP3.LUT R7, R7, 0x200, RZ, 0xfc, !PT ;  /* 0x0000020007074812 */ /* 0x000fe200078efcff */
[----:B------:R-:W4:Y:S01]  /*223c0*/  LDL.LU R190, [R1+0x2a4] ;  /* 0x0002a40001be7983 */ /* 0x000f220000300800 */
[----:B------:R-:W-:Y:S02]  /*223d0*/  @!P4 IADD3.X R231, R10, UR46, R3, P1, P2 ;  /* 0x0000002e0ae7cc10 */ /* 0x000fe40008fe4403 */
[----:B------:R-:W-:Y:S01]  /*223e0*/  ISETP.LT.OR P4, PT, R0, 0x5a, !P0 ;  /* 0x0000005a0000780c */ /* 0x000fe20004781670 */
[----:B------:R-:W4:-:S12]  /*223f0*/  LDL.LU R191, [R1+0x2a8] ;  /* 0x0002a80001bf7983 */ /* 0x000f180000300800 */
[----:B------:R-:W-:-:S04]  /*22400*/  @!P4 IADD3 R228, P1, P2, R228, UR47, R2 ;  /* 0x0000002fe4e4cc10 */ /* 0x000fc8000fa3e002 */
[----:B------:R-:W-:Y:S01]  /*22410*/  @!P4 IADD3.X R229, R10, UR46, R3, P1, P2 ;  /* 0x0000002e0ae5cc10 */ /* 0x000fe20008fe4403 */
[----:B------:R-:W-:-:S05]  /*22420*/  @!P3 IMAD R10, R217, R17, RZ ;  /* 0x00000011d90ab224 */ /* 0x000fca00078e02ff */
[----:B------:R0:W-:Y:S01]  /*22430*/  @!P3 STG.E.U8 desc[UR50][R188.64+0x29], R10 ;  /* 0x0000290abc00b986 */ /* 0x0001e2000c101132 */
[----:B------:R-:W-:Y:S02]  /*22440*/  ISETP.LT.OR P3, PT, R0, 0x61, !P0 ;  /* 0x000000610000780c */ /* 0x000fe40004761670 */
[----:B------:R-:W-:-:S04]  /*22450*/  LOP3.LUT R7, R7, 0xfffffeff, RZ, 0xc0, !PT ;  /* 0xfffffeff07077812 */ /* 0x000fc800078ec0ff */
[----:B------:R-:W-:Y:S01]  /*22460*/  @P4 LOP3.LUT R7, R7, 0x100, RZ, 0xfc, !PT ;  /* 0x0000010007074812 */ /* 0x000fe200078efcff */
[----:B0-----:R-:W-:-:S06]  /*22470*/  IMAD.U32 R10, RZ, RZ, UR44 ;  /* 0x0000002cff0a7e24 */ /* 0x001fcc000f8e00ff */
        /* <DEDUP_REMOVED lines=11> */
[----:B------:R-:W-:Y:S02]  /*22530*/  ISETP.LT.OR P1, PT, R0, 0x32, !P5 ;  /* 0x000000320000780c */ /* 0x000fe40006f21670 */
[----:B------:R-:W-:Y:S02]  /*22540*/  LOP3.LUT P6, RZ, R6, 0x800, RZ, 0xc0, !PT ;  /* 0x0000080006ff7812 */ /* 0x000fe400078cc0ff */
[----:B------:R-:W-:-:S04]  /*22550*/  LOP3.LUT R7, R7, 0xffffffbf, RZ, 0xc0, !PT ;  /* 0xffffffbf07077812 */ /* 0x000fc800078ec0ff */
[----:B------:R-:W-:Y:S02]  /*22560*/  @P3 LOP3.LUT R7, R7, 0x40, RZ, 0xfc, !PT ;  /* 0x0000004007073812 */ /* 0x000fe400078efcff */
[----:B------:R-:W-:-:S03]  /*22570*/  ISETP.LT.OR P3, PT, R0, 0x69, !P0 ;  /* 0x000000690000780c */ /* 0x000fc60004761670 */
[----:B------:R-:W-:-:S05]  /*22580*/  @!P1 IMAD R10, R215, R17, RZ ;  /* 0x00000011d70a9224 */ /* 0x000fca00078e02ff */
[----:B------:R0:W-:Y:S01]  /*22590*/  @!P1 STG.E.U8 desc[UR50][R4.64+0x31], R10 ;  /* 0x0000310a04009986 */ /* 0x0001e2000c101132 */
[----:B------:R-:W-:-:S04]  /*225a0*/  LOP3.LUT R7, R7, 0xffffffdf, RZ, 0xc0, !PT ;  /* 0xffffffdf07077812 */ /* 0x000fc800078ec0ff */
[----:B------:R-:W-:Y:S01]  /*225b0*/  @!P3 IADD3 R222, P1, P2, R222, UR47, R2 ;  /* 0x0000002fdedebc10 */ /* 0x000fe2000fa3e002 */
[----:B0-----:R-:W-:-:S05]  /*225c0*/  @!P6 IMAD R10, R214, R17, RZ ;  /* 0x00000011d60ae224 */ /* 0x001fca00078e02ff */
[----:B------:R0:W-:Y:S01]  /*225d0*/  @!P6 STG.E.U8 desc[UR50][R186.64+0x30], R10 ;  /* 0x0000300aba00e986 */ /* 0x0001e2000c101132 */
[----:B------:R-:W-:Y:S01]  /*225e0*/  @P3 LOP3.LUT R7, R7, 0x20, RZ, 0xfc, !PT ;  /* 0x0000002007073812 */ /* 0x000fe200078efcff */
[----:B0-----:R-:W-:Y:S01]  /*225f0*/  IMAD.U32 R10, RZ, RZ, UR44 ;  /* 0x0000002cff0a7e24 */ /* 0x001fe2000f8e00ff */
[----:B------:R-:W-:Y:S01]  /*22600*/  LOP3.LUT P4, RZ, R6, 0x1000, RZ, 0xc0, !PT ;  /* 0x0000100006ff7812 */ /* 0x000fe2000788c0ff */
[----:B------:R-:W-:Y:S01]  /*22610*/  IMAD.U32 R216, RZ, RZ, UR45 ;  /* 0x0000002dffd87e24 */ /* 0x000fe2000f8e00ff */
[----:B------:R-:W4:Y:S02]  /*22620*/  LDL.LU R187, [R1+0x2ac] ;  /* 0x0002ac0001bb7983 */ /* 0x000f240000300800 */
[----:B------:R-:W-:Y:S02]  /*22630*/  @!P3 IADD3.X R223, R10, UR46, R3, P1, P2 ;  /* 0x0000002e0adfbc10 */ /* 0x000fe40008fe4403 */
[----:B------:R-:W-:-:S13]  /*22640*/  ISETP.LT.OR P3, PT, R0, 0x6a, !P0 ;  /* 0x0000006a0000780c */ /* 0x000fda0004761670 */
[----:B------:R-:W-:-:S04]  /*22650*/  @!P3 IADD3 R220, P1, P2, R220, UR47, R2 ;  /* 0x0000002fdcdcbc10 */ /* 0x000fc8000fa3e002 */
[----:B------:R-:W-:Y:S01]  /*22660*/  @!P3 IADD3.X R221, R10, UR46, R3, P1, P2 ;  /* 0x0000002e0addbc10 */ /* 0x000fe20008fe4403 */
[----:B------:R-:W-:-:S05]  /*22670*/  @!P4 IMAD R10, R213, R17, RZ ;  /* 0x00000011d50ac224 */ /* 0x000fca00078e02ff */
[----:B------:R0:W-:Y:S01]  /*22680*/  @!P4 STG.E.U8 desc[UR50][R184.64+0x31], R10 ;  /* 0x0000310ab800c986 */ /* 0x0001e2000c101132 */
[----:B------:R-:W-:Y:S02]  /*22690*/  ISETP.LT.OR P4, PT, R0, 0x71, !P0 ;  /* 0x000000710000780c */ /* 0x000fe40004781670 */
[----:B------:R-:W-:-:S04]  /*226a0*/  LOP3.LUT R7, R7, 0xffffffef, RZ, 0xc0, !PT ;  /* 0xffffffef07077812 */ /* 0x000fc800078ec0ff */
[----:B------:R-:W-:Y:S01]  /*226b0*/  @P3 LOP3.LUT R7, R7, 0x10, RZ, 0xfc, !PT ;  /* 0x0000001007073812 */ /* 0x000fe200078efcff */
[----:B0-----:R-:W-:Y:S01]  /*226c0*/  IMAD.U32 R10, RZ, RZ, UR44 ;  /* 0x0000002cff0a7e24 */ /* 0x001fe2000f8e00ff */
[----:B------:R-:W-:Y:S01]  /*226d0*/  LOP3.LUT P6, RZ, R6, 0x2000, RZ, 0xc0, !PT ;  /* 0x0000200006ff7812 */ /* 0x000fe200078cc0ff */
[----:B------:R-:W-:-:S04]  /*226e0*/  IMAD.U32 R214, RZ, RZ, UR45 ;  /* 0x0000002dffd67e24 */ /* 0x000fc8000f8e00ff */
[----:B------:R-:W-:Y:S01]  /*226f0*/  @!P4 IADD3 R218, P1, P2, R218, UR47, R2 ;  /* 0x0000002fdadacc10 */ /* 0x000fe2000fa3e002 */
[----:B------:R-:W4:Y:S03]  /*22700*/  LDL.LU R185, [R1+0x2b0] ;  /* 0x0002b00001b97983 */ /* 0x000f260000300800 */
        /* <DEDUP_REMOVED lines=34> */
[----:B------:R-:W-:Y:S02]  /*22930*/  LOP3.LUT R7, R7, 0xfffffffe, RZ, 0xc0, !PT ;  /* 0xfffffffe07077812 */ /* 0x000fe400078ec0ff */
[----:B------:R-:W-:Y:S01]  /*22940*/  LOP3.LUT P4, RZ, R6, 0x8000, RZ, 0xc0, !PT ;  /* 0x0000800006ff7812 */ /* 0x000fe2000788c0ff */
[----:B0-----:R-:W-:-:S08]  /*22950*/  IMAD.U32 R10, RZ, RZ, UR44 ;  /* 0x0000002cff0a7e24 */ /* 0x001fd0000f8e00ff */
[----:B------:R-:W-:Y:S02]  /*22960*/  @!P3 IADD3 R210, P1, P2, R210, UR47, R2 ;  /* 0x0000002fd2d2bc10 */ /* 0x000fe4000fa3e002 */
[----:B------:R-:W-:Y:S02]  /*22970*/  @P6 LOP3.LUT R7, R7, 0x1, RZ, 0xfc, !PT ;  /* 0x0000000107076812 */ /* 0x000fe400078efcff */
[----:B------:R-:W-:Y:S02]  /*22980*/  @!P3 IADD3.X R211, R10, UR46, R3, P1, P2 ;  /* 0x0000002e0ad3bc10 */ /* 0x000fe40008fe4403 */
[----:B------:R-:W-:Y:S02]  /*22990*/  ISETP.LT.OR P1, PT, R0, 0x41, !P5 ;  /* 0x000000410000780c */ /* 0x000fe40006f21670 */
[C---:B------:R-:W-:Y:S02]  /*229a0*/  LOP3.LUT P6, RZ, R6.reuse, 0x10000, RZ, 0xc0, !PT ;  /* 0x0001000006ff7812 */ /* 0x040fe400078cc0ff */
[----:B------:R-:W-:-:S04]  /*229b0*/  LOP3.LUT R6, R6, 0x7fffffff, RZ, 0xc0, !PT ;  /* 0x7fffffff06067812 */ /* 0x000fc800078ec0ff */
[----:B------:R-:W-:Y:S02]  /*229c0*/  @P3 LOP3.LUT R6, R6, 0x80000000, RZ, 0xfc, !PT ;  /* 0x8000000006063812 */ /* 0x000fe400078efcff */
[----:B------:R-:W-:-:S03]  /*229d0*/  ISETP.LT.OR P3, PT, R0, 0x82, !P0 ;  /* 0x000000820000780c */ /* 0x000fc60004761670 */
[----:B------:R-:W-:Y:S02]  /*229e0*/  @!P1 IMAD R10, R208, R17, RZ ;  /* 0x00000011d00a9224 */ /* 0x000fe400078e02ff */
[----:B------:R-:W-:-:S03]  /*229f0*/  IMAD.U32 R208, RZ, RZ, UR45 ;  /* 0x0000002dffd07e24 */ /* 0x000fc6000f8e00ff */
[----:B------:R0:W-:Y:S05]  /*22a00*/  @!P1 STG.E.U8 desc[UR50][R4.64+0x40], R10 ;  /* 0x0000400a04009986 */ /* 0x0001ea000c101132 */
[----:B------:R-:W-:Y:S01]  /*22a10*/  @!P3 IADD3 R208, P1, P2, R208, UR47, R2 ;  /* 0x0000002fd0d0bc10 */ /* 0x000fe2000fa3e002 */
[----:B0-----:R-:W-:-:S05]  /*22a20*/  IMAD.U32 R10, RZ, RZ, UR44 ;  /* 0x0000002cff0a7e24 */ /* 0x001fca000f8e00ff */
[----:B------:R-:W-:Y:S02]  /*22a30*/  @!P3 IADD3.X R209, R10, UR46, R3, P1, P2 ;  /* 0x0000002e0ad1bc10 */ /* 0x000fe40008fe4403 */
[----:B------:R-:W-:Y:S02]  /*22a40*/  ISETP.LT.OR P1, PT, R0, 0x42, !P5 ;  /* 0x000000420000780c */ /* 0x000fe40006f21670 */
[----:B------:R-:W-:-:S04]  /*22a50*/  LOP3.LUT R6, R6, 0xbfffffff, RZ, 0xc0, !PT ;  /* 0xbfffffff06067812 */ /* 0x000fc800078ec0ff */
[----:B------:R-:W-:Y:S02]  /*22a60*/  @P3 LOP3.LUT R6, R6, 0x40000000, RZ, 0xfc, !PT ;  /* 0x4000000006063812 */ /* 0x000fe400078efcff */
[----:B------:R-:W-:-:S05]  /*22a70*/  ISETP.LT.OR P3, PT, R0, 0x89, !P0 ;  /* 0x000000890000780c */ /* 0x000fca0004761670 */
[----:B------:R-:W-:-:S05]  /*22a80*/  @!P1 IMAD R10, R207, R17, RZ ;  /* 0x00000011cf0a9224 */ /* 0x000fca00078e02ff */
[----:B------:R0:W-:Y:S02]  /*22a90*/  @!P1 STG.E.U8 desc[UR50][R4.64+0x41], R10 ;  /* 0x0000410a04009986 */ /* 0x0001e4000c101132 */
[----:B0-----:R-:W-:Y:S02]  /*22aa0*/  @!P4 IMAD R10, R206, R17, RZ ;  /* 0x00000011ce0ac224 */ /* 0x001fe400078e02ff */
[----:B------:R-:W-:-:S03]  /*22ab0*/  IMAD.U32 R206, RZ, RZ, UR45 ;  /* 0x0000002dffce7e24 */ /* 0x000fc6000f8e00ff */
[----:B------:R0:W-:Y:S01]  /*22ac0*/  @!P4 STG.E.U8 desc[UR50][R178.64+0x40], R10 ;  /* 0x0000400ab200c986 */ /* 0x0001e2000c101132 */
[C---:B------:R-:W-:Y:S02]  /*22ad0*/  LOP3.LUT P4, RZ, R6.reuse, 0x20000, RZ, 0xc0, !PT ;  /* 0x0002000006ff7812 */ /* 0x040fe4000788c0ff */
[----:B------:R-:W-:Y:S02]  /*22ae0*/  LOP3.LUT R6, R6, 0xdfffffff, RZ, 0xc0, !PT ;  /* 0xdfffffff06067812 */ /* 0x000fe400078ec0ff */
[----:B------:R-:W-:Y:S02]  /*22af0*/  @!P3 IADD3 R206, P1, P2, R206, UR47, R2 ;  /* 0x0000002fcecebc10 */ /* 0x000fe4000fa3e002 */
[----:B------:R-:W-:Y:S01]  /*22b00*/  @P3 LOP3.LUT R6, R6, 0x20000000, RZ, 0xfc, !PT ;  /* 0x2000000006063812 */ /* 0x000fe200078efcff */
[----:B0-----:R-:W-:Y:S01]  /*22b10*/  IMAD.U32 R10, RZ, RZ, UR44 ;  /* 0x0000002cff0a7e24 */ /* 0x001fe2000f8e00ff */
[----:B------:R-:W4:Y:S04]  /*22b20*/  LDL.LU R179, [R1+0x2bc] ;  /* 0x0002bc0001b37983 */ /* 0x000f280000300800 */
[----:B------:R-:W-:-:S02]  /*22b30*/  @!P3 IADD3.X R207, R10, UR46, R3, P1, P2 ;  /* 0x0000002e0acfbc10 */ /* 0x000fc40008fe4403 */
[----:B------:R-:W-:Y:S01]  /*22b40*/  ISETP.LT.OR P3, PT, R0, 0x8a, !P0 ;  /* 0x0000008a0000780c */ /* 0x000fe20004761670 */
[----:B------:R-:W-:-:S12]  /*22b50*/  IMAD.U32 R204, RZ, RZ, UR45 ;  /* 0x0000002dffcc7e24 */ /* 0x000fd8000f8e00ff */
[----:B------:R-:W-:-:S04]  /*22b60*/  @!P3 IADD3 R204, P1, P2, R204, UR47, R2 ;  /* 0x0000002fccccbc10 */ /* 0x000fc8000fa3e002 */
[----:B------:R-:W-:Y:S01]  /*22b70*/  @!P3 IADD3.X R205, R10, UR46, R3, P1, P2 ;  /* 0x0000002e0acdbc10 */ /* 0x000fe20008fe4403 */
[----:B--2---:R-:W-:-:S05]  /*22b80*/  @!P6 IMAD R10, R203, R17, RZ ;  /* 0x00000011cb0ae224 */ /* 0x004fca00078e02ff */
[----:B------:R0:W-:Y:S01]  /*22b90*/  @!P6 STG.E.U8 desc[UR50][R176.64+0x41], R10 ;  /* 0x0000410ab000e986 */ /* 0x0001e2000c101132 */
[----:B------:R-:W-:Y:S01]  /*22ba0*/  ISETP.LT.OR P6, PT, R0, 0x91, !P0 ;  /* 0x000000910000780c */ /* 0x000fe200047c1670 */
[----:B------:R-:W-:Y:S01]  /*22bb0*/  IMAD.U32 R202, RZ, RZ, UR45 ;  /* 0x0000002dffca7e24 */ /* 0x000fe2000f8e00ff */
[----:B------:R-:W-:-:S04]  /*22bc0*/  LOP3.LUT R6, R6, 0xefffffff, RZ, 0xc0, !PT ;  /* 0xefffffff06067812 */ /* 0x000fc800078ec0ff */
[----:B------:R-:W-:Y:S01]  /*22bd0*/  @P3 LOP3.LUT R6, R6, 0x10000000, RZ, 0xfc, !PT ;  /* 0x1000000006063812 */ /* 0x000fe200078efcff */
[----:B0-----:R-:W-:Y:S01]  /*22be0*/  IMAD.U32 R10, RZ, RZ, UR44 ;  /* 0x0000002cff0a7e24 */ /* 0x001fe2000f8e00ff */
[----:B------:R-:W2:Y:S05]  /*22bf0*/  LDL.LU R177, [R1+0x2c0] ;  /* 0x0002c00001b17983 */ /* 0x000eaa0000300800 */
[----:B------:R-:W-:Y:S02]  /*22c00*/  @!P6 IADD3 R202, P1, P2, R202, UR47, R2 ;  /* 0x0000002fcacaec10 */ /* 0x000fe4000fa3e002 */
[----:B------:R-:W-:Y:S02]  /*22c10*/  LOP3.LUT P3, RZ, R6, 0x40000, RZ, 0xc0, !PT ;  /* 0x0004000006ff7812 */ /* 0x000fe4000786c0ff */
[----:B------:R-:W-:-:S02]  /*22c20*/  @!P6 IADD3.X R203, R10, UR46, R3, P1, P2 ;  /* 0x0000002e0acbec10 */ /* 0x000fc40008fe4403 */
[----:B------:R-:W-:Y:S02]  /*22c30*/  ISETP.LT.OR P1, PT, R0, 0x49, !P5 ;  /* 0x000000490000780c */ /* 0x000fe40006f21670 */
[----:B------:R-:W-:-:S04]  /*22c40*/  LOP3.LUT R6, R6, 0xf7ffffff, RZ, 0xc0, !PT ;  /* 0xf7ffffff06067812 */ /* 0x000fc800078ec0ff */
[----:B------:R-:W-:Y:S02]  /*22c50*/  @P6 LOP3.LUT R6, R6, 0x8000000, RZ, 0xfc, !PT ;  /* 0x0800000006066812 */ /* 0x000fe400078efcff */
[----:B------:R-:W-:Y:S01]  /*22c60*/  ISETP.LT.OR P6, PT, R0, 0x92, !P0 ;  /* 0x000000920000780c */ /* 0x000fe200047c1670 */
[----:B------:R-:W-:-:S04]  /*22c70*/  IMAD.U32 R200, RZ, RZ, UR45 ;  /* 0x0000002dffc87e24 */ /* 0x000fc8000f8e00ff */
[----:B---3--:R-:W-:-:S05]  /*22c80*/  @!P1 IMAD R10, R201, R17, RZ ;  /* 0x00000011c90a9224 */ /* 0x008fca00078e02ff */
[----:B------:R0:W-:Y:S03]  /*22c90*/  @!P1 STG.E.U8 desc[UR50][R4.64+0x48], R10 ;  /* 0x0000480a04009986 */ /* 0x0001e6000c101132 */
[----:B------:R-:W-:Y:S01]  /*22ca0*/  @!P6 IADD3 R200, P1, P2, R200, UR47, R2 ;  /* 0x0000002fc8c8ec10 */ /* 0x000fe2000fa3e002 */
[----:B0-----:R-:W-:-:S05]  /*22cb0*/  IMAD.U32 R10, RZ, RZ, UR44 ;  /* 0x0000002cff0a7e24 */ /* 0x001fca000f8e00ff */
[----:B------:R-:W-:Y:S02]  /*22cc0*/  @!P6 IADD3.X R201, R10, UR46, R3, P1, P2 ;  /* 0x0000002e0ac9ec10 */ /* 0x000fe40008fe4403 */
[----:B------:R-:W-:-:S13]  /*22cd0*/  ISETP.LT.OR P1, PT, R0, 0x4a, !P5 ;  /* 0x0000004a0000780c */ /* 0x000fda0006f21670 */
[----:B----4-:R-:W-:-:S05]  /*22ce0*/  @!P1 IMAD R10, R198, R17, RZ ;  /* 0x00000011c60a9224 */ /* 0x010fca00078e02ff */
[----:B------:R0:W-:Y:S01]  /*22cf0*/  @!P1 STG.E.U8 desc[UR50][R4.64+0x49], R10 ;  /* 0x0000490a04009986 */ /* 0x0001e2000c101132 */
[----:B------:R-:W-:Y:S01]  /*22d00*/  LOP3.LUT R6, R6, 0xfbffffff, RZ, 0xc0, !PT ;  /* 0xfbffffff06067812 */ /* 0x000fe200078ec0ff */
[----:B0-----:R-:W-:-:S05]  /*22d10*/  @!P4 IMAD R10, R199, R17, RZ ;  /* 0x00000011c70ac224 */ /* 0x001fca00078e02ff */
[----:B------:R0:W-:Y:S01]  /*22d20*/  @!P4 STG.E.U8 desc[UR50][R174.64+0x48], R10 ;  /* 0x0000480aae00c986 */ /* 0x0001e2000c101132 */
[----:B------:R-:W-:Y:S01]  /*22d30*/  ISETP.LT.OR P4, PT, R0, 0x99, !P0 ;  /* 0x000000990000780c */ /* 0x000fe20004781670 */
[----:B------:R-:W-:Y:S01]  /*22d40*/  IMAD.U32 R198, RZ, RZ, UR45 ;  /* 0x0000002dffc67e24 */ /* 0x000fe2000f8e00ff */
[----:B------:R-:W-:-:S04]  /*22d50*/  @P6 LOP3.LUT R6, R6, 0x4000000, RZ, 0xfc, !PT ;  /* 0x0400000006066812 */ /* 0x000fc800078efcff */
[C---:B------:R-:W-:Y:S02]  /*22d60*/  LOP3.LUT P6, RZ, R6.reuse, 0x80000, RZ, 0xc0, !PT ;  /* 0x0008000006ff7812 */ /* 0x040fe400078cc0ff */
[----:B------:R-:W-:Y:S01]  /*22d70*/  LOP3.LUT R6, R6, 0xfdffffff, RZ, 0xc0, !PT ;  /* 0xfdffffff06067812 */ /* 0x000fe200078ec0ff */
[----:B0-----:R-:W-:Y:S01]  /*22d80*/  IMAD.U32 R10, RZ, RZ, UR44 ;  /* 0x0000002cff0a7e24 */ /* 0x001fe2000f8e00ff */
[----:B------:R-:W3:Y:S03]  /*22d90*/  LDL.LU R174, [R1+0x2c4] ;  /* 0x0002c40001ae7983 */ /* 0x000ee60000300800 */
[--C-:B------:R-:W-:Y:S02]  /*22da0*/  @!P4 IADD3 R198, P1, P2, R198, UR47, R2.reuse ;  /* 0x0000002fc6c6cc10 */ /* 0x100fe4000fa3e002 */
[----:B------:R-:W-:Y:S01]  /*22db0*/  @P4 LOP3.LUT R6, R6, 0x2000000, RZ, 0xfc, !PT ;  /* 0x0200000006064812 */ /* 0x000fe200078efcff */
[----:B------:R-:W-:Y:S01]  /*22dc0*/  IMAD.U32 R196, RZ, RZ, UR45 ;  /* 0x0000002dffc47e24 */ /* 0x000fe2000f8e00ff */
[----:B------:R-:W-:Y:S01]  /*22dd0*/  @!P4 IADD3.X R199, R10, UR46, R3, P1, P2 ;  /* 0x0000002e0ac7cc10 */ /* 0x000fe20008fe4403 */
[----:B------:R-:W-:Y:S01]  /*22de0*/  IMAD.U32 R194, RZ, RZ, UR45 ;  /* 0x0000002dffc27e24 */ /* 0x000fe2000f8e00ff */
[----:B------:R-:W-:Y:S01]  /*22df0*/  ISETP.LT.OR P4, PT, R0, 0x9a, !P0 ;  /* 0x0000009a0000780c */ /* 0x000fe20004781670 */
[----:B------:R-:W-:Y:S01]  /*22e00*/  IMAD.U32 R192, RZ, RZ, UR45 ;  /* 0x0000002dffc07e24 */ /* 0x000fe2000f8e00ff */
[----:B------:R-:W4:Y:S11]  /*22e10*/  LDL.LU R175, [R1+0x2c8] ;  /* 0x0002c80001af7983 */ /* 0x000f360000300800 */
        /* <DEDUP_REMOVED lines=20> */
[----:B------:R-:W-:-:S04]  /*22f60*/  LOP3.LUT R6, R6, 0xffbfffff, RZ, 0xc0, !PT ;  /* 0xffbfffff06067812 */ /* 0x000fc800078ec0ff */
[----:B------:R-:W-:Y:S02]  /*22f70*/  @P3 LOP3.LUT R6, R6, 0x400000, RZ, 0xfc, !PT ;  /* 0x0040000006063812 */ /* 0x000fe400078efcff */
[----:B------:R-:W-:-:S05]  /*22f80*/  ISETP.LT.OR P3, PT, R0, 0xa9, !P0 ;  /* 0x000000a90000780c */ /* 0x000fca0004761670 */
[----:B------:R-:W-:Y:S02]  /*22f90*/  @!P1 IMAD R10, R190, R17, RZ ;  /* 0x00000011be0a9224 */ /* 0x000fe400078e02ff */
[----:B------:R-:W-:-:S03]  /*22fa0*/  IMAD.U32 R190, RZ, RZ, UR45 ;  /* 0x0000002dffbe7e24 */ /* 0x000fc6000f8e00ff */
[----:B------:R0:W-:Y:S01]  /*22fb0*/  @!P1 STG.E.U8 desc[UR50][R4.64+0x51], R10 ;  /* 0x0000510a04009986 */ /* 0x0001e2000c101132 */
[----:B------:R-:W-:Y:S02]  /*22fc0*/  LOP3.LUT R6, R6, 0xffdfffff, RZ, 0xc0, !PT ;  /* 0xffdfffff06067812 */ /* 0x000fe400078ec0ff */
        /* <DEDUP_REMOVED lines=14> */
[----:B------:R-:W-:Y:S01]  /*230b0*/  ISETP.LT.OR P4, PT, R0, 0xb1, !P0 ;  /* 0x000000b10000780c */ /* 0x000fe20004781670 */
[----:B------:R-:W-:Y:S01]  /*230c0*/  IMAD.U32 R186, RZ, RZ, UR45 ;  /* 0x0000002dffba7e24 */ /* 0x000fe2000f8e00ff */
[----:B------:R-:W-:-:S04]  /*230d0*/  LOP3.LUT R6, R6, 0xffefffff, RZ, 0xc0, !PT ;  /* 0xffefffff06067812 */ /* 0x000fc800078ec0ff */
[----:B------:R-:W-:Y:S01]  /*230e0*/  @P3 LOP3.LUT R6, R6, 0x100000, RZ, 0xfc, !PT ;  /* 0x0010000006063812 */ /* 0x000fe200078efcff */
[----:B0-----:R-:W-:Y:S01]  /*230f0*/  IMAD.U32 R10, RZ, RZ, UR44 ;  /* 0x0000002cff0a7e24 */ /* 0x001fe2000f8e00ff */
[----:B------:R-:W4:Y:S05]  /*23100*/  LDL.LU R169, [R1+0x2d0] ;  /* 0x0002d00001a97983 */ /* 0x000f2a0000300800 */
[----:B------:R-:W-:-:S04]  /*23110*/  @!P4 IADD3 R186, P1, P2, R186, UR47, R2 ;  /* 0x0000002fbabacc10 */ /* 0x000fc8000fa3e002 */
[----:B------:R-:W-:Y:S02]  /*23120*/  @!P4 IADD3.X R187, R10, UR46, R3, P1, P2 ;  /* 0x0000002e0abbcc10 */ /* 0x000fe40008fe4403 */
[----:B------:R-:W-:Y:S02]  /*23130*/  ISETP.LT.OR P1, PT, R0, 0x59, !P5 ;  /* 0x000000590000780c */ /* 0x000fe40006f21670 */
[----:B------:R-:W-:-:S04]  /*23140*/  LOP3.LUT R6, R6, 0xfff7ffff, RZ, 0xc0, !PT ;  /* 0xfff7ffff06067812 */ /* 0x000fc800078ec0ff */
[----:B------:R-:W-:Y:S02]  /*23150*/  @P4 LOP3.LUT R6, R6, 0x80000, RZ, 0xfc, !PT ;  /* 0x0008000006064812 */ /* 0x000fe400078efcff */
[----:B------:R-:W-:Y:S01]  /*23160*/  ISETP.LT.OR P4, PT, R0, 0xb2, !P0 ;  /* 0x000000b20000780c */ /* 0x000fe20004781670 */
[----:B------:R-:W-:-:S04]  /*23170*/  IMAD.U32 R184, RZ, RZ, UR45 ;  /* 0x0000002dffb87e24 */ /* 0x000fc8000f8e00ff */
[----:B------:R-:W-:-:S05]  /*23180*/  @!P1 IMAD R10, R185, R17, RZ ;  /* 0x00000011b90a9224 */ /* 0x000fca00078e02ff */
[----:B------:R0:W-:Y:S03]  /*23190*/  @!P1 STG.E.U8 desc[UR50][R4.64+0x58], R10 ;  /* 0x0000580a04009986 */ /* 0x0001e6000c101132 */
[----:B------:R-:W-:Y:S01]  /*231a0*/  @!P4 IADD3 R184, P1, P2, R184, UR47, R2 ;  /* 0x0000002fb8b8cc10 */ /* 0x000fe2000fa3e002 */
[----:B0-----:R-:W-:-:S05]  /*231b0*/  IMAD.U32 R10, RZ, RZ, UR44 ;  /* 0x0000002cff0a7e24 */ /* 0x001fca000f8e00ff */
[----:B------:R-:W-:Y:S02]  /*231c0*/  @!P4 IADD3.X R185, R10, UR46, R3, P1, P2 ;  /* 0x0000002e0ab9cc10 */ /* 0x000fe40008fe4403 */
[----:B------:R-:W-:Y:S02]  /*231d0*/  ISETP.LT.OR P1, PT, R0, 0x5a, !P5 ;  /* 0x0000005a0000780c */ /* 0x000fe40006f21670 */
[----:B------:R-:W-:-:S11]  /*231e0*/  LOP3.LUT P6, RZ, R8, 0x1000000, RZ, 0xc0, !PT ;  /* 0x0100000008ff7812 */ /* 0x000fd600078cc0ff */
[----:B------:R-:W-:-:S05]  /*231f0*/  @!P1 IMAD R10, R182, R17, RZ ;  /* 0x00000011b60a9224 */ /* 0x000fca00078e02ff */
[----:B------:R0:W-:Y:S02]  /*23200*/  @!P1 STG.E.U8 desc[UR50][R4.64+0x59], R10 ;  /* 0x0000590a04009986 */ /* 0x0001e4000c101132 */
[----:B0-----:R-:W-:-:S05]  /*23210*/  @!P6 IMAD R10, R183, R17, RZ ;  /* 0x00000011b70ae224 */ /* 0x001fca00078e02ff */
[----:B------:R0:W-:Y:S04]  /*23220*/  @!P6 STG.E.U8 desc[UR50][R166.64+0x58], R10 ;  /* 0x0000580aa600e986 */ /* 0x0001e8000c101132 */
[----:B0-----:R-:W4:Y:S04]  /*23230*/  LDL.LU R166, [R1+0x2d4] ;  /* 0x0002d40001a67983 */ /* 0x001f280000300800 */
[----:B------:R-:W4:Y:S01]  /*23240*/  LDL.LU R167, [R1+0x2d8] ;  /* 0x0002d80001a77983 */ /* 0x000f220000300800 */
[----:B------:R-:W-:Y:S02]  /*23250*/  ISETP.LT.OR P6, PT, R0, 0xb9, !P0 ;  /* 0x000000b90000780c */ /* 0x000fe400047c1670 */
[----:B------:R-:W-:Y:S01]  /*23260*/  LOP3.LUT R6, R6, 0xfffbffff, RZ, 0xc0, !PT ;  /* 0xfffbffff06067812 */ /* 0x000fe200078ec0ff */
[----:B------:R-:W-:-:S03]  /*23270*/  IMAD.U32 R182, RZ, RZ, UR45 ;  /* 0x0000002dffb67e24 */ /* 0x000fc6000f8e00ff */
[----:B------:R-:W-:Y:S01]  /*23280*/  @P4 LOP3.LUT R6, R6, 0x40000, RZ, 0xfc, !PT ;  /* 0x0004000006064812 */ /* 0x000fe200078efcff */
[----:B------:R-:W-:-:S03]  /*23290*/  IMAD.U32 R10, RZ, RZ, UR44 ;  /* 0x0000002cff0a7e24 */ /* 0x000fc6000f8e00ff */
[----:B------:R-:W-:-:S03]  /*232a0*/  LOP3.LUT R6, R6, 0xfffdffff, RZ, 0xc0, !PT ;  /* 0xfffdffff06067812 */ /* 0x000fc600078ec0ff */
[----:B------:R-:W-:Y:S02]  /*232b0*/  @!P6 IADD3 R182, P1, P2, R182, UR47, R2 ;  /* 0x0000002fb6b6ec10 */ /* 0x000fe4000fa3e002 */
[----:B------:R-:W-:Y:S02]  /*232c0*/  @P6 LOP3.LUT R6, R6, 0x20000, RZ, 0xfc, !PT ;  /* 0x0002000006066812 */ /* 0x000fe400078efcff */
[----:B------:R-:W-:Y:S02]  /*232d0*/  @!P6 IADD3.X R183, R10, UR46, R3, P1, P2 ;  /* 0x0000002e0ab7ec10 */ /* 0x000fe40008fe4403 */
[----:B------:R-:W-:Y:S02]  /*232e0*/  ISETP.LT.OR P6, PT, R0, 0xba, !P0 ;  /* 0x000000ba0000780c */ /* 0x000fe400047c1670 */
[----:B------:R-:W-:Y:S01]  /*232f0*/  LOP3.LUT P3, RZ, R8, 0x4000000, RZ, 0xc0, !PT ;  /* 0x0400000008ff7812 */ /* 0x000fe2000786c0ff */
[----:B------:R-:W-:-:S10]  /*23300*/  IMAD.U32 R180, RZ, RZ, UR45 ;  /* 0x0000002dffb47e24 */ /* 0x000fd4000f8e00ff */
        /* <DEDUP_REMOVED lines=14> */
[----:B------:R-:W-:Y:S01]  /*233f0*/  ISETP.LT.OR P3, PT, R0, 0xc2, !P0 ;  /* 0x000000c20000780c */ /* 0x000fe20004761670 */
[----:B------:R-:W-:-:S04]  /*23400*/  IMAD.U32 R176, RZ, RZ, UR45 ;  /* 0x0000002dffb07e24 */ /* 0x000fc8000f8e00ff */
[----:B--2---:R-:W-:-:S05]  /*23410*/  @!P1 IMAD R10, R177, R17, RZ ;  /* 0x00000011b10a9224 */ /* 0x004fca00078e02ff */
        /* <DEDUP_REMOVED lines=9> */
[----:B---3--:R-:W-:Y:S02]  /*234b0*/  @!P1 IMAD R10, R174, R17, RZ ;  /* 0x00000011ae0a9224 */ /* 0x008fe400078e02ff */
[----:B------:R-:W-:-:S03]  /*234c0*/  IMAD.U32 R174, RZ, RZ, UR45 ;  /* 0x0000002dffae7e24 */ /* 0x000fc6000f8e00ff */
[----:B------:R4:W-:Y:S01]  /*234d0*/  @!P1 STG.E.U8 desc[UR50][R4.64+0x61], R10 ;  /* 0x0000610a04009986 */ /* 0x0009e2000c101132 */
[----:B------:R-:W-:-:S04]  /*234e0*/  LOP3.LUT R6, R6, 0xffffdfff, RZ, 0xc0, !PT ;  /* 0xffffdfff06067812 */ /* 0x000fc800078ec0ff */
[----:B------:R-:W-:Y:S01]  /*234f0*/  @!P3 IADD3 R174, P1, P2, R174, UR47, R2 ;  /* 0x0000002faeaebc10 */ /* 0x000fe2000fa3e002 */
[----:B----4-:R-:W-:-:S05]  /*23500*/  @!P4 IMAD R10, R175, R17, RZ ;  /* 0x00000011af0ac224 */ /* 0x010fca00078e02ff */
[----:B------:R0:W-:Y:S01]  /*23510*/  @!P4 STG.E.U8 desc[UR50][R162.64+0x60], R10 ;  /* 0x0000600aa200c986 */ /* 0x0001e2000c101132 */
[----:B------:R-:W-:Y:S01]  /*23520*/  @P3 LOP3.LUT R6, R6, 0x2000, RZ, 0xfc, !PT ;  /* 0x0000200006063812 */ /* 0x000fe200078efcff */
[----:B0-----:R-:W-:Y:S01]  /*23530*/  IMAD.U32 R10, RZ, RZ, UR44 ;  /* 0x0000002cff0a7e24 */ /* 0x001fe2000f8e00ff */
[----:B------:R-:W-:Y:S01]  /*23540*/  LOP3.LUT P6, RZ, R8, 0x20000000, RZ, 0xc0, !PT ;  /* 0x2000000008ff7812 */ /* 0x000fe200078cc0ff */
[----:B------:R-:W-:Y:S01]  /*23550*/  IMAD.U32 R172, RZ, RZ, UR45 ;  /* 0x0000002dffac7e24 */ /* 0x000fe2000f8e00ff */
[----:B------:R-:W2:Y:S02]  /*23560*/  LDL.LU R163, [R1+0x2dc] ;  /* 0x0002dc0001a37983 */ /* 0x000ea40000300800 */
        /* <DEDUP_REMOVED lines=11> */
[----:B------:R-:W3:Y:S05]  /*23620*/  LDL.LU R161, [R1+0x2e0] ;  /* 0x0002e00001a17983 */ /* 0x000eea0000300800 */
        /* <DEDUP_REMOVED lines=34> */
[----:B------:R-:W-:Y:S01]  /*23850*/  IMAD.U32 R162, RZ, RZ, UR45 ;  /* 0x0000002dffa27e24 */ /* 0x000fe2000f8e00ff */
[----:B------:R-:W-:-:S04]  /*23860*/  LOP3.LUT R6, R6, 0xfffffeff, RZ, 0xc0, !PT ;  /* 0xfffffeff06067812 */ /* 0x000fc800078ec0ff */
[----:B------:R-:W-:-:S04]  /*23870*/  @P4 LOP3.LUT R6, R6, 0x100, RZ, 0xfc, !PT ;  /* 0x0000010006064812 */ /* 0x000fc800078efcff */
[----:B------:R-:W-:Y:S01]  /*23880*/  LOP3.LUT R6, R6, 0xffffff7f, RZ, 0xc0, !PT ;  /* 0xffffff7f06067812 */ /* 0x000fe200078ec0ff */
[----:B------:R-:W-:Y:S01]  /*23890*/  IMAD.U32 R160, RZ, RZ, UR45 ;  /* 0x0000002dffa07e24 */ /* 0x000fe2000f8e00ff */
[----:B------:R-:W-:Y:S01]  /*238a0*/  LOP3.LUT P6, RZ, R9, 0x2, RZ, 0xc0, !PT ;  /* 0x0000000209ff7812 */ /* 0x000fe200078cc0ff */
[----:B--2---:R-:W-:-:S05]  /*238b0*/  @!P3 IMAD R10, R163, R17, RZ ;  /* 0x00000011a30ab224 */ /* 0x004fca00078e02ff */
[----:B------:R0:W-:Y:S01]  /*238c0*/  @!P3 STG.E.U8 desc[UR50][R156.64+0x69], R10 ;  /* 0x0000690a9c00b986 */ /* 0x0001e2000c101132 */
[----:B------:R-:W-:Y:S01]  /*238d0*/  ISETP.LT.OR P3, PT, R0, 0xe1, !P0 ;  /* 0x000000e10000780c */ /* 0x000fe20004761670 */
[----:B0-----:R-:W-:-:S12]  /*238e0*/  IMAD.U32 R10, RZ, RZ, UR44 ;  /* 0x0000002cff0a7e24 */ /* 0x001fd8000f8e00ff */
[----:B------:R-:W-:-:S04]  /*238f0*/  @!P3 IADD3 R162, P1, P2, R162, UR47, R2 ;  /* 0x0000002fa2a2bc10 */ /* 0x000fc8000fa3e002 */
[----:B------:R-:W-:Y:S02]  /*23900*/  @!P3 IADD3.X R163, R10, UR46, R3, P1, P2 ;  /* 0x0000002e0aa3bc10 */ /* 0x000fe40008fe4403 */
[----:B------:R-:W-:Y:S02]  /*23910*/  ISETP.LT.OR P1, PT, R0, 0x71, !P5 ;  /* 0x000000710000780c */ /* 0x000fe40006f21670 */
[----:B------:R-:W-:Y:S02]  /*23920*/  @P3 LOP3.LUT R6, R6, 0x80, RZ, 0xfc, !PT ;  /* 0x0000008006063812 */ /* 0x000fe400078efcff */
[----:B------:R-:W-:-:S09]  /*23930*/  ISETP.LT.OR P3, PT, R0, 0xe2, !P0 ;  /* 0x000000e20000780c */ /* 0x000fd20004761670 */
[----:B---3--:R-:W-:-:S05]  /*23940*/  @!P1 IMAD R10, R161, R17, RZ ;  /* 0x00000011a10a9224 */ /* 0x008fca00078e02ff */
[----:B------:R0:W-:Y:S01]  /*23950*/  @!P1 STG.E.U8 desc[UR50][R4.64+0x70], R10 ;  /* 0x0000700a04009986 */ /* 0x0001e2000c101132 */
[----:B------:R-:W-:Y:S01]  /*23960*/  @!P3 IADD3 R160, P1, P2, R160, UR47, R2 ;  /* 0x0000002fa0a0bc10 */ /* 0x000fe2000fa3e002 */
[----:B0-----:R-:W-:-:S05]  /*23970*/  IMAD.U32 R10, RZ, RZ, UR44 ;  /* 0x0000002cff0a7e24 */ /* 0x001fca000f8e00ff */
[----:B------:R-:W-:Y:S02]  /*23980*/  @!P3 IADD3.X R161, R10, UR46, R3, P1, P2 ;  /* 0x0000002e0aa1bc10 */ /* 0x000fe40008fe4403 */
[----:B------:R-:W-:-:S13]  /*23990*/  ISETP.LT.OR P1, PT, R0, 0x72, !P5 ;  /* 0x000000720000780c */ /* 0x000fda0006f21670 */
[----:B----4-:R-:W-:-:S05]  /*239a0*/  @!P1 IMAD R10, R158, R17, RZ ;  /* 0x000000119e0a9224 */ /* 0x010fca00078e02ff */
[----:B------:R0:W-:Y:S02]  /*239b0*/  @!P1 STG.E.U8 desc[UR50][R4.64+0x71], R10 ;  /* 0x0000710a04009986 */ /* 0x0001e4000c101132 */
[----:B0-----:R-:W-:-:S05]  /*239c0*/  @!P6 IMAD R10, R159, R17, RZ ;  /* 0x000000119f0ae224 */ /* 0x001fca00078e02ff */
[----:B------:R0:W-:Y:S04]  /*239d0*/  @!P6 STG.E.U8 desc[UR50][R154.64+0x70], R10 ;  /* 0x0000700a9a00e986 */ /* 0x0001e8000c101132 */
[----:B0-----:R-:W2:Y:S01]  /*239e0*/  LDL.LU R155, [R1+0x2ec] ;  /* 0x0002ec00019b7983 */ /* 0x001ea20000300800 */
[----:B------:R-:W-:-:S04]  /*239f0*/  LOP3.LUT R6, R6, 0xffffffbf, RZ, 0xc0, !PT ;  /* 0xffffffbf06067812 */ /* 0x000fc800078ec0ff */
[----:B------:R-:W-:Y:S02]  /*23a00*/  @P3 LOP3.LUT R6, R6, 0x40, RZ, 0xfc, !PT ;  /* 0x0000004006063812 */ /* 0x000fe400078efcff */
[----:B------:R-:W-:Y:S01]  /*23a10*/  ISETP.LT.OR P3, PT, R0, 0xe9, !P0 ;  /* 0x000000e90000780c */ /* 0x000fe20004761670 */
[----:B------:R-:W-:Y:S01]  /*23a20*/  IMAD.U32 R158, RZ, RZ, UR45 ;  /* 0x0000002dff9e7e24 */ /* 0x000fe2000f8e00ff */
[----:B------:R-:W-:Y:S01]  /*23a30*/  LOP3.LUT R6, R6, 0xffffffdf, RZ, 0xc0, !PT ;  /* 0xffffffdf06067812 */ /* 0x000fe200078ec0ff */
[----:B------:R-:W-:-:S10]  /*23a40*/  IMAD.U32 R10, RZ, RZ, UR44 ;  /* 0x0000002cff0a7e24 */ /* 0x000fd4000f8e00ff */
        /* <DEDUP_REMOVED lines=8> */
[----:B--2---:R-:W-:-:S05]  /*23ad0*/  @!P4 IMAD R10, R155, R17, RZ ;  /* 0x000000119b0ac224 */ /* 0x004fca00078e02ff */
[----:B------:R0:W-:Y:S04]  /*23ae0*/  @!P4 STG.E.U8 desc[UR50][R22.64+0x71], R10 ;  /* 0x0000710a1600c986 */ /* 0x0001e8000c101132 */
[----:B0-----:R-:W2:Y:S01]  /*23af0*/  LDL.LU R23, [R1+0x2f0] ;  /* 0x0002f00001177983 */ /* 0x001ea20000300800 */
[----:B------:R-:W-:Y:S01]  /*23b00*/  ISETP.LT.OR P4, PT, R0, 0xf1, !P0 ;  /* 0x000000f10000780c */ /* 0x000fe20004781670 */
[----:B------:R-:W-:Y:S02]  /*23b10*/  IMAD.U32 R154, RZ, RZ, UR45 ;  /* 0x0000002dff9a7e24 */ /* 0x000fe4000f8e00ff */
[----:B------:R-:W-:-:S10]  /*23b20*/  IMAD.U32 R10, RZ, RZ, UR44 ;  /* 0x0000002cff0a7e24 */ /* 0x000fd4000f8e00ff */
[----:B------:R-:W-:-:S04]  /*23b30*/  @!P4 IADD3 R154, P1, P2, R154, UR47, R2 ;  /* 0x0000002f9a9acc10 */ /* 0x000fc8000fa3e002 */
[----:B------:R-:W-:Y:S02]  /*23b40*/  @!P4 IADD3.X R155, R10, UR46, R3, P1, P2 ;  /* 0x0000002e0a9bcc10 */ /* 0x000fe40008fe4403 */
[----:B------:R-:W-:Y:S01]  /*23b50*/  ISETP.LT.OR P1, PT, R0, 0x79, !P5 ;  /* 0x000000790000780c */ /* 0x000fe20006f21670 */
[----:B------:R-:W-:Y:S01]  /*23b60*/  IMAD.U32 R22, RZ, RZ, UR45 ;  /* 0x0000002dff167e24 */ /* 0x000fe2000f8e00ff */
[----:B------:R-:W-:-:S04]  /*23b70*/  LOP3.LUT R6, R6, 0xfffffffd, RZ, 0xc0, !PT ;  /* 0xfffffffd06067812 */ /* 0x000fc800078ec0ff */
[----:B------:R-:W-:Y:S02]  /*23b80*/  @P3 LOP3.LUT R6, R6, 0x2, RZ, 0xfc, !PT ;  /* 0x0000000206063812 */ /* 0x000fe400078efcff */
[C---:B------:R-:W-:Y:S02]  /*23b90*/  LOP3.LUT P6, RZ, R9.reuse, 0x10, RZ, 0xc0, !PT ;  /* 0x0000001009ff7812 */ /* 0x040fe400078cc0ff */
[----:B------:R-:W-:-:S04]  /*23ba0*/  LOP3.LUT R9, R9, 0xffffffbf, RZ, 0xc0, !PT ;  /* 0xffffffbf09097812 */ /* 0x000fc800078ec0ff */
[----:B------:R-:W-:-:S04]  /*23bb0*/  @P4 LOP3.LUT R9, R9, 0x40, RZ, 0xfc, !PT ;  /* 0x0000004009094812 */ /* 0x000fc800078efcff */
[C---:B------:R-:W-:Y:S02]  /*23bc0*/  LOP3.LUT P4, RZ, R9.reuse, 0x20, RZ, 0xc0, !PT ;  /* 0x0000002009ff7812 */ /* 0x040fe4000788c0ff */
[----:B------:R-:W-:Y:S01]  /*23bd0*/  LOP3.LUT R9, R9, 0xffffff7f, RZ, 0xc0, !PT ;  /* 0xffffff7f09097812 */ /* 0x000fe200078ec0ff */
[----:B--2---:R-:W-:-:S05]  /*23be0*/  @!P1 IMAD R10, R23, R17, RZ ;  /* 0x00000011170a9224 */ /* 0x004fca00078e02ff */
[----:B------:R0:W-:Y:S01]  /*23bf0*/  @!P1 STG.E.U8 desc[UR50][R4.64+0x78], R10 ;  /* 0x0000780a04009986 */ /* 0x0001e2000c101132 */
[----:B------:R-:W-:Y:S01]  /*23c00*/  ISETP.LT.OR P1, PT, R0, 0xf2, !P0 ;  /* 0x000000f20000780c */ /* 0x000fe20004721670 */
[----:B0-----:R-:W-:-:S12]  /*23c10*/  IMAD.U32 R10, RZ, RZ, UR44 ;  /* 0x0000002cff0a7e24 */ /* 0x001fd8000f8e00ff */
[----:B------:R-:W-:-:S04]  /*23c20*/  @!P1 IADD3 R22, P2, P3, R22, UR47, R2 ;  /* 0x0000002f16169c10 */ /* 0x000fc8000fb5e002 */
[----:B------:R-:W-:Y:S02]  /*23c30*/  @!P1 IADD3.X R23, R10, UR46, R3, P2, P3 ;  /* 0x0000002e0a179c10 */ /* 0x000fe400097e6403 */
[----:B------:R-:W-:-:S13]  /*23c40*/  ISETP.LT.OR P2, PT, R0, 0x7a, !P5 ;  /* 0x0000007a0000780c */ /* 0x000fda0006f41670 */
[----:B------:R-:W-:-:S05]  /*23c50*/  @!P2 IMAD R10, R12, R17, RZ ;  /* 0x000000110c0aa224 */ /* 0x000fca00078e02ff */
[----:B------:R0:W-:Y:S01]  /*23c60*/  @!P2 STG.E.U8 desc[UR50][R4.64+0x79], R10 ;  /* 0x0000790a0400a986 */ /* 0x0001e2000c101132 */
[----:B------:R-:W-:Y:S01]  /*23c70*/  ISETP.LT.OR P2, PT, R0, 0xf9, !P0 ;  /* 0x000000f90000780c */ /* 0x000fe20004741670 */
[----:B0-----:R-:W-:-:S05]  /*23c80*/  @!P6 IMAD R10, R13, R17, RZ ;  /* 0x000000110d0ae224 */ /* 0x001fca00078e02ff */
[----:B------:R0:W-:Y:S02]  /*23c90*/  @!P6 STG.E.U8 desc[UR50][R20.64+0x78], R10 ;  /* 0x0000780a1400e986 */ /* 0x0001e4000c101132 */
[----:B0-----:R-:W-:Y:S02]  /*23ca0*/  IMAD.U32 R20, RZ, RZ, UR45 ;  /* 0x0000002dff147e24 */ /* 0x001fe4000f8e00ff */
[----:B------:R-:W-:-:S03]  /*23cb0*/  IMAD.U32 R10, RZ, RZ, UR44 ;  /* 0x0000002cff0a7e24 */ /* 0x000fc6000f8e00ff */
[----:B------:R-:W-:-:S04]  /*23cc0*/  @!P2 IADD3 R20, P3, P6, R20, UR47, R2 ;  /* 0x0000002f1414ac10 */ /* 0x000fc8000fe7e002 */
[----:B------:R-:W-:Y:S02]  /*23cd0*/  @!P2 IADD3.X R21, R10, UR46, R3, P3, P6 ;  /* 0x0000002e0a15ac10 */ /* 0x000fe40009fec403 */
[----:B------:R-:W-:Y:S02]  /*23ce0*/  ISETP.LT.OR P3, PT, R0, 0xfa, !P0 ;  /* 0x000000fa0000780c */ /* 0x000fe40004761670 */
[----:B------:R-:W-:Y:S01]  /*23cf0*/  @P1 LOP3.LUT R9, R9, 0x80, RZ, 0xfc, !PT ;  /* 0x0000008009091812 */ /* 0x000fe200078efcff */
[----:B------:R-:W-:-:S03]  /*23d00*/  IMAD.U32 R12, RZ, RZ, UR45 ;  /* 0x0000002dff0c7e24 */ /* 0x000fc6000f8e00ff */
[----:B------:R-:W-:-:S04]  /*23d10*/  LOP3.LUT R9, R9, 0xfffffeff, RZ, 0xc0, !PT ;  /* 0xfffffeff09097812 */ /* 0x000fc800078ec0ff */
[----:B------:R-:W-:-:S03]  /*23d20*/  @P2 LOP3.LUT R9, R9, 0x100, RZ, 0xfc, !PT ;  /* 0x0000010009092812 */ /* 0x000fc600078efcff */
[----:B------:R-:W-:-:S04]  /*23d30*/  @!P3 IADD3 R12, P2, P6, R12, UR47, R2 ;  /* 0x0000002f0c0cbc10 */ /* 0x000fc8000fe5e002 */
[----:B------:R-:W-:Y:S02]  /*23d40*/  @!P3 IADD3.X R13, R10, UR46, R3, P2, P6 ;  /* 0x0000002e0a0dbc10 */ /* 0x000fe400097ec403 */
[----:B------:R-:W2:Y:S01]  /*23d50*/  LDL.LU R10, [R1+0x2fc] ;  /* 0x0002fc00010a7983 */ /* 0x000ea20000300800 */
[----:B------:R-:W-:Y:S01]  /*23d60*/  ISETP.LT.OR P6, PT, R0, 0x81, !P5 ;  /* 0x000000810000780c */ /* 0x000fe20006fc1670 */
[----:B--2---:R-:W-:-:S05]  /*23d70*/  @!P4 IMAD R10, R10, R17, RZ ;  /* 0x000000110a0ac224 */ /* 0x004fca00078e02ff */
[----:B------:R0:W-:Y:S04]  /*23d80*/  @!P4 STG.E.U8 desc[UR50][R54.64+0x79], R10 ;  /* 0x0000790a3600c986 */ /* 0x0001e8000c101132 */
[----:B0-----:R-:W2:Y:S04]  /*23d90*/  LDL.LU.64 R54, [R1+0x7c8] ;  /* 0x0007c80001367983 */ /* 0x001ea80000300a00 */
[----:B------:R-:W3:Y:S02]  /*23da0*/  LDL.LU R10, [R1+0x300] ;  /* 0x00030000010a7983 */ /* 0x000ee40000300800 */
[----:B---3--:R-:W-:-:S05]  /*23db0*/  @!P6 IMAD R10, R10, R17, RZ ;  /* 0x000000110a0ae224 */ /* 0x008fca00078e02ff */
[----:B------:R0:W-:Y:S04]  /*23dc0*/  @!P6 STG.E.U8 desc[UR50][R4.64+0x80], R10 ;  /* 0x0000800a0400e986 */ /* 0x0001e8000c101132 */
[----:B0-----:R-:W3:Y:S01]  /*23dd0*/  LDL.LU R10, [R1+0x304] ;  /* 0x00030400010a7983 */ /* 0x001ee20000300800 */
[----:B------:R-:W-:Y:S02]  /*23de0*/  ISETP.LT.OR P6, PT, R0, 0x82, !P5 ;  /* 0x000000820000780c */ /* 0x000fe40006fc1670 */
[----:B------:R-:W-:-:S04]  /*23df0*/  LOP3.LUT R9, R9, 0xfffffdff, RZ, 0xc0, !PT ;  /* 0xfffffdff09097812 */ /* 0x000fc800078ec0ff */
[----:B------:R-:W-:Y:S02]  /*23e00*/  @P0 LOP3.LUT R9, R9, 0x200, RZ, 0xfc, !PT ;  /* 0x0000020009090812 */ /* 0x000fe400078efcff */
[----:B------:R-:W-:-:S05]  /*23e10*/  LOP3.LUT P1, RZ, R8, 0x80000000, RZ, 0xc0, !PT ;  /* 0x8000000008ff7812 */ /* 0x000fca000782c0ff */
[----:B---3--:R-:W-:-:S05]  /*23e20*/  @!P6 IMAD R10, R10, R17, RZ ;  /* 0x000000110a0ae224 */ /* 0x008fca00078e02ff */
[----:B------:R0:W-:Y:S01]  /*23e30*/  @!P6 STG.E.U8 desc[UR50][R4.64+0x81], R10 ;  /* 0x0000810a0400e986 */ /* 0x0001e2000c101132 */
[----:B------:R-:W-:-:S13]  /*23e40*/  LOP3.LUT P6, RZ, R9, 0x4, RZ, 0xc0, !PT ;  /* 0x0000000409ff7812 */ /* 0x000fda00078cc0ff */
[----:B0-----:R-:W-:-:S05]  /*23e50*/  @!P6 IMAD R10, R15, R17, RZ ;  /* 0x000000110f0ae224 */ /* 0x001fca00078e02ff */
[----:B------:R0:W-:Y:S02]  /*23e60*/  @!P6 STG.E.U8 desc[UR50][R56.64+0x80], R10 ;  /* 0x0000800a3800e986 */ /* 0x0001e4000c101132 */
[----:B0-----:R-:W-:Y:S02]  /*23e70*/  @!P1 IMAD R10, R153, R17, RZ ;  /* 0x00000011990a9224 */ /* 0x001fe400078e02ff */
[----:B------:R-:W3:Y:S04]  /*23e80*/  LDL.LU.64 R56, [R1+0x7c0] ;  /* 0x0007c00001387983 */ /* 0x000ee80000300a00 */
[----:B------:R0:W-:Y:S04]  /*23e90*/  @!P1 STG.E.U8 desc[UR50][R58.64+0x81], R10 ;  /* 0x0000810a3a009986 */ /* 0x0001e8000c101132 */
[----:B0-----:R-:W4:Y:S04]  /*23ea0*/  LDL.LU.64 R58, [R1+0x7b8] ;  /* 0x0007b800013a7983 */ /* 0x001f280000300a00 */
[----:B------:R-:W2:Y:S01]  /*23eb0*/  LDL.LU R10, [R1+0x310] ;  /* 0x00031000010a7983 */ /* 0x000ea20000300800 */
[----:B------:R-:W-:-:S03]  /*23ec0*/  ISETP.LT.OR P6, PT, R0, 0x89, !P5 ;  /* 0x000000890000780c */ /* 0x000fc60006fc1670 */
[----:B------:R-:W3:Y:S04]  /*23ed0*/  LDL.LU R15, [R1+0x338] ;  /* 0x00033800010f7983 */ /* 0x000ee80000300800 */
[----:B------:R-:W4:Y:S06]  /*23ee0*/  LDL.LU R153, [R1+0x33c] ;  /* 0x00033c0001997983 */ /* 0x000f2c0000300800 */
[----:B--2---:R-:W-:-:S05]  /*23ef0*/  @!P6 IMAD R10, R10, R17, RZ ;  /* 0x000000110a0ae224 */ /* 0x004fca00078e02ff */
[----:B------:R0:W-:Y:S04]  /*23f00*/  @!P6 STG.E.U8 desc[UR50][R4.64+0x88], R10 ;  /* 0x0000880a0400e986 */ /* 0x0001e8000c101132 */
[----:B0-----:R-:W2:Y:S01]  /*23f10*/  LDL.LU R10, [R1+0x314] ;  /* 0x00031400010a7983 */ /* 0x001ea20000300800 */
[----:B------:R-:W-:-:S13]  /*23f20*/  ISETP.LT.OR P6, PT, R0, 0x8a, !P5 ;  /* 0x0000008a0000780c */ /* 0x000fda0006fc1670 */
[----:B--2---:R-:W-:-:S05]  /*23f30*/  @!P6 IMAD R10, R10, R17, RZ ;  /* 0x000000110a0ae224 */ /* 0x004fca00078e02ff */
[----:B------:R0:W-:Y:S04]  /*23f40*/  @!P6 STG.E.U8 desc[UR50][R4.64+0x89], R10 ;  /* 0x0000890a0400e986 */ /* 0x0001e8000c101132 */
[----:B0-----:R-:W2:Y:S01]  /*23f50*/  LDL.LU R10, [R1+0x318] ;  /* 0x00031800010a7983 */ /* 0x001ea20000300800 */
[C---:B------:R-:W-:Y:S02]  /*23f60*/  LOP3.LUT P6, RZ, R8.reuse, 0x10000000, RZ, 0xc0, !PT ;  /* 0x1000000008ff7812 */ /* 0x040fe400078cc0ff */
[----:B------:R-:W-:-:S11]  /*23f70*/  LOP3.LUT P0, RZ, R8, 0x2000000, RZ, 0xc0, !PT ;  /* 0x0200000008ff7812 */ /* 0x000fd6000780c0ff */
[----:B--2---:R-:W-:-:S05]  /*23f80*/  @!P6 IMAD R10, R10, R17, RZ ;  /* 0x000000110a0ae224 */ /* 0x004fca00078e02ff */
[----:B------:R0:W-:Y:S02]  /*23f90*/  @!P6 STG.E.U8 desc[UR50][R60.64+0x88], R10 ;  /* 0x0000880a3c00e986 */ /* 0x0001e4000c101132 */
[----:B0-----:R-:W-:Y:S02]  /*23fa0*/  @!P0 IMAD R10, R11, R17, RZ ;  /* 0x000000110b0a8224 */ /* 0x001fe400078e02ff */
[----:B------:R-:W2:Y:S04]  /*23fb0*/  LDL.LU.64 R60, [R1+0x7b0] ;  /* 0x0007b000013c7983 */ /* 0x000ea80000300a00 */
[----:B------:R0:W-:Y:S04]  /*23fc0*/  @!P0 STG.E.U8 desc[UR50][R62.64+0x89], R10 ;  /* 0x0000890a3e008986 */ /* 0x0001e8000c101132 */
[----:B0-----:R-:W2:Y:S04]  /*23fd0*/  LDL.LU.64 R62, [R1+0x7a8] ;  /* 0x0007a800013e7983 */ /* 0x001ea80000300a00 */
[----:B------:R-:W3:Y:S01]  /*23fe0*/  LDL.LU R10, [R1+0x320] ;  /* 0x00032000010a7983 */ /* 0x000ee20000300800 */
[----:B------:R-:W-:-:S03]  /*23ff0*/  ISETP.LT.OR P6, PT, R0, 0x91, !P5 ;  /* 0x000000910000780c */ /* 0x000fc60006fc1670 */
[----:B------:R-:W2:Y:S10]  /*24000*/  LDL.LU R11, [R1+0x34c] ;  /* 0x00034c00010b7983 */ /* 0x000eb40000300800 */
[----:B---3--:R-:W-:-:S05]  /*24010*/  @!P6 IMAD R10, R10, R17, RZ ;  /* 0x000000110a0ae224 */ /* 0x008fca00078e02ff */
[----:B------:R0:W-:Y:S04]  /*24020*/  @!P6 STG.E.U8 desc[UR50][R4.64+0x90], R10 ;  /* 0x0000900a0400e986 */ /* 0x0001e8000c101132 */
[----:B0-----:R-:W3:Y:S01]  /*24030*/  LDL.LU R10, [R1+0x324] ;  /* 0x00032400010a7983 */ /* 0x001ee20000300800 */
[----:B------:R-:W-:Y:S02]  /*24040*/  ISETP.LT.OR P6, PT, R0, 0x92, !P5 ;  /* 0x000000920000780c */ /* 0x000fe40006fc1670 */
[----:B------:R-:W-:-:S11]  /*24050*/  LOP3.LUT P2, RZ, R8, 0x400000, RZ, 0xc0, !PT ;  /* 0x0040000008ff7812 */ /* 0x000fd6000784c0ff */
[----:B---3--:R-:W-:-:S05]  /*24060*/  @!P6 IMAD R10, R10, R17, RZ ;  /* 0x000000110a0ae224 */ /* 0x008fca00078e02ff */
[----:B------:R0:W-:Y:S04]  /*24070*/  @!P6 STG.E.U8 desc[UR50][R4.64+0x91], R10 ;  /* 0x0000910a0400e986 */ /* 0x0001e8000c101132 */
[----:B0-----:R-:W3:Y:S01]  /*24080*/  LDL.LU R10, [R1+0x328] ;  /* 0x00032800010a7983 */ /* 0x001ee20000300800 */
[----:B------:R-:W-:Y:S01]  /*24090*/  LOP3.LUT P4, RZ, R8, 0x200000, RZ, 0xc0, !PT ;  /* 0x0020000008ff7812 */ /* 0x000fe2000788c0ff */
[----:B---3--:R-:W-:-:S05]  /*240a0*/  @!P2 IMAD R10, R10, R17, RZ ;  /* 0x000000110a0aa224 */ /* 0x008fca00078e02ff */
[----:B------:R0:W-:Y:S04]  /*240b0*/  @!P2 STG.E.U8 desc[UR50][R64.64+0x90], R10 ;  /* 0x0000900a4000a986 */ /* 0x0001e8000c101132 */
[----:B0-----:R-:W3:Y:S04]  /*240c0*/  LDL.LU.64 R64, [R1+0x7a0] ;  /* 0x0007a00001407983 */ /* 0x001ee80000300a00 */
[----:B------:R-:W4:Y:S01]  /*240d0*/  LDL.LU R10, [R1+0x32c] ;  /* 0x00032c00010a7983 */ /* 0x000f220000300800 */
[----:B------:R-:W-:Y:S01]  /*240e0*/  ISETP.LT.OR P6, PT, R0, 0x99, !P5 ;  /* 0x000000990000780c */ /* 0x000fe20006fc1670 */
[----:B----4-:R-:W-:-:S05]  /*240f0*/  @!P4 IMAD R10, R10, R17, RZ ;  /* 0x000000110a0ac224 */ /* 0x010fca00078e02ff */
[----:B------:R0:W-:Y:S04]  /*24100*/  @!P4 STG.E.U8 desc[UR50][R66.64+0x91], R10 ;  /* 0x0000910a4200c986 */ /* 0x0001e8000c101132 */
[----:B0-----:R-:W4:Y:S04]  /*24110*/  LDL.LU.64 R66, [R1+0x798] ;  /* 0x0007980001427983 */ /* 0x001f280000300a00 */
[----:B------:R-:W2:Y:S02]  /*24120*/  LDL.LU R10, [R1+0x330] ;  /* 0x00033000010a7983 */ /* 0x000ea40000300800 */
[----:B--2---:R-:W-:-:S05]  /*24130*/  @!P6 IMAD R10, R10, R17, RZ ;  /* 0x000000110a0ae224 */ /* 0x004fca00078e02ff */
[----:B------:R0:W-:Y:S04]  /*24140*/  @!P6 STG.E.U8 desc[UR50][R4.64+0x98], R10 ;  /* 0x0000980a0400e986 */ /* 0x0001e8000c101132 */
[----:B0-----:R-:W2:Y:S01]  /*24150*/  LDL.LU R10, [R1+0x334] ;  /* 0x00033400010a7983 */ /* 0x001ea20000300800 */
[----:B------:R-:W-:Y:S02]  /*24160*/  ISETP.LT.OR P6, PT, R0, 0x9a, !P5 ;  /* 0x0000009a0000780c */ /* 0x000fe40006fc1670 */
[----:B------:R-:W-:-:S11]  /*24170*/  LOP3.LUT P1, RZ, R8, 0x80000, RZ, 0xc0, !PT ;  /* 0x0008000008ff7812 */ /* 0x000fd6000782c0ff */
[----:B--2---:R-:W-:-:S05]  /*24180*/  @!P6 IMAD R10, R10, R17, RZ ;  /* 0x000000110a0ae224 */ /* 0x004fca00078e02ff */
[----:B------:R0:W-:Y:S01]  /*24190*/  @!P6 STG.E.U8 desc[UR50][R4.64+0x99], R10 ;  /* 0x0000990a0400e986 */ /* 0x0001e2000c101132 */
[----:B------:R-:W-:-:S13]  /*241a0*/  LOP3.LUT P6, RZ, R8, 0x100000, RZ, 0xc0, !PT ;  /* 0x0010000008ff7812 */ /* 0x000fda00078cc0ff */
[----:B0-----:R-:W-:-:S05]  /*241b0*/  @!P6 IMAD R10, R15, R17, RZ ;  /* 0x000000110f0ae224 */ /* 0x001fca00078e02ff */
[----:B------:R0:W-:Y:S02]  /*241c0*/  @!P6 STG.E.U8 desc[UR50][R68.64+0x98], R10 ;  /* 0x0000980a4400e986 */ /* 0x0001e4000c101132 */
[----:B0-----:R-:W-:Y:S02]  /*241d0*/  @!P1 IMAD R10, R153, R17, RZ ;  /* 0x00000011990a9224 */ /* 0x001fe400078e02ff */
[----:B------:R-:W2:Y:S04]  /*241e0*/  LDL.LU.64 R68, [R1+0x790] ;  /* 0x0007900001447983 */ /* 0x000ea80000300a00 */
[----:B------:R0:W-:Y:S04]  /*241f0*/  @!P1 STG.E.U8 desc[UR50][R70.64+0x99], R10 ;  /* 0x0000990a46009986 */ /* 0x0001e8000c101132 */
[----:B0-----:R-:W2:Y:S04]  /*24200*/  LDL.LU.64 R70, [R1+0x788] ;  /* 0x0007880001467983 */ /* 0x001ea80000300a00 */
[----:B------:R-:W3:Y:S01]  /*24210*/  LDL.LU R10, [R1+0x340] ;  /* 0x00034000010a7983 */ /* 0x000ee20000300800 */
[----:B------:R-:W-:-:S03]  /*24220*/  ISETP.LT.OR P6, PT, R0, 0xa1, !P5 ;  /* 0x000000a10000780c */ /* 0x000fc60006fc1670 */
[----:B------:R-:W4:Y:S04]  /*24230*/  LDL.LU R15, [R1+0x368] ;  /* 0x00036800010f7983 */ /* 0x000f280000300800 */
[----:B------:R-:W2:Y:S06]  /*24240*/  LDL.LU R153, [R1+0x36c] ;  /* 0x00036c0001997983 */ /* 0x000eac0000300800 */
[----:B---3--:R-:W-:-:S05]  /*24250*/  @!P6 IMAD R10, R10, R17, RZ ;  /* 0x000000110a0ae224 */ /* 0x008fca00078e02ff */
[----:B------:R0:W-:Y:S04]  /*24260*/  @!P6 STG.E.U8 desc[UR50][R4.64+0xa0], R10 ;  /* 0x0000a00a0400e986 */ /* 0x0001e8000c101132 */
[----:B0-----:R-:W3:Y:S01]  /*24270*/  LDL.LU R10, [R1+0x344] ;  /* 0x00034400010a7983 */ /* 0x001ee20000300800 */
[----:B------:R-:W-:-:S13]  /*24280*/  ISETP.LT.OR P6, PT, R0, 0xa2, !P5 ;  /* 0x000000a20000780c */ /* 0x000fda0006fc1670 */
[----:B---3--:R-:W-:-:S05]  /*24290*/  @!P6 IMAD R10, R10, R17, RZ ;  /* 0x000000110a0ae224 */ /* 0x008fca00078e02ff */
[----:B------:R0:W-:Y:S04]  /*242a0*/  @!P6 STG.E.U8 desc[UR50][R4.64+0xa1], R10 ;  /* 0x0000a10a0400e986 */ /* 0x0001e8000c101132 */
[----:B0-----:R-:W3:Y:S01]  /*242b0*/  LDL.LU R10, [R1+0x348] ;  /* 0x00034800010a7983 */ /* 0x001ee20000300800 */
[C---:B------:R-:W-:Y:S02]  /*242c0*/  LOP3.LUT P6, RZ, R8.reuse, 0x40000, RZ, 0xc0, !PT ;  /* 0x0004000008ff7812 */ /* 0x040fe400078cc0ff */
[----:B------:R-:W-:-:S11]  /*242d0*/  LOP3.LUT P0, RZ, R8, 0x20000, RZ, 0xc0, !PT ;  /* 0x0002000008ff7812 */ /* 0x000fd6000780c0ff */
[----:B---3--:R-:W-:-:S05]  /*242e0*/  @!P6 IMAD R10, R10, R17, RZ ;  /* 0x000000110a0ae224 */ /* 0x008fca00078e02ff */
[----:B------:R0:W-:Y:S02]  /*242f0*/  @!P6 STG.E.U8 desc[UR50][R72.64+0xa0], R10 ;  /* 0x0000a00a4800e986 */ /* 0x0001e4000c101132 */
[----:B0-----:R-:W-:Y:S02]  /*24300*/  @!P0 IMAD R10, R11, R17, RZ ;  /* 0x000000110b0a8224 */ /* 0x001fe400078e02ff */
[----:B------:R-:W3:Y:S04]  /*24310*/  LDL.LU.64 R72, [R1+0x780] ;  /* 0x0007800001487983 */ /* 0x000ee80000300a00 */
[----:B------:R0:W-:Y:S04]  /*24320*/  @!P0 STG.E.U8 desc[UR50][R74.64+0xa1], R10 ;  /* 0x0000a10a4a008986 */ /* 0x0001e8000c101132 */
[----:B0-----:R-:W3:Y:S04]  /*24330*/  LDL.LU.64 R74, [R1+0x778] ;  /* 0x00077800014a7983 */ /* 0x001ee80000300a00 */
[----:B------:R-:W4:Y:S01]  /*24340*/  LDL.LU R10, [R1+0x350] ;  /* 0x00035000010a7983 */ /* 0x000f220000300800 */
[----:B------:R-:W-:-:S03]  /*24350*/  ISETP.LT.OR P6, PT, R0, 0xa9, !P5 ;  /* 0x000000a90000780c */ /* 0x000fc60006fc1670 */
[----:B------:R-:W3:Y:S10]  /*24360*/  LDL.LU R11, [R1+0x37c] ;  /* 0x00037c00010b7983 */ /* 0x000ef40000300800 */
[----:B----4-:R-:W-:-:S05]  /*24370*/  @!P6 IMAD R10, R10, R17, RZ ;  /* 0x000000110a0ae224 */ /* 0x010fca00078e02ff */
[----:B------:R0:W-:Y:S04]  /*24380*/  @!P6 STG.E.U8 desc[UR50][R4.64+0xa8], R10 ;  /* 0x0000a80a0400e986 */ /* 0x0001e8000c101132 */
[----:B0-----:R-:W4:Y:S01]  /*24390*/  LDL.LU R10, [R1+0x354] ;  /* 0x00035400010a7983 */ /* 0x001f220000300800 */
[----:B------:R-:W-:Y:S02]  /*243a0*/  ISETP.LT.OR P6, PT, R0, 0xaa, !P5 ;  /* 0x000000aa0000780c */ /* 0x000fe40006fc1670 */
[----:B------:R-:W-:-:S11]  /*243b0*/  LOP3.LUT P2, RZ, R8, 0x10000, RZ, 0xc0, !PT ;  /* 0x0001000008ff7812 */ /* 0x000fd6000784c0ff */
[----:B----4-:R-:W-:-:S05]  /*243c0*/  @!P6 IMAD R10, R10, R17, RZ ;  /* 0x000000110a0ae224 */ /* 0x010fca00078e02ff */
[----:B------:R0:W-:Y:S04]  /*243d0*/  @!P6 STG.E.U8 desc[UR50][R4.64+0xa9], R10 ;  /* 0x0000a90a0400e986 */ /* 0x0001e8000c101132 */
[----:B0-----:R-:W4:Y:S01]  /*243e0*/  LDL.LU R10, [R1+0x358] ;  /* 0x00035800010a7983 */ /* 0x001f220000300800 */
[----:B------:R-:W-:Y:S01]  /*243f0*/  LOP3.LUT P4, RZ, R8, 0x8000, RZ, 0xc0, !PT ;  /* 0x0000800008ff7812 */ /* 0x000fe2000788c0ff */
[----:B----4-:R-:W-:-:S05]  /*24400*/  @!P2 IMAD R10, R10, R17, RZ ;  /* 0x000000110a0aa224 */ /* 0x010fca00078e02ff */
[----:B------:R0:W-:Y:S04]  /*24410*/  @!P2 STG.E.U8 desc[UR50][R76.64+0xa8], R10 ;  /* 0x0000a80a4c00a986 */ /* 0x0001e8000c101132 */
[----:B0-----:R-:W4:Y:S04]  /*24420*/  LDL.LU.64 R76, [R1+0x770] ;  /* 0x00077000014c7983 */ /* 0x001f280000300a00 */
        /* <DEDUP_REMOVED lines=10> */
[----:B------:R-:W-:-:S11]  /*244d0*/  LOP3.LUT P1, RZ, R8, 0x2000, RZ, 0xc0, !PT ;  /* 0x0000200008ff7812 */ /* 0x000fd6000782c0ff */
        /* <DEDUP_REMOVED lines=8> */
[----:B0-----:R-:W3:Y:S04]  /*24560*/  LDL.LU.64 R82, [R1+0x758] ;  /* 0x0007580001527983 */ /* 0x001ee80000300a00 */
[----:B------:R-:W4:Y:S01]  /*24570*/  LDL.LU R10, [R1+0x370] ;  /* 0x00037000010a7983 */ /* 0x000f220000300800 */
[----:B------:R-:W-:-:S03]  /*24580*/  ISETP.LT.OR P6, PT, R0, 0xb9, !P5 ;  /* 0x000000b90000780c */ /* 0x000fc60006fc1670 */
[----:B------:R-:W2:Y:S04]  /*24590*/  LDL.LU R15, [R1+0x398] ;  /* 0x00039800010f7983 */ /* 0x000ea80000300800 */
[----:B------:R-:W3:Y:S06]  /*245a0*/  LDL.LU R153, [R1+0x39c] ;  /* 0x00039c0001997983 */ /* 0x000eec0000300800 */
[----:B----4-:R-:W-:-:S05]  /*245b0*/  @!P6 IMAD R10, R10, R17, RZ ;  /* 0x000000110a0ae224 */ /* 0x010fca00078e02ff */
[----:B------:R0:W-:Y:S04]  /*245c0*/  @!P6 STG.E.U8 desc[UR50][R4.64+0xb8], R10 ;  /* 0x0000b80a0400e986 */ /* 0x0001e8000c101132 */
[----:B0-----:R-:W4:Y:S01]  /*245d0*/  LDL.LU R10, [R1+0x374] ;  /* 0x00037400010a7983 */ /* 0x001f220000300800 */
[----:B------:R-:W-:-:S13]  /*245e0*/  ISETP.LT.OR P6, PT, R0, 0xba, !P5 ;  /* 0x000000ba0000780c */ /* 0x000fda0006fc1670 */
[----:B----4-:R-:W-:-:S05]  /*245f0*/  @!P6 IMAD R10, R10, R17, RZ ;  /* 0x000000110a0ae224 */ /* 0x010fca00078e02ff */
[----:B------:R0:W-:Y:S04]  /*24600*/  @!P6 STG.E.U8 desc[UR50][R4.64+0xb9], R10 ;  /* 0x0000b90a0400e986 */ /* 0x0001e8000c101132 */
[----:B0-----:R-:W4:Y:S01]  /*24610*/  LDL.LU R10, [R1+0x378] ;  /* 0x00037800010a7983 */ /* 0x001f220000300800 */
[C---:B------:R-:W-:Y:S02]  /*24620*/  LOP3.LUT P6, RZ, R8.reuse, 0x1000, RZ, 0xc0, !PT ;  /* 0x0000100008ff7812 */ /* 0x040fe400078cc0ff */
[----:B------:R-:W-:-:S11]  /*24630*/  LOP3.LUT P0, RZ, R8, 0x800, RZ, 0xc0, !PT ;  /* 0x0000080008ff7812 */ /* 0x000fd6000780c0ff */
[----:B----4-:R-:W-:-:S05]  /*24640*/  @!P6 IMAD R10, R10, R17, RZ ;  /* 0x000000110a0ae224 */ /* 0x010fca00078e02ff */
[----:B------:R0:W-:Y:S02]  /*24650*/  @!P6 STG.E.U8 desc[UR50][R84.64+0xb8], R10 ;  /* 0x0000b80a5400e986 */ /* 0x0001e4000c101132 */
[----:B0-----:R-:W-:Y:S02]  /*24660*/  @!P0 IMAD R10, R11, R17, RZ ;  /* 0x000000110b0a8224 */ /* 0x001fe400078e02ff */
[----:B------:R-:W4:Y:S04]  /*24670*/  LDL.LU.64 R84, [R1+0x750] ;  /* 0x0007500001547983 */ /* 0x000f280000300a00 */
[----:B------:R0:W-:Y:S04]  /*24680*/  @!P0 STG.E.U8 desc[UR50][R86.64+0xb9], R10 ;  /* 0x0000b90a56008986 */ /* 0x0001e8000c101132 */
[----:B0-----:R-:W4:Y:S04]  /*24690*/  LDL.LU.64 R86, [R1+0x748] ;  /* 0x0007480001567983 */ /* 0x001f280000300a00 */
[----:B------:R-:W2:Y:S01]  /*246a0*/  LDL.LU R10, [R1+0x380] ;  /* 0x00038000010a7983 */ /* 0x000ea20000300800 */
[----:B------:R-:W-:-:S03]  /*246b0*/  ISETP.LT.OR P6, PT, R0, 0xc1, !P5 ;  /* 0x000000c10000780c */ /* 0x000fc60006fc1670 */
[----:B------:R-:W4:Y:S10]  /*246c0*/  LDL.LU R11, [R1+0x3ac] ;  /* 0x0003ac00010b7983 */ /* 0x000f340000300800 */
[----:B--2---:R-:W-:-:S05]  /*246d0*/  @!P6 IMAD R10, R10, R17, RZ ;  /* 0x000000110a0ae224 */ /* 0x004fca00078e02ff */
[----:B------:R0:W-:Y:S04]  /*246e0*/  @!P6 STG.E.U8 desc[UR50][R4.64+0xc0], R10 ;  /* 0x0000c00a0400e986 */ /* 0x0001e8000c101132 */
[----:B0-----:R-:W2:Y:S01]  /*246f0*/  LDL.LU R10, [R1+0x384] ;  /* 0x00038400010a7983 */ /* 0x001ea20000300800 */
[----:B------:R-:W-:Y:S02]  /*24700*/  ISETP.LT.OR P6, PT, R0, 0xc2, !P5 ;  /* 0x000000c20000780c */ /* 0x000fe40006fc1670 */
[----:B------:R-:W-:-:S11]  /*24710*/  LOP3.LUT P2, RZ, R8, 0x400, RZ, 0xc0, !PT ;  /* 0x0000040008ff7812 */ /* 0x000fd6000784c0ff */
[----:B--2---:R-:W-:-:S05]  /*24720*/  @!P6 IMAD R10, R10, R17, RZ ;  /* 0x000000110a0ae224 */ /* 0x004fca00078e02ff */
[----:B------:R0:W-:Y:S04]  /*24730*/  @!P6 STG.E.U8 desc[UR50][R4.64+0xc1], R10 ;  /* 0x0000c10a0400e986 */ /* 0x0001e8000c101132 */
[----:B0-----:R-:W2:Y:S01]  /*24740*/  LDL.LU R10, [R1+0x388] ;  /* 0x00038800010a7983 */ /* 0x001ea20000300800 */
[----:B------:R-:W-:Y:S01]  /*24750*/  LOP3.LUT P4, RZ, R8, 0x200, RZ, 0xc0, !PT ;  /* 0x0000020008ff7812 */ /* 0x000fe2000788c0ff */
[----:B--2---:R-:W-:-:S05]  /*24760*/  @!P2 IMAD R10, R10, R17, RZ ;  /* 0x000000110a0aa224 */ /* 0x004fca00078e02ff */
[----:B------:R0:W-:Y:S04]  /*24770*/  @!P2 STG.E.U8 desc[UR50][R88.64+0xc0], R10 ;  /* 0x0000c00a5800a986 */ /* 0x0001e8000c101132 */
[----:B0-----:R-:W2:Y:S04]  /*24780*/  LDL.LU.64 R88, [R1+0x740] ;  /* 0x0007400001587983 */ /* 0x001ea80000300a00 */
[----:B------:R-:W3:Y:S01]  /*24790*/  LDL.LU R10, [R1+0x38c] ;  /* 0x00038c00010a7983 */ /* 0x000ee20000300800 */
[----:B------:R-:W-:Y:S01]  /*247a0*/  ISETP.LT.OR P6, PT, R0, 0xc9, !P5 ;  /* 0x000000c90000780c */ /* 0x000fe20006fc1670 */
[----:B---3--:R-:W-:-:S05]  /*247b0*/  @!P4 IMAD R10, R10, R17, RZ ;  /* 0x000000110a0ac224 */ /* 0x008fca00078e02ff */
[----:B------:R0:W-:Y:S04]  /*247c0*/  @!P4 STG.E.U8 desc[UR50][R90.64+0xc1], R10 ;  /* 0x0000c10a5a00c986 */ /* 0x0001e8000c101132 */
[----:B0-----:R-:W3:Y:S04]  /*247d0*/  LDL.LU.64 R90, [R1+0x738] ;  /* 0x00073800015a7983 */ /* 0x001ee80000300a00 */
[----:B------:R-:W4:Y:S02]  /*247e0*/  LDL.LU R10, [R1+0x390] ;  /* 0x00039000010a7983 */ /* 0x000f240000300800 */
[----:B----4-:R-:W-:-:S05]  /*247f0*/  @!P6 IMAD R10, R10, R17, RZ ;  /* 0x000000110a0ae224 */ /* 0x010fca00078e02ff */
[----:B------:R0:W-:Y:S04]  /*24800*/  @!P6 STG.E.U8 desc[UR50][R4.64+0xc8], R10 ;  /* 0x0000c80a0400e986 */ /* 0x0001e8000c101132 */
[----:B0-----:R-:W4:Y:S01]  /*24810*/  LDL.LU R10, [R1+0x394] ;  /* 0x00039400010a7983 */ /* 0x001f220000300800 */
[----:B------:R-:W-:Y:S02]  /*24820*/  ISETP.LT.OR P6, PT, R0, 0xca, !P5 ;  /* 0x000000ca0000780c */ /* 0x000fe40006fc1670 */
[----:B------:R-:W-:-:S11]  /*24830*/  LOP3.LUT P1, RZ, R8, 0x80, RZ, 0xc0, !PT ;  /* 0x0000008008ff7812 */ /* 0x000fd6000782c0ff */
[----:B----4-:R-:W-:-:S05]  /*24840*/  @!P6 IMAD R10, R10, R17, RZ ;  /* 0x000000110a0ae224 */ /* 0x010fca00078e02ff */
[----:B------:R0:W-:Y:S01]  /*24850*/  @!P6 STG.E.U8 desc[UR50][R4.64+0xc9], R10 ;  /* 0x0000c90a0400e986 */ /* 0x0001e2000c101132 */
[----:B------:R-:W-:-:S13]  /*24860*/  LOP3.LUT P6, RZ, R8, 0x100, RZ, 0xc0, !PT ;  /* 0x0000010008ff7812 */ /* 0x000fda00078cc0ff */
[----:B0-----:R-:W-:-:S05]  /*24870*/  @!P6 IMAD R10, R15, R17, RZ ;  /* 0x000000110f0ae224 */ /* 0x001fca00078e02ff */
[----:B------:R0:W-:Y:S02]  /*24880*/  @!P6 STG.E.U8 desc[UR50][R92.64+0xc8], R10 ;  /* 0x0000c80a5c00e986 */ /* 0x0001e4000c101132 */
[----:B0-----:R-:W-:Y:S02]  /*24890*/  @!P1 IMAD R10, R153, R17, RZ ;  /* 0x00000011990a9224 */ /* 0x001fe400078e02ff */
[----:B------:R-:W4:Y:S04]  /*248a0*/  LDL.LU.64 R92, [R1+0x730] ;  /* 0x00073000015c7983 */ /* 0x000f280000300a00 */
        /* <DEDUP_REMOVED lines=46> */
[C---:B------:R-:W-:Y:S02]  /*24b90*/  LOP3.LUT P1, RZ, R8.reuse, 0x4, RZ, 0xc0, !PT ;  /* 0x0000000408ff7812 */ /* 0x040fe4000782c0ff */
[----:B------:R-:W-:-:S09]  /*24ba0*/  LOP3.LUT P0, RZ, R8, 0x1, RZ, 0xc0, !PT ;  /* 0x0000000108ff7812 */ /* 0x000fd2000780c0ff */
[----:B--2---:R-:W-:-:S05]  /*24bb0*/  @!P6 IMAD R10, R10, R17, RZ ;  /* 0x000000110a0ae224 */ /* 0x004fca00078e02ff */
[----:B------:R0:W-:Y:S01]  /*24bc0*/  @!P6 STG.E.U8 desc[UR50][R4.64+0xe1], R10 ;  /* 0x0000e10a0400e986 */ /* 0x0001e2000c101132 */
[----:B------:R-:W-:Y:S01]  /*24bd0*/  LOP3.LUT P6, RZ, R8, 0x2, RZ, 0xc0, !PT ;  /* 0x0000000208ff7812 */ /* 0x000fe200078cc0ff */
[----:B------:R-:W-:-:S05]  /*24be0*/  @!P1 IMAD R8, R15, R17, RZ ;  /* 0x000000110f089224 */ /* 0x000fca00078e02ff */
[----:B------:R1:W-:Y:S04]  /*24bf0*/  @!P1 STG.E.U8 desc[UR50][R104.64+0xe0], R8 ;  /* 0x0000e00868009986 */ /* 0x0003e8000c101132 */
[----:B0-----:R-:W2:Y:S03]  /*24c00*/  LDL.LU R10, [R1+0x3d8] ;  /* 0x0003d800010a7983 */ /* 0x001ea60000300800 */
[----:B-1----:R-:W-:Y:S01]  /*24c10*/  @!P6 IMAD R8, R153, R17, RZ ;  /* 0x000000119908e224 */ /* 0x002fe200078e02ff */
[----:B------:R-:W4:Y:S04]  /*24c20*/  LDL.LU.64 R104, [R1+0x700] ;  /* 0x0007000001687983 */ /* 0x000f280000300a00 */
[----:B------:R0:W-:Y:S04]  /*24c30*/  @!P6 STG.E.U8 desc[UR50][R106.64+0xe1], R8 ;  /* 0x0000e1086a00e986 */ /* 0x0001e8000c101132 */
[----:B0-----:R-:W4:Y:S04]  /*24c40*/  LDL.LU.64 R106, [R1+0x6f8] ;  /* 0x0006f800016a7983 */ /* 0x001f280000300a00 */
[----:B------:R-:W3:Y:S01]  /*24c50*/  LDL.LU R8, [R1+0x3d0] ;  /* 0x0003d00001087983 */ /* 0x000ee20000300800 */
[----:B------:R-:W-:-:S03]  /*24c60*/  ISETP.LT.OR P6, PT, R0, 0xe9, !P5 ;  /* 0x000000e90000780c */ /* 0x000fc60006fc1670 */
[----:B------:R-:W4:Y:S04]  /*24c70*/  LDL.LU R15, [R1+0x3f8] ;  /* 0x0003f800010f7983 */ /* 0x000f280000300800 */
[----:B------:R-:W4:Y:S06]  /*24c80*/  LDL.LU R153, [R1+0x3fc] ;  /* 0x0003fc0001997983 */ /* 0x000f2c0000300800 */
[----:B---3--:R-:W-:-:S05]  /*24c90*/  @!P6 IMAD R8, R8, R17, RZ ;  /* 0x000000110808e224 */ /* 0x008fca00078e02ff */
[----:B------:R0:W-:Y:S04]  /*24ca0*/  @!P6 STG.E.U8 desc[UR50][R4.64+0xe8], R8 ;  /* 0x0000e8080400e986 */ /* 0x0001e8000c101132 */
[----:B0-----:R-:W3:Y:S01]  /*24cb0*/  LDL.LU R8, [R1+0x3d4] ;  /* 0x0003d40001087983 */ /* 0x001ee20000300800 */
[----:B------:R-:W-:-:S13]  /*24cc0*/  ISETP.LT.OR P6, PT, R0, 0xea, !P5 ;  /* 0x000000ea0000780c */ /* 0x000fda0006fc1670 */
[----:B---3--:R-:W-:-:S05]  /*24cd0*/  @!P6 IMAD R8, R8, R17, RZ ;  /* 0x000000110808e224 */ /* 0x008fca00078e02ff */
[----:B------:R2:W-:Y:S01]  /*24ce0*/  @!P6 STG.E.U8 desc[UR50][R4.64+0xe9], R8 ;  /* 0x0000e9080400e986 */ /* 0x0005e2000c101132 */
[----:B------:R-:W-:Y:S01]  /*24cf0*/  LOP3.LUT P6, RZ, R7, 0x80000000, RZ, 0xc0, !PT ;  /* 0x8000000007ff7812 */ /* 0x000fe200078cc0ff */
[----:B--2---:R-:W-:-:S05]  /*24d00*/  @!P0 IMAD R8, R10, R17, RZ ;  /* 0x000000110a088224 */ /* 0x004fca00078e02ff */
[----:B------:R0:W-:Y:S07]  /*24d10*/  @!P0 STG.E.U8 desc[UR50][R108.64+0xe8], R8 ;  /* 0x0000e8086c008986 */ /* 0x0001ee000c101132 */
[----:B0-----:R-:W-:Y:S01]  /*24d20*/  @!P6 IMAD R8, R11, R17, RZ ;  /* 0x000000110b08e224 */ /* 0x001fe200078e02ff */
[----:B------:R-:W2:Y:S04]  /*24d30*/  LDL.LU.64 R108, [R1+0x6f0] ;  /* 0x0006f000016c7983 */ /* 0x000ea80000300a00 */
[----:B------:R0:W-:Y:S04]  /*24d40*/  @!P6 STG.E.U8 desc[UR50][R110.64+0xe9], R8 ;  /* 0x0000e9086e00e986 */ /* 0x0001e8000c101132 */
[----:B0-----:R-:W3:Y:S04]  /*24d50*/  LDL.LU.64 R110, [R1+0x6e8] ;  /* 0x0006e800016e7983 */ /* 0x001ee80000300a00 */
[----:B------:R-:W4:Y:S01]  /*24d60*/  LDL.LU R8, [R1+0x3e0] ;  /* 0x0003e00001087983 */ /* 0x000f220000300800 */
[----:B------:R-:W-:-:S03]  /*24d70*/  ISETP.LT.OR P6, PT, R0, 0xf1, !P5 ;  /* 0x000000f10000780c */ /* 0x000fc60006fc1670 */
[----:B------:R-:W2:Y:S04]  /*24d80*/  LDL.LU R10, [R1] ;  /* 0x00000000010a7983 */ /* 0x000ea80000300800 */
[----:B------:R-:W3:Y:S06]  /*24d90*/  LDL.LU R11, [R1+0x4] ;  /* 0x00000400010b7983 */ /* 0x000eec0000300800 */
        /* <DEDUP_REMOVED lines=12> */
[----:B------:R-:W2:Y:S02]  /*24e60*/  LDL.LU R8, [R1+0x3ec] ;  /* 0x0003ec0001087983 */ /* 0x000ea40000300800 */
[----:B--2---:R-:W-:-:S05]  /*24e70*/  @!P6 IMAD R8, R8, R17, RZ ;  /* 0x000000110808e224 */ /* 0x004fca00078e02ff */
[----:B------:R0:W-:Y:S04]  /*24e80*/  @!P6 STG.E.U8 desc[UR50][R114.64+0xf1], R8 ;  /* 0x0000f1087200e986 */ /* 0x0001e8000c101132 */
[----:B0-----:R-:W2:Y:S04]  /*24e90*/  LDL.LU.64 R114, [R1+0x6d8] ;  /* 0x0006d80001727983 */ /* 0x001ea80000300a00 */
[----:B------:R-:W3:Y:S01]  /*24ea0*/  LDL.LU R8, [R1+0x3f0] ;  /* 0x0003f00001087983 */ /* 0x000ee20000300800 */
[C---:B------:R-:W-:Y:S02]  /*24eb0*/  ISETP.LT.OR P6, PT, R0.reuse, 0xf9, !P5 ;  /* 0x000000f90000780c */ /* 0x040fe40006fc1670 */
[----:B------:R-:W-:-:S11]  /*24ec0*/  ISETP.LT.OR P5, PT, R0, 0xfa, !P5 ;  /* 0x000000fa0000780c */ /* 0x000fd60006fa1670 */
[----:B---3--:R-:W-:-:S05]  /*24ed0*/  @!P6 IMAD R8, R8, R17, RZ ;  /* 0x000000110808e224 */ /* 0x008fca00078e02ff */
[----:B------:R0:W-:Y:S04]  /*24ee0*/  @!P6 STG.E.U8 desc[UR50][R4.64+0xf8], R8 ;  /* 0x0000f8080400e986 */ /* 0x0001e8000c101132 */
[----:B0-----:R-:W3:Y:S01]  /*24ef0*/  LDL.LU R8, [R1+0x3f4] ;  /* 0x0003f40001087983 */ /* 0x001ee20000300800 */
[----:B------:R-:W-:Y:S02]  /*24f00*/  LOP3.LUT P4, RZ, R7, 0x10000000, RZ, 0xc0, !PT ;  /* 0x1000000007ff7812 */ /* 0x000fe4000788c0ff */
[----:B------:R-:W-:Y:S01]  /*24f10*/  LOP3.LUT P1, RZ, R6, 0x4, RZ, 0xc0, !PT ;  /* 0x0000000406ff7812 */ /* 0x000fe2000782c0ff */
[----:B---3--:R-:W-:-:S05]  /*24f20*/  @!P5 IMAD R8, R8, R17, RZ ;  /* 0x000000110808d224 */ /* 0x008fca00078e02ff */
[----:B------:R0:W-:Y:S05]  /*24f30*/  @!P5 STG.E.U8 desc[UR50][R4.64+0xf9], R8 ;  /* 0x0000f9080400d986 */ /* 0x0001ea000c101132 */
[----:B0-----:R-:W-:-:S05]  /*24f40*/  @!P4 IMAD R4, R15, R17, RZ ;  /* 0x000000110f04c224 */ /* 0x001fca00078e02ff */
[----:B------:R0:W-:Y:S02]  /*24f50*/  @!P4 STG.E.U8 desc[UR50][R116.64+0xf8], R4 ;  /* 0x0000f8047400c986 */ /* 0x0001e4000c101132 */
[----:B0-----:R-:W-:Y:S02]  /*24f60*/  @!P1 IMAD R4, R153, R17, RZ ;  /* 0x0000001199049224 */ /* 0x001fe400078e02ff */
[----:B------:R-:W3:Y:S04]  /*24f70*/  LDL.LU.64 R116, [R1+0x6d0] ;  /* 0x0006d00001747983 */ /* 0x000ee80000300a00 */
[----:B------:R0:W-:Y:S02]  /*24f80*/  @!P1 STG.E.U8 desc[UR50][R118.64+0xf9], R4 ;  /* 0x0000f90476009986 */ /* 0x0001e4000c101132 */
[----:B0-----:R-:W-:-:S02]  /*24f90*/  IADD3 R4, P5, R2, UR47, RZ ;  /* 0x0000002f02047c10 */ /* 0x001fc4000ffbe0ff */
[----:B------:R-:W3:Y:S02]  /*24fa0*/  LDL.LU.64 R118, [R1+0x6c8] ;  /* 0x0006c80001767983 */ /* 0x000ee40000300a00 */
[----:B------:R-:W-:Y:S02]  /*24fb0*/  IADD3.X R5, R3, UR46, RZ, P5, !PT ;  /* 0x0000002e03057c10 */ /* 0x000fe4000affe4ff */
[----:B------:R-:W4:Y:S01]  /*24fc0*/  LDL.LU R15, [R1+0x38] ;  /* 0x00003800010f7983 */ /* 0x000f220000300800 */
[----:B------:R-:W-:-:S03]  /*24fd0*/  ISETP.GE.AND P5, PT, R14, 0x101, PT ;  /* 0x000001010e00780c */ /* 0x000fc60003fa6270 */
[----:B------:R-:W2:Y:S01]  /*24fe0*/  LDL.LU R153, [R1+0x3c] ;  /* 0x00003c0001997983 */ /* 0x000ea20000300800 */
[----:B------:R-:W-:-:S13]  /*24ff0*/  ISETP.LT.OR P6, PT, R0, 0x1, !P5 ;  /* 0x000000010000780c */ /* 0x000fda0006fc1670 */
[----:B------:R-:W-:-:S05]  /*25000*/  @!P6 IMAD R8, R10, R17, RZ ;  /* 0x000000110a08e224 */ /* 0x000fca00078e02ff */
[----:B------:R0:W-:Y:S01]  /*25010*/  @!P6 STG.E.U8 desc[UR50][R4.64], R8 ;  /* 0x000000080400e986 */ /* 0x0001e2000c101132 */
[----:B------:R-:W-:-:S13]  /*25020*/  ISETP.LT.OR P6, PT, R0, 0x2, !P5 ;  /* 0x000000020000780c */ /* 0x000fda0006fc1670 */
[----:B0-----:R-:W-:-:S05]  /*25030*/  @!P6 IMAD R8, R11, R17, RZ ;  /* 0x000000110b08e224 */ /* 0x001fca00078e02ff */
[----:B------:R0:W-:Y:S04]  /*25040*/  @!P6 STG.E.U8 desc[UR50][R4.64+0x1], R8 ;  /* 0x000001080400e986 */ /* 0x0001e8000c101132 */
[----:B0-----:R-:W3:Y:S01]  /*25050*/  LDL.LU R8, [R1+0x8] ;  /* 0x0000080001087983 */ /* 0x001ee20000300800 */
[----:B------:R-:W-:-:S04]  /*25060*/  LOP3.LUT P0, RZ, R9, 0x200, RZ, 0xc0, !PT ;  /* 0x0000020009ff7812 */ /* 0x000fc8000780c0ff */
[----:B------:R-:W-:-:S13]  /*25070*/  ISETP.LT.OR P6, PT, R0, 0x1, !P0 ;  /* 0x000000010000780c */ /* 0x000fda00047c1670 */
[----:B------:R-:W-:-:S04]  /*25080*/  @!P6 IADD3 R10, P1, R4, UR45, RZ ;  /* 0x0000002d040aec10 */ /* 0x000fc8000ff3e0ff */
[----:B------:R-:W-:Y:S01]  /*25090*/  @!P6 IADD3.X R11, R5, UR44, RZ, P1, !PT ;  /* 0x0000002c050bec10 */ /* 0x000fe20008ffe4ff */
[----:B---3--:R-:W-:-:S05]  /*250a0*/  @!P6 IMAD R8, R8, R17, RZ ;  /* 0x000000110808e224 */ /* 0x008fca00078e02ff */
[----:B------:R0:W-:Y:S04]  /*250b0*/  @!P6 STG.E.U8 desc[UR50][R10.64], R8 ;  /* 0x000000080a00e986 */ /* 0x0001e8000c101132 */
[----:B0-----:R-:W3:Y:S01]  /*250c0*/  LDL.LU R8, [R1+0xc] ;  /* 0x00000c0001087983 */ /* 0x001ee20000300800 */
[----:B------:R-:W-:-:S13]  /*250d0*/  ISETP.LT.OR P0, PT, R0, 0x2, !P0 ;  /* 0x000000020000780c */ /* 0x000fda0004701670 */
[----:B------:R-:W-:-:S04]  /*250e0*/  @!P0 IADD3 R10, P6, R4, UR45, RZ ;  /* 0x0000002d040a8c10 */ /* 0x000fc8000ffde0ff */
[----:B------:R-:W-:Y:S01]  /*250f0*/  @!P0 IADD3.X R11, R5, UR44, RZ, P6, !PT ;  /* 0x0000002c050b8c10 */ /* 0x000fe2000b7fe4ff */
[----:B---3--:R-:W-:-:S05]  /*25100*/  @!P0 IMAD R8, R8, R17, RZ ;  /* 0x0000001108088224 */ /* 0x008fca00078e02ff */
[----:B------:R0:W-:Y:S04]  /*25110*/  @!P0 STG.E.U8 desc[UR50][R10.64+0x1], R8 ;  /* 0x000001080a008986 */ /* 0x0001e8000c101132 */
[----:B0-----:R-:W3:Y:S01]  /*25120*/  LDL.LU R8, [R1+0x10] ;  /* 0x0000100001087983 */ /* 0x001ee20000300800 */
[----:B------:R-:W-:-:S03]  /*25130*/  ISETP.LT.OR P0, PT, R0, 0x9, !P5 ;  /* 0x000000090000780c */ /* 0x000fc60006f01670 */
[----:B------:R-:W4:Y:S04]  /*25140*/  LDL.LU R10, [R1+0x2c] ;  /* 0x00002c00010a7983 */ /* 0x000f280000300800 */
[----:B------:R-:W2:Y:S06]  /*25150*/  LDL.LU R11, [R1+0x34] ;  /* 0x00003400010b7983 */ /* 0x000eac0000300800 */
        /* <DEDUP_REMOVED lines=12> */
[----:B------:R-:W4:Y:S02]  /*25220*/  LDL.LU R8, [R1+0x1c] ;  /* 0x00001c0001087983 */ /* 0x000f240000300800 */
[----:B----4-:R-:W-:-:S05]  /*25230*/  @!P0 IMAD R8, R8, R17, RZ ;  /* 0x0000001108088224 */ /* 0x010fca00078e02ff */
[----:B------:R0:W-:Y:S04]  /*25240*/  @!P0 STG.E.U8 desc[UR50][R122.64+0x9], R8 ;  /* 0x000009087a008986 */ /* 0x0001e8000c101132 */
[----:B0-----:R-:W4:Y:S04]  /*25250*/  LDL.LU.64 R122, [R1+0x6b8] ;  /* 0x0006b800017a7983 */ /* 0x001f280000300a00 */
[----:B------:R-:W2:Y:S01]  /*25260*/  LDL.LU R8, [R1+0x20] ;  /* 0x0000200001087983 */ /* 0x000ea20000300800 */
[----:B------:R-:W-:-:S13]  /*25270*/  ISETP.LT.OR P0, PT, R0, 0x11, !P5 ;  /* 0x000000110000780c */ /* 0x000fda0006f01670 */
        /* <DEDUP_REMOVED lines=10> */
[----:B------:R0:W-:Y:S07]  /*25320*/  @!P6 STG.E.U8 desc[UR50][R124.64+0x10], R8 ;  /* 0x000010087c00e986 */ /* 0x0001ee000c101132 */
[----:B0-----:R-:W-:Y:S01]  /*25330*/  @!P0 IMAD R8, R10, R17, RZ ;  /* 0x000000110a088224 */ /* 0x001fe200078e02ff */
[----:B------:R-:W2:Y:S04]  /*25340*/  LDL.LU.64 R124, [R1+0x6b0] ;  /* 0x0006b000017c7983 */ /* 0x000ea80000300a00 */
[----:B------:R0:W-:Y:S04]  /*25350*/  @!P0 STG.E.U8 desc[UR50][R126.64+0x11], R8 ;  /* 0x000011087e008986 */ /* 0x0001e8000c101132 */
[----:B0-----:R-:W2:Y:S04]  /*25360*/  LDL.LU.64 R126, [R1+0x6a8] ;  /* 0x0006a800017e7983 */ /* 0x001ea80000300a00 */
[----:B------:R-:W3:Y:S01]  /*25370*/  LDL.LU R8, [R1+0x30] ;  /* 0x0000300001087983 */ /* 0x000ee20000300800 */
[----:B------:R-:W-:-:S02]  /*25380*/  ISETP.LT.OR P0, PT, R0, 0x19, !P5 ;  /* 0x000000190000780c */ /* 0x000fc40006f01670 */
[----:B------:R-:W-:Y:S01]  /*25390*/  LOP3.LUT P1, RZ, R7, 0x800000, RZ, 0xc0, !PT ;  /* 0x0080000007ff7812 */ /* 0x000fe2000782c0ff */
[----:B------:R-:W4:Y:S10]  /*253a0*/  LDL.LU R10, [R1+0x5c] ;  /* 0x00005c00010a7983 */ /* 0x000f340000300800 */
[----:B---3--:R-:W-:-:S05]  /*253b0*/  @!P0 IMAD R8, R8, R17, RZ ;  /* 0x0000001108088224 */ /* 0x008fca00078e02ff */
[----:B------:R0:W-:Y:S01]  /*253c0*/  @!P0 STG.E.U8 desc[UR50][R4.64+0x18], R8 ;  /* 0x0000180804008986 */ /* 0x0001e2000c101132 */
[----:B------:R-:W-:-:S13]  /*253d0*/  ISETP.LT.OR P0, PT, R0, 0x1a, !P5 ;  /* 0x0000001a0000780c */ /* 0x000fda0006f01670 */
[----:B0-----:R-:W-:-:S05]  /*253e0*/  @!P0 IMAD R8, R11, R17, RZ ;  /* 0x000000110b088224 */ /* 0x001fca00078e02ff */
[----:B------:R0:W-:Y:S01]  /*253f0*/  @!P0 STG.E.U8 desc[UR50][R4.64+0x19], R8 ;  /* 0x0000190804008986 */ /* 0x0001e2000c101132 */
[----:B------:R-:W-:Y:S01]  /*25400*/  LOP3.LUT P0, RZ, R6, 0x8, RZ, 0xc0, !PT ;  /* 0x0000000806ff7812 */ /* 0x000fe2000780c0ff */
[----:B0-----:R-:W-:-:S05]  /*25410*/  @!P1 IMAD R8, R15, R17, RZ ;  /* 0x000000110f089224 */ /* 0x001fca00078e02ff */
[----:B------:R0:W-:Y:S07]  /*25420*/  @!P1 STG.E.U8 desc[UR50][R128.64+0x18], R8 ;  /* 0x0000180880009986 */ /* 0x0001ee000c101132 */
[----:B0-----:R-:W-:Y:S01]  /*25430*/  @!P0 IMAD R8, R153, R17, RZ ;  /* 0x0000001199088224 */ /* 0x001fe200078e02ff */
[----:B------:R-:W3:Y:S04]  /*25440*/  LDL.LU.64 R128, [R1+0x6a0] ;  /* 0x0006a00001807983 */ /* 0x000ee80000300a00 */
[----:B------:R0:W-:Y:S04]  /*25450*/  @!P0 STG.E.U8 desc[UR50][R130.64+0x19], R8 ;  /* 0x0000190882008986 */ /* 0x0001e8000c101132 */
[----:B0-----:R-:W3:Y:S04]  /*25460*/  LDL.LU.64 R130, [R1+0x698] ;  /* 0x0006980001827983 */ /* 0x001ee80000300a00 */
[----:B------:R-:W2:Y:S01]  /*25470*/  LDL.LU R8, [R1+0x40] ;  /* 0x0000400001087983 */ /* 0x000ea20000300800 */
[----:B------:R-:W-:-:S03]  /*25480*/  ISETP.LT.OR P0, PT, R0, 0x21, !P5 ;  /* 0x000000210000780c */ /* 0x000fc60006f01670 */
[----:B------:R-:W3:Y:S04]  /*25490*/  LDL.LU R11, [R1+0x64] ;  /* 0x00006400010b7983 */ /* 0x000ee80000300800 */
[----:B------:R-:W3:Y:S04]  /*254a0*/  LDL.LU R15, [R1+0x68] ;  /* 0x00006800010f7983 */ /* 0x000ee80000300800 */
[----:B------:R-:W3:Y:S02]  /*254b0*/  LDL.LU R153, [R1+0x6c] ;  /* 0x00006c0001997983 */ /* 0x000ee40000300800 */
        /* <DEDUP_REMOVED lines=12> */
[----:B------:R-:W4:Y:S02]  /*25580*/  LDL.LU R8, [R1+0x4c] ;  /* 0x00004c0001087983 */ /* 0x000f240000300800 */
[----:B----4-:R-:W-:-:S05]  /*25590*/  @!P0 IMAD R8, R8, R17, RZ ;  /* 0x0000001108088224 */ /* 0x010fca00078e02ff */
[----:B------:R0:W-:Y:S04]  /*255a0*/  @!P0 STG.E.U8 desc[UR50][R134.64+0x21], R8 ;  /* 0x0000210886008986 */ /* 0x0001e8000c101132 */
[----:B0-----:R-:W4:Y:S04]  /*255b0*/  LDL.LU.64 R134, [R1+0x688] ;  /* 0x0006880001867983 */ /* 0x001f280000300a00 */
[----:B------:R-:W3:Y:S01]  /*255c0*/  LDL.LU R8, [R1+0x50] ;  /* 0x0000500001087983 */ /* 0x000ee20000300800 */
[----:B------:R-:W-:-:S13]  /*255d0*/  ISETP.LT.OR P0, PT, R0, 0x29, !P5 ;  /* 0x000000290000780c */ /* 0x000fda0006f01670 */
        /* <DEDUP_REMOVED lines=10> */
[----:B------:R0:W-:Y:S07]  /*25680*/  @!P6 STG.E.U8 desc[UR50][R136.64+0x28], R8 ;  /* 0x000028088800e986 */ /* 0x0001ee000c101132 */
[----:B0-----:R-:W-:Y:S01]  /*25690*/  @!P0 IMAD R8, R10, R17, RZ ;  /* 0x000000110a088224 */ /* 0x001fe200078e02ff */
[----:B------:R-:W3:Y:S04]  /*256a0*/  LDL.LU.64 R136, [R1+0x680] ;  /* 0x0006800001887983 */ /* 0x000ee80000300a00 */
[----:B------:R0:W-:Y:S04]  /*256b0*/  @!P0 STG.E.U8 desc[UR50][R138.64+0x29], R8 ;  /* 0x000029088a008986 */ /* 0x0001e8000c101132 */
[----:B0-----:R-:W3:Y:S04]  /*256c0*/  LDL.LU.64 R138, [R1+0x678] ;  /* 0x00067800018a7983 */ /* 0x001ee80000300a00 */
[----:B------:R-:W2:Y:S01]  /*256d0*/  LDL.LU R8, [R1+0x60] ;  /* 0x0000600001087983 */ /* 0x000ea20000300800 */
[----:B------:R-:W-:-:S02]  /*256e0*/  ISETP.LT.OR P0, PT, R0, 0x31, !P5 ;  /* 0x000000310000780c */ /* 0x000fc40006f01670 */
[----:B------:R-:W-:Y:S01]  /*256f0*/  LOP3.LUT P1, RZ, R7, 0x80000, RZ, 0xc0, !PT ;  /* 0x0008000007ff7812 */ /* 0x000fe2000782c0ff */
[----:B------:R-:W4:Y:S10]  /*25700*/  LDL.LU R10, [R1+0x8c] ;  /* 0x00008c00010a7983 */ /* 0x000f340000300800 */
[----:B--2---:R-:W-:-:S05]  /*25710*/  @!P0 IMAD R8, R8, R17, RZ ;  /* 0x0000001108088224 */ /* 0x004fca00078e02ff */
        /* <DEDUP_REMOVED lines=8> */
[----:B------:R-:W2:Y:S04]  /*257a0*/  LDL.LU.64 R140, [R1+0x670] ;  /* 0x00067000018c7983 */ /* 0x000ea80000300a00 */
[----:B------:R-:W3:Y:S04]  /*257b0*/  LDL.LU R11, [R1+0x90] ;  /* 0x00009000010b7983 */ /* 0x000ee80000300800 */
[----:B------:R-:W2:Y:S04]  /*257c0*/  LDL.LU R15, [R1+0x94] ;  /* 0x00009400010f7983 */ /* 0x000ea80000300800 */
[----:B------:R0:W-:Y:S04]  /*257d0*/  @!P0 STG.E.U8 desc[UR50][R142.64+0x31], R8 ;  /* 0x000031088e008986 */ /* 0x0001e8000c101132 */
[----:B0-----:R-:W2:Y:S04]  /*257e0*/  LDL.LU.64 R142, [R1+0x668] ;  /* 0x00066800018e7983 */ /* 0x001ea80000300a00 */
[----:B------:R-:W4:Y:S01]  /*257f0*/  LDL.LU R8, [R1+0x70] ;  /* 0x0000700001087983 */ /* 0x000f220000300800 */
[----:B------:R-:W-:-:S03]  /*25800*/  ISETP.LT.OR P0, PT, R0, 0x39, !P5 ;  /* 0x000000390000780c */ /* 0x000fc60006f01670 */
[----:B------:R-:W2:Y:S10]  /*25810*/  LDL.LU R153, [R1+0x98] ;  /* 0x0000980001997983 */ /* 0x000eb40000300800 */
        /* <DEDUP_REMOVED lines=12> */
[----:B------:R-:W3:Y:S02]  /*258e0*/  LDL.LU R8, [R1+0x7c] ;  /* 0x00007c0001087983 */ /* 0x000ee40000300800 */
[----:B---3--:R-:W-:-:S05]  /*258f0*/  @!P0 IMAD R8, R8, R17, RZ ;  /* 0x0000001108088224 */ /* 0x008fca00078e02ff */
[----:B------:R0:W-:Y:S04]  /*25900*/  @!P0 STG.E.U8 desc[UR50][R146.64+0x39], R8 ;  /* 0x0000390892008986 */ /* 0x0001e8000c101132 */
[----:B0-----:R-:W3:Y:S04]  /*25910*/  LDL.LU.64 R146, [R1+0x658] ;  /* 0x0006580001927983 */ /* 0x001ee80000300a00 */
        /* <DEDUP_REMOVED lines=10> */
[C---:B------:R-:W-:Y:S02]  /*259c0*/  LOP3.LUT P0, RZ, R7.reuse, 0x4000, RZ, 0xc0, !PT ;  /* 0x0000400007ff7812 */ /* 0x040fe4000780c0ff */
[----:B------:R-:W-:Y:S01]  /*259d0*/  LOP3.LUT P1, RZ, R7, 0x2000, RZ, 0xc0, !PT ;  /* 0x0000200007ff7812 */ /* 0x000fe2000782c0ff */
[----:B--2---:R-:W-:-:S05]  /*259e0*/  @!P6 IMAD R8, R8, R17, RZ ;  /* 0x000000110808e224 */ /* 0x004fca00078e02ff */
[----:B------:R0:W-:Y:S05]  /*259f0*/  @!P6 STG.E.U8 desc[UR50][R148.64+0x40], R8 ;  /* 0x000040089400e986 */ /* 0x0001ea000c101132 */
[----:B0-----:R-:W-:Y:S01]  /*25a00*/  @!P0 IMAD R8, R10, R17, RZ ;  /* 0x000000110a088224 */ /* 0x001fe200078e02ff */
[----:B------:R-:W2:Y:S04]  /*25a10*/  LDL.LU.64 R148, [R1+0x650] ;  /* 0x0006500001947983 */ /* 0x000ea80000300a00 */
[----:B------:R0:W-:Y:S01]  /*25a20*/  @!P0 STG.E.U8 desc[UR50][R150.64+0x41], R8 ;  /* 0x0000410896008986 */ /* 0x0001e2000c101132 */
[----:B------:R-:W-:-:S03]  /*25a30*/  ISETP.LT.OR P0, PT, R0, 0x49, !P5 ;  /* 0x000000490000780c */ /* 0x000fc60006f01670 */
[----:B0-----:R-:W2:Y:S10]  /*25a40*/  LDL.LU.64 R150, [R1+0x648] ;  /* 0x0006480001967983 */ /* 0x001eb40000300a00 */
[----:B------:R-:W-:-:S05]  /*25a50*/  @!P0 IMAD R8, R11, R17, RZ ;  /* 0x000000110b088224 */ /* 0x000fca00078e02ff */
[----:B------:R0:W-:Y:S01]  /*25a60*/  @!P0 STG.E.U8 desc[UR50][R4.64+0x48], R8 ;  /* 0x0000480804008986 */ /* 0x0001e2000c101132 */
[----:B------:R-:W-:-:S13]  /*25a70*/  ISETP.LT.OR P0, PT, R0, 0x4a, !P5 ;  /* 0x0000004a0000780c */ /* 0x000fda0006f01670 */
[----:B0-----:R-:W-:-:S05]  /*25a80*/  @!P0 IMAD R8, R15, R17, RZ ;  /* 0x000000110f088224 */ /* 0x001fca00078e02ff */
[----:B------:R0:W-:Y:S02]  /*25a90*/  @!P0 STG.E.U8 desc[UR50][R4.64+0x49], R8 ;  /* 0x0000490804008986 */ /* 0x0001e4000c101132 */
[----:B0-----:R-:W-:-:S05]  /*25aa0*/  @!P1 IMAD R8, R153, R17, RZ ;  /* 0x0000001199089224 */ /* 0x001fca00078e02ff */
[----:B------:R0:W-:Y:S04]  /*25ab0*/  @!P1 STG.E.U8 desc[UR50][R18.64+0x48], R8 ;  /* 0x0000480812009986 */ /* 0x0001e8000c101132 */
[----:B0-----:R0:W5:Y:S04]  /*25ac0*/  LDL.LU.64 R18, [R1+0x640] ;  /* 0x0006400001127983 */ /* 0x0011680000300a00 */
[----:B------:R-:W4:Y:S01]  /*25ad0*/  LDL.LU R8, [R1+0x9c] ;  /* 0x00009c0001087983 */ /* 0x000f220000300800 */
[----:B------:R-:W-:-:S03]  /*25ae0*/  LOP3.LUT P0, RZ, R7, 0x1000, RZ, 0xc0, !PT ;  /* 0x0000100007ff7812 */ /* 0x000fc6000780c0ff */
[----:B------:R-:W3:Y:S04]  /*25af0*/  LDL.LU R11, [R1+0x14c] ;  /* 0x00014c00010b7983 */ /* 0x000ee80000300800 */
[----:B------:R-:W2:Y:S04]  /*25b00*/  LDL.LU R15, [R1+0x150] ;  /* 0x00015000010f7983 */ /* 0x000ea80000300800 */
[----:B------:R-:W2:Y:S04]  /*25b10*/  LDL.LU R153, [R1+0x154] ;  /* 0x0001540001997983 */ /* 0x000ea80000300800 */
[----:B------:R-:W2:Y:S01]  /*25b20*/  LDL.LU R10, [R1+0x1fc] ;  /* 0x0001fc00010a7983 */ /* 0x000ea20000300800 */
[----:B----4-:R-:W-:-:S05]  /*25b30*/  @!P0 IMAD R8, R8, R17, RZ ;  /* 0x0000001108088224 */ /* 0x010fca00078e02ff */
[----:B------:R1:W-:Y:S04]  /*25b40*/  @!P0 STG.E.U8 desc[UR50][R236.64+0x49], R8 ;  /* 0x00004908ec008986 */ /* 0x0003e8000c101132 */
[----:B-1----:R-:W4:Y:S01]  /*25b50*/  LDL.LU R8, [R1+0xa0] ;  /* 0x0000a00001087983 */ /* 0x002f220000300800 */
[----:B------:R-:W-:-:S13]  /*25b60*/  ISETP.LT.OR P0, PT, R0, 0x51, !P5 ;  /* 0x000000510000780c */ /* 0x000fda0006f01670 */
[----:B----4-:R-:W-:-:S05]  /*25b70*/  @!P0 IMAD R8, R8, R17, RZ ;  /* 0x0000001108088224 */ /* 0x010fca00078e02ff */
[----:B------:R1:W-:Y:S04]  /*25b80*/  @!P0 STG.E.U8 desc[UR50][R4.64+0x50], R8 ;  /* 0x0000500804008986 */ /* 0x0003e8000c101132 */
[----:B-1----:R-:W4:Y:S01]  /*25b90*/  LDL.LU R8, [R1+0xa4] ;  /* 0x0000a40001087983 */ /* 0x002f220000300800 */
[----:B------:R-:W-:Y:S02]  /*25ba0*/  ISETP.LT.OR P0, PT, R0, 0x52, !P5 ;  /* 0x000000520000780c */ /* 0x000fe40006f01670 */
[----:B------:R-:W-:-:S11]  /*25bb0*/  LOP3.LUT P4, RZ, R7, 0x800, RZ, 0xc0, !PT ;  /* 0x0000080007ff7812 */ /* 0x000fd6000788c0ff */
[----:B----4-:R-:W-:-:S05]  /*25bc0*/  @!P0 IMAD R8, R8, R17, RZ ;  /* 0x0000001108088224 */ /* 0x010fca00078e02ff */
[----:B------:R1:W-:Y:S04]  /*25bd0*/  @!P0 STG.E.U8 desc[UR50][R4.64+0x51], R8 ;  /* 0x0000510804008986 */ /* 0x0003e8000c101132 */
[----:B-1----:R-:W4:Y:S01]  /*25be0*/  LDL.LU R8, [R1+0xa8] ;  /* 0x0000a80001087983 */ /* 0x002f220000300800 */
[----:B------:R-:W-:Y:S01]  /*25bf0*/  LOP3.LUT P0, RZ, R7, 0x400, RZ, 0xc0, !PT ;  /* 0x0000040007ff7812 */ /* 0x000fe2000780c0ff */
[----:B----4-:R-:W-:-:S05]  /*25c00*/  @!P4 IMAD R8, R8, R17, RZ ;  /* 0x000000110808c224 */ /* 0x010fca00078e02ff */
[----:B------:R1:W-:Y:S04]  /*25c10*/  @!P4 STG.E.U8 desc[UR50][R234.64+0x50], R8 ;  /* 0x00005008ea00c986 */ /* 0x0003e8000c101132 */
[----:B-1----:R-:W4:Y:S04]  /*25c20*/  LDL.LU R8, [R1+0xac] ;  /* 0x0000ac0001087983 */ /* 0x002f280000300800 */
[----:B------:R-:W2:Y:S04]  /*25c30*/  LDL.LU R234, [R1+0x1f4] ;  /* 0x0001f40001ea7983 */ /* 0x000ea80000300800 */
[----:B------:R-:W2:Y:S01]  /*25c40*/  LDL.LU R235, [R1+0x1f8] ;  /* 0x0001f80001eb7983 */ /* 0x000ea20000300800 */
[----:B----4-:R-:W-:-:S05]  /*25c50*/  @!P0 IMAD R8, R8, R17, RZ ;  /* 0x0000001108088224 */ /* 0x010fca00078e02ff */
[----:B------:R1:W-:Y:S04]  /*25c60*/  @!P0 STG.E.U8 desc[UR50][R232.64+0x51], R8 ;  /* 0x00005108e8008986 */ /* 0x0003e8000c101132 */
[----:B-1----:R-:W4:Y:S01]  /*25c70*/  LDL.LU R8, [R1+0xb0] ;  /* 0x0000b00001087983 */ /* 0x002f220000300800 */
[----:B------:R-:W-:-:S03]  /*25c80*/  ISETP.LT.OR P0, PT, R0, 0x59, !P5 ;  /* 0x000000590000780c */ /* 0x000fc60006f01670 */
[----:B------:R-:W2:Y:S04]  /*25c90*/  LDL.LU R232, [R1+0x1ec] ;  /* 0x0001ec0001e87983 */ /* 0x000ea80000300800 */
[----:B------:R-:W2:Y:S06]  /*25ca0*/  LDL.LU R233, [R1+0x1f0] ;  /* 0x0001f00001e97983 */ /* 0x000eac0000300800 */
        /* <DEDUP_REMOVED lines=86> */
[----:B------:R1:W-:Y:S01]  /*26210*/  @!P0 STG.E.U8 desc[UR50][R4.64+0x79], R8 ;  /* 0x0000790804008986 */ /* 0x0003e2000c101132 */
[----:B------:R-:W-:-:S03]  /*26220*/  LOP3.LUT P0, RZ, R7, 0x1, RZ, 0xc0, !PT ;  /* 0x0000000107ff7812 */ /* 0x000fc6000780c0ff */
[----:B-1----:R-:W4:Y:S04]  /*26230*/  LDL.LU R8, [R1+0x1a8] ;  /* 0x0001a80001087983 */ /* 0x002f280000300800 */
[----:B------:R-:W3:Y:S02]  /*26240*/  LDL.LU R7, [R1+0xf8] ;  /* 0x0000f80001077983 */ /* 0x000ee40000300800 */
[----:B---3--:R-:W-:-:S05]  /*26250*/  @!P1 IMAD R7, R7, R17, RZ ;  /* 0x0000001107079224 */ /* 0x008fca00078e02ff */
[----:B------:R1:W-:Y:S04]  /*26260*/  @!P1 STG.E.U8 desc[UR50][R214.64+0x78], R7 ;  /* 0x00007807d6009986 */ /* 0x0003e8000c101132 */
[----:B-1----:R-:W3:Y:S04]  /*26270*/  LDL.LU R7, [R1+0xfc] ;  /* 0x0000fc0001077983 */ /* 0x002ee80000300800 */
[----:B------:R-:W4:Y:S04]  /*26280*/  LDL.LU R214, [R1+0x1a0] ;  /* 0x0001a00001d67983 */ /* 0x000f280000300800 */
[----:B------:R-:W4:Y:S01]  /*26290*/  LDL.LU R215, [R1+0x1a4] ;  /* 0x0001a40001d77983 */ /* 0x000f220000300800 */
[----:B---3--:R-:W-:-:S05]  /*262a0*/  @!P0 IMAD R7, R7, R17, RZ ;  /* 0x0000001107078224 */ /* 0x008fca00078e02ff */
[----:B------:R1:W-:Y:S04]  /*262b0*/  @!P0 STG.E.U8 desc[UR50][R212.64+0x79], R7 ;  /* 0x00007907d4008986 */ /* 0x0003e8000c101132 */
[----:B-1----:R-:W3:Y:S01]  /*262c0*/  LDL.LU R7, [R1+0x100] ;  /* 0x0001000001077983 */ /* 0x002ee20000300800 */
[----:B------:R-:W-:-:S03]  /*262d0*/  ISETP.LT.OR P0, PT, R0, 0x81, !P5 ;  /* 0x000000810000780c */ /* 0x000fc60006f01670 */
[----:B------:R-:W4:Y:S04]  /*262e0*/  LDL.LU R212, [R1+0x198] ;  /* 0x0001980001d47983 */ /* 0x000f280000300800 */
[----:B------:R-:W4:Y:S06]  /*262f0*/  LDL.LU R213, [R1+0x19c] ;  /* 0x00019c0001d57983 */ /* 0x000f2c0000300800 */
[----:B---3--:R-:W-:-:S05]  /*26300*/  @!P0 IMAD R7, R7, R17, RZ ;  /* 0x0000001107078224 */ /* 0x008fca00078e02ff */
[----:B------:R1:W-:Y:S04]  /*26310*/  @!P0 STG.E.U8 desc[UR50][R4.64+0x80], R7 ;  /* 0x0000800704008986 */ /* 0x0003e8000c101132 */
[----:B-1----:R-:W3:Y:S01]  /*26320*/  LDL.LU R7, [R1+0x104] ;  /* 0x0001040001077983 */ /* 0x002ee20000300800 */
[----:B------:R-:W-:Y:S02]  /*26330*/  ISETP.LT.OR P0, PT, R0, 0x82, !P5 ;  /* 0x000000820000780c */ /* 0x000fe40006f01670 */
[----:B------:R-:W-:-:S11]  /*26340*/  LOP3.LUT P4, RZ, R6, 0x80000000, RZ, 0xc0, !PT ;  /* 0x8000000006ff7812 */ /* 0x000fd6000788c0ff */
[----:B---3--:R-:W-:-:S05]  /*26350*/  @!P0 IMAD R7, R7, R17, RZ ;  /* 0x0000001107078224 */ /* 0x008fca00078e02ff */
[----:B------:R1:W-:Y:S04]  /*26360*/  @!P0 STG.E.U8 desc[UR50][R4.64+0x81], R7 ;  /* 0x0000810704008986 */ /* 0x0003e8000c101132 */
[----:B-1----:R-:W3:Y:S01]  /*26370*/  LDL.LU R7, [R1+0x108] ;  /* 0x0001080001077983 */ /* 0x002ee20000300800 */
[----:B------:R-:W-:Y:S01]  /*26380*/  LOP3.LUT P0, RZ, R6, 0x40000000, RZ, 0xc0, !PT ;  /* 0x4000000006ff7812 */ /* 0x000fe2000780c0ff */
        /* <DEDUP_REMOVED lines=69> */
[----:B------:R-:W2:Y:S04]  /*267e0*/  LDL.LU R197, [R1+0x158] ;  /* 0x0001580001c57983 */ /* 0x000ea80000300800 */
        /* <DEDUP_REMOVED lines=9> */
[----:B------:R-:W-:-:S13]  /*26880*/  LOP3.LUT P0, RZ, R6, 0x400000, RZ, 0xc0, !PT ;  /* 0x0040000006ff7812 */ /* 0x000fda000780c0ff */
[----:B------:R-:W-:Y:S01]  /*26890*/  @!P0 IMAD R11, R11, R17, RZ ;  /* 0x000000110b0b8224 */ /* 0x000fe200078e02ff */
[----:B------:R-:W-:-:S13]  /*268a0*/  LOP3.LUT P1, RZ, R6, 0x200000, RZ, 0xc0, !PT ;  /* 0x0020000006ff7812 */ /* 0x000fda000782c0ff */
[-C--:B--2---:R-:W-:Y:S01]  /*268b0*/  @!P1 IMAD R197, R197, R17.reuse, RZ ;  /* 0x00000011c5c59224 */ /* 0x084fe200078e02ff */
[----:B------:R-:W-:Y:S01]  /*268c0*/  LOP3.LUT P4, RZ, R6, 0x80000, RZ, 0xc0, !PT ;  /* 0x0008000006ff7812 */ /* 0x000fe2000788c0ff */
[----:B---3--:R-:W-:-:S05]  /*268d0*/  @!P6 IMAD R7, R7, R17, RZ ;  /* 0x000000110707e224 */ /* 0x008fca00078e02ff */
[----:B------:R4:W-:Y:S04]  /*268e0*/  @!P6 STG.E.U8 desc[UR50][R194.64+0xa0], R7 ;  /* 0x0000a007c200e986 */ /* 0x0009e8000c101132 */
[----:B------:R1:W-:Y:S01]  /*268f0*/  @!P0 STG.E.U8 desc[UR50][R192.64+0xa1], R11 ;  /* 0x0000a10bc0008986 */ /* 0x0003e2000c101132 */
[----:B------:R-:W-:-:S13]  /*26900*/  ISETP.LT.OR P0, PT, R0, 0xa9, !P5 ;  /* 0x000000a90000780c */ /* 0x000fda0006f01670 */
[----:B------:R-:W-:-:S05]  /*26910*/  @!P0 IMAD R15, R15, R17, RZ ;  /* 0x000000110f0f8224 */ /* 0x000fca00078e02ff */
[----:B------:R2:W-:Y:S01]  /*26920*/  @!P0 STG.E.U8 desc[UR50][R4.64+0xa8], R15 ;  /* 0x0000a80f04008986 */ /* 0x0005e2000c101132 */
[----:B------:R-:W-:-:S13]  /*26930*/  ISETP.LT.OR P0, PT, R0, 0xaa, !P5 ;  /* 0x000000aa0000780c */ /* 0x000fda0006f01670 */
[----:B------:R-:W-:-:S05]  /*26940*/  @!P0 IMAD R153, R153, R17, RZ ;  /* 0x0000001199998224 */ /* 0x000fca00078e02ff */
[----:B------:R3:W-:Y:S01]  /*26950*/  @!P0 STG.E.U8 desc[UR50][R4.64+0xa9], R153 ;  /* 0x0000a99904008986 */ /* 0x0007e2000c101132 */
[----:B------:R-:W-:-:S03]  /*26960*/  LOP3.LUT P0, RZ, R6, 0x100000, RZ, 0xc0, !PT ;  /* 0x0010000006ff7812 */ /* 0x000fc6000780c0ff */
[----:B------:R0:W-:Y:S10]  /*26970*/  @!P1 STG.E.U8 desc[UR50][R190.64+0xa8], R197 ;  /* 0x0000a8c5be009986 */ /* 0x0001f4000c101132 */
[----:B----4-:R-:W-:-:S05]  /*26980*/  @!P0 IMAD R7, R196, R17, RZ ;  /* 0x00000011c4078224 */ /* 0x010fca00078e02ff */
[----:B------:R4:W-:Y:S01]  /*26990*/  @!P0 STG.E.U8 desc[UR50][R188.64+0xa9], R7 ;  /* 0x0000a907bc008986 */ /* 0x0009e2000c101132 */
[----:B------:R-:W-:-:S13]  /*269a0*/  ISETP.LT.OR P0, PT, R0, 0xb1, !P5 ;  /* 0x000000b10000780c */ /* 0x000fda0006f01670 */
[----:B-1----:R-:W-:-:S05]  /*269b0*/  @!P0 IMAD R11, R198, R17, RZ ;  /* 0x00000011c60b8224 */ /* 0x002fca00078e02ff */
[----:B------:R1:W-:Y:S01]  /*269c0*/  @!P0 STG.E.U8 desc[UR50][R4.64+0xb0], R11 ;  /* 0x0000b00b04008986 */ /* 0x0003e2000c101132 */
[----:B------:R-:W-:-:S13]  /*269d0*/  ISETP.LT.OR P0, PT, R0, 0xb2, !P5 ;  /* 0x000000b20000780c */ /* 0x000fda0006f01670 */
[----:B--2---:R-:W-:-:S05]  /*269e0*/  @!P0 IMAD R15, R199, R17, RZ ;  /* 0x00000011c70f8224 */ /* 0x004fca00078e02ff */
[----:B------:R2:W-:Y:S01]  /*269f0*/  @!P0 STG.E.U8 desc[UR50][R4.64+0xb1], R15 ;  /* 0x0000b10f04008986 */ /* 0x0005e2000c101132 */
[----:B------:R-:W-:Y:S01]  /*26a00*/  LOP3.LUT P0, RZ, R6, 0x40000, RZ, 0xc0, !PT ;  /* 0x0004000006ff7812 */ /* 0x000fe2000780c0ff */
[----:B---3--:R-:W-:-:S05]  /*26a10*/  @!P4 IMAD R153, R200, R17, RZ ;  /* 0x00000011c899c224 */ /* 0x008fca00078e02ff */
[----:B------:R3:W-:Y:S07]  /*26a20*/  @!P4 STG.E.U8 desc[UR50][R186.64+0xb0], R153 ;  /* 0x0000b099ba00c986 */ /* 0x0007ee000c101132 */
[----:B0-----:R-:W-:-:S05]  /*26a30*/  @!P0 IMAD R191, R201, R17, RZ ;  /* 0x00000011c9bf8224 */ /* 0x001fca00078e02ff */
[----:B------:R0:W-:Y:S01]  /*26a40*/  @!P0 STG.E.U8 desc[UR50][R184.64+0xb1], R191 ;  /* 0x0000b1bfb8008986 */ /* 0x0001e2000c101132 */
[----:B------:R-:W-:-:S13]  /*26a50*/  ISETP.LT.OR P0, PT, R0, 0xb9, !P5 ;  /* 0x000000b90000780c */ /* 0x000fda0006f01670 */
[----:B----4-:R-:W-:-:S05]  /*26a60*/  @!P0 IMAD R7, R202, R17, RZ ;  /* 0x00000011ca078224 */ /* 0x010fca00078e02ff */
[----:B------:R4:W-:Y:S01]  /*26a70*/  @!P0 STG.E.U8 desc[UR50][R4.64+0xb8], R7 ;  /* 0x0000b80704008986 */ /* 0x0009e2000c101132 */
[----:B------:R-:W-:Y:S02]  /*26a80*/  ISETP.LT.OR P0, PT, R0, 0xba, !P5 ;  /* 0x000000ba0000780c */ /* 0x000fe40006f01670 */
[----:B------:R-:W-:-:S11]  /*26a90*/  LOP3.LUT P6, RZ, R6, 0x20000, RZ, 0xc0, !PT ;  /* 0x0002000006ff7812 */ /* 0x000fd600078cc0ff */
[----:B-1----:R-:W-:-:S05]  /*26aa0*/  @!P0 IMAD R11, R203, R17, RZ ;  /* 0x00000011cb0b8224 */ /* 0x002fca00078e02ff */
[----:B------:R1:W-:Y:S01]  /*26ab0*/  @!P0 STG.E.U8 desc[UR50][R4.64+0xb9], R11 ;  /* 0x0000b90b04008986 */ /* 0x0003e2000c101132 */
[----:B------:R-:W-:Y:S01]  /*26ac0*/  LOP3.LUT P0, RZ, R6, 0x10000, RZ, 0xc0, !PT ;  /* 0x0001000006ff7812 */ /* 0x000fe2000780c0ff */
[----:B--2---:R-:W-:-:S05]  /*26ad0*/  @!P6 IMAD R15, R204, R17, RZ ;  /* 0x00000011cc0fe224 */ /* 0x004fca00078e02ff */
[----:B------:R2:W-:Y:S07]  /*26ae0*/  @!P6 STG.E.U8 desc[UR50][R182.64+0xb8], R15 ;  /* 0x0000b80fb600e986 */ /* 0x0005ee000c101132 */
[----:B---3--:R-:W-:-:S05]  /*26af0*/  @!P0 IMAD R153, R205, R17, RZ ;  /* 0x00000011cd998224 */ /* 0x008fca00078e02ff */
[----:B------:R3:W-:Y:S01]  /*26b00*/  @!P0 STG.E.U8 desc[UR50][R180.64+0xb9], R153 ;  /* 0x0000b999b4008986 */ /* 0x0007e2000c101132 */
[----:B------:R-:W-:-:S13]  /*26b10*/  ISETP.LT.OR P0, PT, R0, 0xc1, !P5 ;  /* 0x000000c10000780c */ /* 0x000fda0006f01670 */
[----:B0-----:R-:W-:-:S05]  /*26b20*/  @!P0 IMAD R185, R206, R17, RZ ;  /* 0x00000011ceb98224 */ /* 0x001fca00078e02ff */
[----:B------:R-:W-:Y:S01]  /*26b30*/  @!P0 STG.E.U8 desc[UR50][R4.64+0xc0], R185 ;  /* 0x0000c0b904008986 */ /* 0x000fe2000c101132 */
[----:B------:R-:W-:Y:S02]  /*26b40*/  ISETP.LT.OR P0, PT, R0, 0xc2, !P5 ;  /* 0x000000c20000780c */ /* 0x000fe40006f01670 */
[----:B------:R-:W-:-:S11]  /*26b50*/  LOP3.LUT P1, RZ, R6, 0x8000, RZ, 0xc0, !PT ;  /* 0x0000800006ff7812 */ /* 0x000fd6000782c0ff */
[----:B----4-:R-:W-:-:S05]  /*26b60*/  @!P0 IMAD R7, R207, R17, RZ ;  /* 0x00000011cf078224 */ /* 0x010fca00078e02ff */
[----:B------:R0:W-:Y:S01]  /*26b70*/  @!P0 STG.E.U8 desc[UR50][R4.64+0xc1], R7 ;  /* 0x0000c10704008986 */ /* 0x0001e2000c101132 */
[----:B------:R-:W-:Y:S01]  /*26b80*/  LOP3.LUT P0, RZ, R6, 0x4000, RZ, 0xc0, !PT ;  /* 0x0000400006ff7812 */ /* 0x000fe2000780c0ff */
[----:B-1----:R-:W-:-:S05]  /*26b90*/  @!P1 IMAD R11, R208, R17, RZ ;  /* 0x00000011d00b9224 */ /* 0x002fca00078e02ff */
[----:B------:R1:W-:Y:S07]  /*26ba0*/  @!P1 STG.E.U8 desc[UR50][R178.64+0xc0], R11 ;  /* 0x0000c00bb2009986 */ /* 0x0003ee000c101132 */
[----:B--2---:R-:W-:-:S05]  /*26bb0*/  @!P0 IMAD R15, R209, R17, RZ ;  /* 0x00000011d10f8224 */ /* 0x004fca00078e02ff */
[----:B------:R2:W-:Y:S01]  /*26bc0*/  @!P0 STG.E.U8 desc[UR50][R176.64+0xc1], R15 ;  /* 0x0000c10fb0008986 */ /* 0x0005e2000c101132 */
[----:B------:R-:W-:-:S13]  /*26bd0*/  ISETP.LT.OR P0, PT, R0, 0xc9, !P5 ;  /* 0x000000c90000780c */ /* 0x000fda0006f01670 */
[----:B---3--:R-:W-:-:S05]  /*26be0*/  @!P0 IMAD R153, R210, R17, RZ ;  /* 0x00000011d2998224 */ /* 0x008fca00078e02ff */
[----:B------:R3:W-:Y:S01]  /*26bf0*/  @!P0 STG.E.U8 desc[UR50][R4.64+0xc8], R153 ;  /* 0x0000c89904008986 */ /* 0x0007e2000c101132 */
[----:B------:R-:W-:Y:S02]  /*26c00*/  ISETP.LT.OR P0, PT, R0, 0xca, !P5 ;  /* 0x000000ca0000780c */ /* 0x000fe40006f01670 */
[----:B------:R-:W-:-:S11]  /*26c10*/  LOP3.LUT P4, RZ, R6, 0x2000, RZ, 0xc0, !PT ;  /* 0x0000200006ff7812 */ /* 0x000fd6000788c0ff */
[----:B------:R-:W-:-:S05]  /*26c20*/  @!P0 IMAD R181, R211, R17, RZ ;  /* 0x00000011d3b58224 */ /* 0x000fca00078e02ff */
[----:B------:R-:W-:Y:S01]  /*26c30*/  @!P0 STG.E.U8 desc[UR50][R4.64+0xc9], R181 ;  /* 0x0000c9b504008986 */ /* 0x000fe2000c101132 */
[----:B------:R-:W-:Y:S01]  /*26c40*/  LOP3.LUT P0, RZ, R6, 0x1000, RZ, 0xc0, !PT ;  /* 0x0000100006ff7812 */ /* 0x000fe2000780c0ff */
[----:B0-----:R-:W-:-:S05]  /*26c50*/  @!P4 IMAD R7, R212, R17, RZ ;  /* 0x00000011d407c224 */ /* 0x001fca00078e02ff */
[----:B------:R0:W-:Y:S07]  /*26c60*/  @!P4 STG.E.U8 desc[UR50][R174.64+0xc8], R7 ;  /* 0x0000c807ae00c986 */ /* 0x0001ee000c101132 */
[----:B-1----:R-:W-:-:S05]  /*26c70*/  @!P0 IMAD R11, R213, R17, RZ ;  /* 0x00000011d50b8224 */ /* 0x002fca00078e02ff */
[----:B------:R1:W-:Y:S01]  /*26c80*/  @!P0 STG.E.U8 desc[UR50][R172.64+0xc9], R11 ;  /* 0x0000c90bac008986 */ /* 0x0003e2000c101132 */
[----:B------:R-:W-:-:S13]  /*26c90*/  ISETP.LT.OR P0, PT, R0, 0xd1, !P5 ;  /* 0x000000d10000780c */ /* 0x000fda0006f01670 */
[----:B--2---:R-:W-:-:S05]  /*26ca0*/  @!P0 IMAD R15, R214, R17, RZ ;  /* 0x00000011d60f8224 */ /* 0x004fca00078e02ff */
[----:B------:R2:W-:Y:S01]  /*26cb0*/  @!P0 STG.E.U8 desc[UR50][R4.64+0xd0], R15 ;  /* 0x0000d00f04008986 */ /* 0x0005e2000c101132 */
[----:B------:R-:W-:Y:S02]  /*26cc0*/  ISETP.LT.OR P0, PT, R0, 0xd2, !P5 ;  /* 0x000000d20000780c */ /* 0x000fe40006f01670 */
[----:B------:R-:W-:-:S11]  /*26cd0*/  LOP3.LUT P6, RZ, R6, 0x800, RZ, 0xc0, !PT ;  /* 0x0000080006ff7812 */ /* 0x000fd600078cc0ff */
[----:B---3--:R-:W-:-:S05]  /*26ce0*/  @!P0 IMAD R153, R215, R17, RZ ;  /* 0x00000011d7998224 */ /* 0x008fca00078e02ff */
[----:B------:R3:W-:Y:S01]  /*26cf0*/  @!P0 STG.E.U8 desc[UR50][R4.64+0xd1], R153 ;  /* 0x0000d19904008986 */ /* 0x0007e2000c101132 */
[----:B------:R-:W-:Y:S01]  /*26d00*/  LOP3.LUT P0, RZ, R6, 0x400, RZ, 0xc0, !PT ;  /* 0x0000040006ff7812 */ /* 0x000fe2000780c0ff */
[----:B------:R-:W-:-:S05]  /*26d10*/  @!P6 IMAD R177, R8, R17, RZ ;  /* 0x0000001108b1e224 */ /* 0x000fca00078e02ff */
[----:B------:R4:W-:Y:S07]  /*26d20*/  @!P6 STG.E.U8 desc[UR50][R170.64+0xd0], R177 ;  /* 0x0000d0b1aa00e986 */ /* 0x0009ee000c101132 */
[----:B0-----:R-:W-:-:S05]  /*26d30*/  @!P0 IMAD R7, R216, R17, RZ ;  /* 0x00000011d8078224 */ /* 0x001fca00078e02ff */
[----:B------:R0:W-:Y:S01]  /*26d40*/  @!P0 STG.E.U8 desc[UR50][R168.64+0xd1], R7 ;  /* 0x0000d107a8008986 */ /* 0x0001e2000c101132 */
[----:B------:R-:W-:-:S13]  /*26d50*/  ISETP.LT.OR P0, PT, R0, 0xd9, !P5 ;  /* 0x000000d90000780c */ /* 0x000fda0006f01670 */
[----:B-1----:R-:W-:-:S05]  /*26d60*/  @!P0 IMAD R11, R217, R17, RZ ;  /* 0x00000011d90b8224 */ /* 0x002fca00078e02ff */
[----:B------:R1:W-:Y:S01]  /*26d70*/  @!P0 STG.E.U8 desc[UR50][R4.64+0xd8], R11 ;  /* 0x0000d80b04008986 */ /* 0x0003e2000c101132 */
[----:B------:R-:W-:Y:S02]  /*26d80*/  ISETP.LT.OR P0, PT, R0, 0xda, !P5 ;  /* 0x000000da0000780c */ /* 0x000fe40006f01670 */
[----:B------:R-:W-:-:S11]  /*26d90*/  LOP3.LUT P1, RZ, R6, 0x200, RZ, 0xc0, !PT ;  /* 0x0000020006ff7812 */ /* 0x000fd6000782c0ff */
[----:B--2---:R-:W-:-:S05]  /*26da0*/  @!P0 IMAD R15, R218, R17, RZ ;  /* 0x00000011da0f8224 */ /* 0x004fca00078e02ff */
[----:B------:R2:W-:Y:S01]  /*26db0*/  @!P0 STG.E.U8 desc[UR50][R4.64+0xd9], R15 ;  /* 0x0000d90f04008986 */ /* 0x0005e2000c101132 */
[----:B------:R-:W-:Y:S01]  /*26dc0*/  LOP3.LUT P0, RZ, R6, 0x100, RZ, 0xc0, !PT ;  /* 0x0000010006ff7812 */ /* 0x000fe2000780c0ff */
[----:B---3--:R-:W-:-:S05]  /*26dd0*/  @!P1 IMAD R153, R219, R17, RZ ;  /* 0x00000011db999224 */ /* 0x008fca00078e02ff */
[----:B------:R3:W-:Y:S07]  /*26de0*/  @!P1 STG.E.U8 desc[UR50][R166.64+0xd8], R153 ;  /* 0x0000d899a6009986 */ /* 0x0007ee000c101132 */
[----:B----4-:R-:W-:-:S05]  /*26df0*/  @!P0 IMAD R171, R220, R17, RZ ;  /* 0x00000011dcab8224 */ /* 0x010fca00078e02ff */
[----:B------:R-:W-:Y:S01]  /*26e00*/  @!P0 STG.E.U8 desc[UR50][R164.64+0xd9], R171 ;  /* 0x0000d9aba4008986 */ /* 0x000fe2000c101132 */
[----:B------:R-:W-:-:S13]  /*26e10*/  ISETP.LT.OR P0, PT, R0, 0xe1, !P5 ;  /* 0x000000e10000780c */ /* 0x000fda0006f01670 */
[----:B0-----:R-:W-:-:S05]  /*26e20*/  @!P0 IMAD R7, R221, R17, RZ ;  /* 0x00000011dd078224 */ /* 0x001fca00078e02ff */
[----:B------:R0:W-:Y:S01]  /*26e30*/  @!P0 STG.E.U8 desc[UR50][R4.64+0xe0], R7 ;  /* 0x0000e00704008986 */ /* 0x0001e2000c101132 */
[----:B------:R-:W-:Y:S02]  /*26e40*/  ISETP.LT.OR P0, PT, R0, 0xe2, !P5 ;  /* 0x000000e20000780c */ /* 0x000fe40006f01670 */
[----:B------:R-:W-:-:S11]  /*26e50*/  LOP3.LUT P4, RZ, R6, 0x80, RZ, 0xc0, !PT ;  /* 0x0000008006ff7812 */ /* 0x000fd6000788c0ff */
[----:B-1----:R-:W-:-:S05]  /*26e60*/  @!P0 IMAD R11, R222, R17, RZ ;  /* 0x00000011de0b8224 */ /* 0x002fca00078e02ff */
[----:B------:R1:W-:Y:S01]  /*26e70*/  @!P0 STG.E.U8 desc[UR50][R4.64+0xe1], R11 ;  /* 0x0000e10b04008986 */ /* 0x0003e2000c101132 */
[----:B------:R-:W-:Y:S01]  /*26e80*/  LOP3.LUT P0, RZ, R6, 0x40, RZ, 0xc0, !PT ;  /* 0x0000004006ff7812 */ /* 0x000fe2000780c0ff */
[----:B--2---:R-:W-:Y:S01]  /*26e90*/  @!P4 IMAD R15, R223, R17, RZ ;  /* 0x00000011df0fc224 */ /* 0x004fe200078e02ff */
[C---:B------:R-:W-:Y:S02]  /*26ea0*/  LOP3.LUT P2, RZ, R9.reuse, 0x100, RZ, 0xc0, !PT ;  /* 0x0000010009ff7812 */ /* 0x040fe4000784c0ff */
[C---:B------:R-:W-:Y:S02]  /*26eb0*/  LOP3.LUT P1, RZ, R9.reuse, 0x80, RZ, 0xc0, !PT ;  /* 0x0000008009ff7812 */ /* 0x040fe4000782c0ff */
[----:B------:R2:W-:Y:S01]  /*26ec0*/  @!P4 STG.E.U8 desc[UR50][R162.64+0xe0], R15 ;  /* 0x0000e00fa200c986 */ /* 0x0005e2000c101132 */
[----:B------:R-:W-:-:S06]  /*26ed0*/  LOP3.LUT P4, RZ, R9, 0x40, RZ, 0xc0, !PT ;  /* 0x0000004009ff7812 */ /* 0x000fcc000788c0ff */
[----:B------:R-:W-:-:S05]  /*26ee0*/  @!P0 IMAD R9, R224, R17, RZ ;  /* 0x00000011e0098224 */ /* 0x000fca00078e02ff */
[----:B------:R4:W-:Y:S01]  /*26ef0*/  @!P0 STG.E.U8 desc[UR50][R160.64+0xe1], R9 ;  /* 0x0000e109a0008986 */ /* 0x0009e2000c101132 */
[----:B------:R-:W-:-:S13]  /*26f00*/  ISETP.LT.OR P0, PT, R0, 0xe9, !P5 ;  /* 0x000000e90000780c */ /* 0x000fda0006f01670 */
[----:B---3--:R-:W-:-:S05]  /*26f10*/  @!P0 IMAD R153, R225, R17, RZ ;  /* 0x00000011e1998224 */ /* 0x008fca00078e02ff */
[----:B------:R-:W-:Y:S01]  /*26f20*/  @!P0 STG.E.U8 desc[UR50][R4.64+0xe8], R153 ;  /* 0x0000e89904008986 */ /* 0x000fe2000c101132 */
[----:B------:R-:W-:-:S13]  /*26f30*/  ISETP.LT.OR P0, PT, R0, 0xea, !P5 ;  /* 0x000000ea0000780c */ /* 0x000fda0006f01670 */
[----:B0-----:R-:W-:-:S05]  /*26f40*/  @!P0 IMAD R7, R226, R17, RZ ;  /* 0x00000011e2078224 */ /* 0x001fca00078e02ff */
[----:B------:R0:W-:Y:S01]  /*26f50*/  @!P0 STG.E.U8 desc[UR50][R4.64+0xe9], R7 ;  /* 0x0000e90704008986 */ /* 0x0001e2000c101132 */
[C---:B------:R-:W-:Y:S02]  /*26f60*/  LOP3.LUT P0, RZ, R6.reuse, 0x20, RZ, 0xc0, !PT ;  /* 0x0000002006ff7812 */ /* 0x040fe4000780c0ff */
[----:B------:R-:W-:-:S11]  /*26f70*/  LOP3.LUT P6, RZ, R6, 0x2, RZ, 0xc0, !PT ;  /* 0x0000000206ff7812 */ /* 0x000fd600078cc0ff */
[----:B-1----:R-:W-:-:S05]  /*26f80*/  @!P0 IMAD R11, R227, R17, RZ ;  /* 0x00000011e30b8224 */ /* 0x002fca00078e02ff */
[----:B------:R1:W-:Y:S01]  /*26f90*/  @!P0 STG.E.U8 desc[UR50][R158.64+0xe8], R11 ;  /* 0x0000e80b9e008986 */ /* 0x0003e2000c101132 */
[----:B------:R-:W-:Y:S01]  /*26fa0*/  ISETP.LT.OR P0, PT, R0, 0xf1, !P5 ;  /* 0x000000f10000780c */ /* 0x000fe20006f01670 */
[----:B--2---:R-:W-:-:S05]  /*26fb0*/  @!P6 IMAD R15, R228, R17, RZ ;  /* 0x00000011e40fe224 */ /* 0x004fca00078e02ff */
[----:B------:R-:W-:Y:S01]  /*26fc0*/  @!P6 STG.E.U8 desc[UR50][R156.64+0xe9], R15 ;  /* 0x0000e90f9c00e986 */ /* 0x000fe2000c101132 */
[----:B------:R-:W-:-:S06]  /*26fd0*/  ISETP.LT.OR P6, PT, R0, 0xf2, !P5 ;  /* 0x000000f20000780c */ /* 0x000fcc0006fc1670 */
[----:B----4-:R-:W-:-:S05]  /*26fe0*/  @!P0 IMAD R9, R229, R17, RZ ;  /* 0x00000011e5098224 */ /* 0x010fca00078e02ff */
[----:B------:R2:W-:Y:S01]  /*26ff0*/  @!P0 STG.E.U8 desc[UR50][R4.64+0xf0], R9 ;  /* 0x0000f00904008986 */ /* 0x0005e2000c101132 */
[C---:B------:R-:W-:Y:S02]  /*27000*/  ISETP.LT.OR P0, PT, R0.reuse, 0xf9, !P5 ;  /* 0x000000f90000780c */ /* 0x040fe40006f01670 */
[----:B------:R-:W-:Y:S01]  /*27010*/  ISETP.LT.OR P5, PT, R0, 0xfa, !P5 ;  /* 0x000000fa0000780c */ /* 0x000fe20006fa1670 */
[-C--:B0-----:R-:W-:Y:S02]  /*27020*/  @!P6 IMAD R7, R230, R17.reuse, RZ ;  /* 0x00000011e607e224 */ /* 0x081fe400078e02ff */
[-C--:B------:R-:W-:Y:S02]  /*27030*/  @!P4 IMAD R153, R231, R17.reuse, RZ ;  /* 0x00000011e799c224 */ /* 0x080fe400078e02ff */
[----:B-1----:R-:W-:Y:S01]  /*27040*/  @!P1 IMAD R11, R232, R17, RZ ;  /* 0x00000011e80b9224 */ /* 0x002fe200078e02ff */
[----:B------:R-:W-:Y:S01]  /*27050*/  @!P6 STG.E.U8 desc[UR50][R4.64+0xf1], R7 ;  /* 0x0000f1070400e986 */ /* 0x000fe2000c101132 */
[----:B------:R-:W-:-:S03]  /*27060*/  ISETP.GE.AND P6, PT, R14, 0x181, PT ;  /* 0x000001810e00780c */ /* 0x000fc60003fc6270 */
[----:B------:R0:W-:Y:S01]  /*27070*/  @!P4 STG.E.U8 desc[UR50][R154.64+0xf0], R153 ;  /* 0x0000f0999a00c986 */ /* 0x0001e2000c101132 */
[-C--:B--2---:R-:W-:Y:S01]  /*27080*/  @!P0 IMAD R9, R233, R17.reuse, RZ ;  /* 0x00000011e9098224 */ /* 0x084fe200078e02ff */
[----:B------:R-:W-:Y:S01]  /*27090*/  ISETP.GE.AND P4, PT, R14, 0x189, PT ;  /* 0x000001890e00780c */ /* 0x000fe20003f86270 */
[----:B------:R-:W-:Y:S01]  /*270a0*/  @!P5 IMAD R15, R234, R17, RZ ;  /* 0x00000011ea0fd224 */ /* 0x000fe200078e02ff */
[----:B------:R1:W-:Y:S01]  /*270b0*/  @!P1 STG.E.U8 desc[UR50][R22.64+0xf1], R11 ;  /* 0x0000f10b16009986 */ /* 0x0003e2000c101132 */
[----:B------:R-:W-:-:S03]  /*270c0*/  ISETP.LT.OR P1, PT, R0, 0x1, !P6 ;  /* 0x000000010000780c */ /* 0x000fc60007721670 */
[----:B------:R-:W-:Y:S01]  /*270d0*/  @!P0 STG.E.U8 desc[UR50][R4.64+0xf8], R9 ;  /* 0x0000f80904008986 */ /* 0x000fe2000c101132 */
[C---:B------:R-:W-:Y:S01]  /*270e0*/  ISETP.LT.OR P0, PT, R0.reuse, 0x1, !P4 ;  /* 0x000000010000780c */ /* 0x040fe20006701670 */
[----:B------:R-:W-:Y:S02]  /*270f0*/  IMAD.U32 R157, RZ, RZ, UR10 ;  /* 0x0000000aff9d7e24 */ /* 0x000fe4000f8e00ff */
[----:B------:R2:W-:Y:S01]  /*27100*/  @!P5 STG.E.U8 desc[UR50][R4.64+0xf9], R15 ;  /* 0x0000f90f0400d986 */ /* 0x0005e2000c101132 */
[-C--:B0-----:R-:W-:Y:S01]  /*27110*/  @!P2 IMAD R153, R235, R17.reuse, RZ ;  /* 0x00000011eb99a224 */ /* 0x081fe200078e02ff */
[----:B------:R-:W-:Y:S01]  /*27120*/  ISETP.LT.OR P5, PT, R0, 0x2, !P6 ;  /* 0x000000020000780c */ /* 0x000fe200077a1670 */
[----:B------:R-:W-:Y:S01]  /*27130*/  UIMAD UR4, UR11, 0x180, URZ ;  /* 0x000001800b0478a4 */ /* 0x000fe2000f8e023f */
[----:B------:R-:W-:Y:S02]  /*27140*/  IMAD.WIDE.U32 R2, R157, 0x180, R2 ;  /* 0x000001809d027825 */ /* 0x000fe400078e0002 */
[----:B------:R-:W-:Y:S02]  /*27150*/  @!P2 STG.E.U8 desc[UR50][R20.64+0xf8], R153 ;  /* 0x0000f8991400a986 */ /* 0x000fe4000c101132 */
[----:B------:R-:W-:Y:S01]  /*27160*/  @!P3 IMAD R155, R10, R17, RZ ;  /* 0x000000110a9bb224 */ /* 0x000fe200078e02ff */
[----:B------:R-:W-:Y:S01]  /*27170*/  ISETP.LT.OR P2, PT, R0, 0x2, !P4 ;  /* 0x000000020000780c */ /* 0x000fe20006741670 */
[----:B------:R-:W-:-:S02]  /*27180*/  VIADD R7, R3, UR4 ;  /* 0x0000000403077c36 */ /* 0x000fc40008000000 */
[-C--:B-1----:R-:W-:Y:S02]  /*27190*/  @!P1 IMAD R11, R24, R17.reuse, RZ ;  /* 0x00000011180b9224 */ /* 0x082fe400078e02ff */
[----:B------:R-:W-:Y:S01]  /*271a0*/  @!P1 IMAD.MOV.U32 R6, RZ, RZ, R2 ;  /* 0x000000ffff069224 */ /* 0x000fe200078e0002 */
[----:B------:R-:W-:Y:S01]  /*271b0*/  @!P3 STG.E.U8 desc[UR50][R12.64+0xf9], R155 ;  /* 0x0000f99b0c00b986 */ /* 0x000fe2000c101132 */
[----:B--2---:R-:W-:Y:S01]  /*271c0*/  @!P0 IADD3 R4, P3, R2, UR45, RZ ;  /* 0x0000002d02048c10 */ /* 0x004fe2000ff7e0ff */
[-C--:B------:R-:W-:Y:S02]  /*271d0*/  @!P5 IMAD R25, R25, R17.reuse, RZ ;  /* 0x000000111919d224 */ /* 0x080fe400078e02ff */
[----:B------:R0:W-:Y:S01]  /*271e0*/  @!P1 STG.E.U8 desc[UR50][R6.64], R11 ;  /* 0x0000000b06009986 */ /* 0x0001e2000c101132 */
[----:B------:R-:W-:Y:S01]  /*271f0*/  @!P0 IMAD R15, R26, R17, RZ ;  /* 0x000000111a0f8224 */ /* 0x000fe200078e02ff */
[----:B------:R-:W-:Y:S02]  /*27200*/  @!P0 IADD3.X R5, R7, UR44, RZ, P3, !PT ;  /* 0x0000002c07058c10 */ /* 0x000fe40009ffe4ff */
[----:B------:R-:W-:-:S02]  /*27210*/  ISETP.LT.OR P1, PT, R0, 0x9, !P6 ;  /* 0x000000090000780c */ /* 0x000fc40007721670 */
[----:B------:R-:W-:Y:S01]  /*27220*/  ISETP.LT.OR P3, PT, R0, 0x9, !P4 ;  /* 0x000000090000780c */ /* 0x000fe20006761670 */
[----:B0-----:R-:W-:-:S05]  /*27230*/  @!P5 IMAD.MOV.U32 R6, RZ, RZ, R2 ;  /* 0x000000ffff06d224 */ /* 0x001fca00078e0002 */
[----:B------:R0:W-:Y:S01]  /*27240*/  @!P5 STG.E.U8 desc[UR50][R6.64+0x1], R25 ;  /* 0x000001190600d986 */ /* 0x0001e2000c101132 */
[----:B------:R-:W-:-:S03]  /*27250*/  @!P2 IADD3 R8, P5, R2, UR45, RZ ;  /* 0x0000002d0208ac10 */ /* 0x000fc6000ffbe0ff */
[----:B------:R1:W-:Y:S01]  /*27260*/  @!P0 STG.E.U8 desc[UR50][R4.64], R15 ;  /* 0x0000000f04008986 */ /* 0x0003e2000c101132 */
[----:B------:R-:W-:Y:S01]  /*27270*/  ISETP.LT.OR P0, PT, R0, 0xa, !P6 ;  /* 0x0000000a0000780c */ /* 0x000fe20007701670 */
[----:B------:R-:W-:Y:S01]  /*27280*/  @!P2 IMAD R27, R27, R17, RZ ;  /* 0x000000111b1ba224 */ /* 0x000fe200078e02ff */
[----:B------:R-:W-:Y:S01]  /*27290*/  @!P2 IADD3.X R9, R7, UR44, RZ, P5, !PT ;  /* 0x0000002c0709ac10 */ /* 0x000fe2000affe4ff */
[----:B------:R-:W-:-:S04]  /*272a0*/  VIADD R3, R3, UR4 ;  /* 0x0000000403037c36 */ /* 0x000fc80008000000 */
[----:B------:R-:W-:Y:S01]  /*272b0*/  @!P2 STG.E.U8 desc[UR50][R8.64+0x1], R27 ;  /* 0x0000011b0800a986 */ /* 0x000fe2000c101132 */
[----:B------:R-:W-:Y:S01]  /*272c0*/  ISETP.LT.OR P2, PT, R0, 0xa, !P4 ;  /* 0x0000000a0000780c */ /* 0x000fe20006741670 */
[----:B------:R-:W-:Y:S01]  /*272d0*/  @!P1 IMAD R11, R28, R17, RZ ;  /* 0x000000111c0b9224 */ /* 0x000fe200078e02ff */
[----:B0-----:R-:W-:-:S03]  /*272e0*/  @!P3 IADD3 R6, P5, R2, UR45, RZ ;  /* 0x0000002d0206bc10 */ /* 0x001fc6000ffbe0ff */
[-C--:B------:R-:W-:Y:S01]  /*272f0*/  @!P0 IMAD R29, R29, R17.reuse, RZ ;  /* 0x000000111d1d8224 */ /* 0x080fe200078e02ff */
[----:B------:R-:W-:Y:S01]  /*27300*/  @!P3 IADD3.X R7, R3, UR44, RZ, P5, !PT ;  /* 0x0000002c0307bc10 */ /* 0x000fe2000affe4ff */
[----:B------:R-:W-:Y:S01]  /*27310*/  @!P3 IMAD R13, R30, R17, RZ ;  /* 0x000000111e0db224 */ /* 0x000fe200078e02ff */
[----:B------:R-:W-:Y:S01]  /*27320*/  @!P1 STG.E.U8 desc[UR50][R2.64+0x8], R11 ;  /* 0x0000080b02009986 */ /* 0x000fe2000c101132 */
[----:B------:R-:W-:-:S03]  /*27330*/  ISETP.LT.OR P1, PT, R0, 0x11, !P6 ;  /* 0x000000110000780c */ /* 0x000fc60007721670 */
[----:B------:R-:W-:Y:S01]  /*27340*/  @!P0 STG.E.U8 desc[UR50][R2.64+0x9], R29 ;  /* 0x0000091d02008986 */ /* 0x000fe2000c101132 */
[C---:B------:R-:W-:Y:S02]  /*27350*/  ISETP.LT.OR P0, PT, R0.reuse, 0x11, !P4 ;  /* 0x000000110000780c */ /* 0x040fe40006701670 */
[----:B------:R-:W-:Y:S01]  /*27360*/  ISETP.LT.OR P5, PT, R0, 0x12, !P6 ;  /* 0x000000120000780c */ /* 0x000fe200077a1670 */
[----:B------:R0:W-:Y:S01]  /*27370*/  @!P3 STG.E.U8 desc[UR50][R6.64+0x8], R13 ;  /* 0x0000080d0600b986 */ /* 0x0001e2000c101132 */
[----:B-1----:R-:W-:Y:S01]  /*27380*/  @!P2 IADD3 R4, P3, R2, UR45, RZ ;  /* 0x0000002d0204ac10 */ /* 0x002fe2000ff7e0ff */
[----:B------:R-:W-:-:S03]  /*27390*/  @!P2 IMAD R31, R31, R17, RZ ;  /* 0x000000111f1fa224 */ /* 0x000fc600078e02ff */
[----:B------:R-:W-:Y:S02]  /*273a0*/  @!P2 IADD3.X R5, R3, UR44, RZ, P3, !PT ;  /* 0x0000002c0305ac10 */ /* 0x000fe40009ffe4ff */
[----:B------:R-:W-:-:S03]  /*273b0*/  ISETP.LT.OR P3, PT, R0, 0x12, !P4 ;  /* 0x000000120000780c */ /* 0x000fc60006761670 */
[----:B------:R1:W-:Y:S01]  /*273c0*/  @!P2 STG.E.U8 desc[UR50][R4.64+0x9], R31 ;  /* 0x0000091f0400a986 */ /* 0x0003e2000c101132 */
[----:B0-----:R-:W-:Y:S01]  /*273d0*/  @!P0 IADD3 R6, P2, R2, UR45, RZ ;  /* 0x0000002d02068c10 */ /* 0x001fe2000ff5e0ff */
[-C--:B------:R-:W-:Y:S02]  /*273e0*/  @!P1 IMAD R9, R32, R17.reuse, RZ ;  /* 0x0000001120099224 */ /* 0x080fe400078e02ff */
[-C--:B------:R-:W-:Y:S01]  /*273f0*/  @!P5 IMAD R33, R33, R17.reuse, RZ ;  /* 0x000000112121d224 */ /* 0x080fe200078e02ff */
[----:B------:R-:W-:Y:S01]  /*27400*/  @!P0 IADD3.X R7, R3, UR44, RZ, P2, !PT ;  /* 0x0000002c03078c10 */ /* 0x000fe200097fe4ff */
[----:B------:R-:W-:Y:S01]  /*27410*/  @!P0 IMAD R11, R34, R17, RZ ;  /* 0x00000011220b8224 */ /* 0x000fe200078e02ff */
[----:B------:R0:W-:Y:S01]  /*27420*/  @!P1 STG.E.U8 desc[UR50][R2.64+0x10], R9 ;  /* 0x0000100902009986 */ /* 0x0001e2000c101132 */
[C---:B------:R-:W-:Y:S02]  /*27430*/  ISETP.LT.OR P1, PT, R0.reuse, 0x19, !P6 ;  /* 0x000000190000780c */ /* 0x040fe40007721670 */
[----:B------:R-:W-:Y:S01]  /*27440*/  ISETP.LT.OR P2, PT, R0, 0x19, !P4 ;  /* 0x000000190000780c */ /* 0x000fe20006741670 */
[----:B------:R-:W-:Y:S01]  /*27450*/  @!P5 STG.E.U8 desc[UR50][R2.64+0x11], R33 ;  /* 0x000011210200d986 */ /* 0x000fe2000c101132 */
[----:B-1----:R-:W-:-:S03]  /*27460*/  @!P3 IADD3 R4, P5, R2, UR45, RZ ;  /* 0x0000002d0204bc10 */ /* 0x002fc6000ffbe0ff */
[----:B------:R1:W-:Y:S01]  /*27470*/  @!P0 STG.E.U8 desc[UR50][R6.64+0x10], R11 ;  /* 0x0000100b06008986 */ /* 0x0003e2000c101132 */
[----:B------:R-:W-:Y:S01]  /*27480*/  ISETP.LT.OR P0, PT, R0, 0x1a, !P6 ;  /* 0x0000001a0000780c */ /* 0x000fe20007701670 */
[----:B------:R-:W-:Y:S01]  /*27490*/  @!P3 IMAD R35, R35, R17, RZ ;  /* 0x000000112323b224 */ /* 0x000fe200078e02ff */
[----:B------:R-:W-:-:S05]  /*274a0*/  @!P3 IADD3.X R5, R3, UR44, RZ, P5, !PT ;  /* 0x0000002c0305bc10 */ /* 0x000fca000affe4ff */
[----:B------:R2:W-:Y:S01]  /*274b0*/  @!P3 STG.E.U8 desc[UR50][R4.64+0x11], R35 ;  /* 0x000011230400b986 */ /* 0x0005e2000c101132 */
[----:B------:R-:W-:Y:S01]  /*274c0*/  ISETP.LT.OR P3, PT, R0, 0x1a, !P4 ;  /* 0x0000001a0000780c */ /* 0x000fe20006761670 */
[----:B------:R-:W-:Y:S01]  /*274d0*/  @!P1 IMAD R13, R36, R17, RZ ;  /* 0x00000011240d9224 */ /* 0x000fe200078e02ff */
[----:B------:R-:W-:-:S03]  /*274e0*/  @!P2 IADD3 R8, P5, R2, UR45, RZ ;  /* 0x0000002d0208ac10 */ /* 0x000fc6000ffbe0ff */
[-C--:B------:R-:W-:Y:S01]  /*274f0*/  @!P0 IMAD R37, R37, R17.reuse, RZ ;  /* 0x0000001125258224 */ /* 0x080fe200078e02ff */
[----:B0-----:R-:W-:Y:S01]  /*27500*/  @!P2 IADD3.X R9, R3, UR44, RZ, P5, !PT ;  /* 0x0000002c0309ac10 */ /* 0x001fe2000affe4ff */
[----:B-1----:R-:W-:Y:S01]  /*27510*/  @!P2 IMAD R7, R38, R17, RZ ;  /* 0x000000112607a224 */ /* 0x002fe200078e02ff */
[----:B------:R-:W-:Y:S01]  /*27520*/  @!P1 STG.E.U8 desc[UR50][R2.64+0x18], R13 ;  /* 0x0000180d02009986 */ /* 0x000fe2000c101132 */
[----:B------:R-:W-:-:S03]  /*27530*/  ISETP.LT.OR P1, PT, R0, 0x21, !P6 ;  /* 0x000000210000780c */ /* 0x000fc60007721670 */
[----:B------:R-:W-:Y:S01]  /*27540*/  @!P0 STG.E.U8 desc[UR50][R2.64+0x19], R37 ;  /* 0x0000192502008986 */ /* 0x000fe2000c101132 */
[C---:B------:R-:W-:Y:S02]  /*27550*/  ISETP.LT.OR P0, PT, R0.reuse, 0x21, !P4 ;  /* 0x000000210000780c */ /* 0x040fe40006701670 */
[----:B------:R-:W-:Y:S01]  /*27560*/  ISETP.LT.OR P5, PT, R0, 0x22, !P6 ;  /* 0x000000220000780c */ /* 0x000fe200077a1670 */
[----:B------:R0:W-:Y:S01]  /*27570*/  @!P2 STG.E.U8 desc[UR50][R8.64+0x18], R7 ;  /* 0x000018070800a986 */ /* 0x0001e2000c101132 */
[----:B--2---:R-:W-:Y:S01]  /*27580*/  @!P3 IADD3 R4, P2, R2, UR45, RZ ;  /* 0x0000002d0204bc10 */ /* 0x004fe2000ff5e0ff */
[----:B------:R-:W-:-:S03]  /*27590*/  @!P3 IMAD R39, R39, R17, RZ ;  /* 0x000000112727b224 */ /* 0x000fc600078e02ff */
[----:B------:R-:W-:Y:S02]  /*275a0*/  @!P3 IADD3.X R5, R3, UR44, RZ, P2, !PT ;  /* 0x0000002c0305bc10 */ /* 0x000fe400097fe4ff */
[----:B------:R-:W-:-:S03]  /*275b0*/  ISETP.LT.OR P2, PT, R0, 0x22, !P4 ;  /* 0x000000220000780c */ /* 0x000fc60006741670 */
[----:B------:R1:W-:Y:S01]  /*275c0*/  @!P3 STG.E.U8 desc[UR50][R4.64+0x19], R39 ;  /* 0x000019270400b986 */ /* 0x0003e2000c101132 */
[----:B------:R-:W-:Y:S01]  /*275d0*/  @!P0 IADD3 R6, P3, R2, UR45, RZ ;  /* 0x0000002d02068c10 */ /* 0x000fe2000ff7e0ff */
[-C--:B------:R-:W-:Y:S02]  /*275e0*/  @!P1 IMAD R11, R40, R17.reuse, RZ ;  /* 0x00000011280b9224 */ /* 0x080fe400078e02ff */
[-C--:B------:R-:W-:Y:S01]  /*275f0*/  @!P5 IMAD R41, R41, R17.reuse, RZ ;  /* 0x000000112929d224 */ /* 0x080fe200078e02ff */
[----:B0-----:R-:W-:Y:S01]  /*27600*/  @!P0 IADD3.X R7, R3, UR44, RZ, P3, !PT ;  /* 0x0000002c03078c10 */ /* 0x001fe20009ffe4ff */
        /* <DEDUP_REMOVED lines=12> */
[----:B0-----:R-:W-:Y:S01]  /*276d0*/  @!P1 IMAD R11, R44, R17, RZ ;  /* 0x000000112c0b9224 */ /* 0x001fe200078e02ff */
[----:B------:R-:W-:-:S03]  /*276e0*/  @!P3 IADD3 R8, P5, R2, UR45, RZ ;  /* 0x0000002d0208bc10 */ /* 0x000fc6000ffbe0ff */
[-C--:B------:R-:W-:Y:S01]  /*276f0*/  @!P0 IMAD R45, R45, R17.reuse, RZ ;  /* 0x000000112d2d8224 */ /* 0x080fe200078e02ff */
[----:B------:R-:W-:Y:S01]  /*27700*/  @!P3 IADD3.X R9, R3, UR44, RZ, P5, !PT ;  /* 0x0000002c0309bc10 */ /* 0x000fe2000affe4ff */
[----:B-1----:R-:W-:Y:S01]  /*27710*/  @!P3 IMAD R7, R46, R17, RZ ;  /* 0x000000112e07b224 */ /* 0x002fe200078e02ff */
[----:B------:R0:W-:Y:S01]  /*27720*/  @!P1 STG.E.U8 desc[UR50][R2.64+0x28], R11 ;  /* 0x0000280b02009986 */ /* 0x0001e2000c101132 */
        /* <DEDUP_REMOVED lines=11> */
[-C--:B0-----:R-:W-:Y:S02]  /*277e0*/  @!P1 IMAD R11, R48, R17.reuse, RZ ;  /* 0x00000011300b9224 */ /* 0x081fe400078e02ff */
[-C--:B------:R-:W-:Y:S01]  /*277f0*/  @!P5 IMAD R49, R49, R17.reuse, RZ ;  /* 0x000000113131d224 */ /* 0x080fe200078e02ff */
[----:B-1----:R-:W-:Y:S01]  /*27800*/  @!P0 IADD3.X R7, R3, UR44, RZ, P2, !PT ;  /* 0x0000002c03078c10 */ /* 0x002fe200097fe4ff */
[----:B------:R-:W-:Y:S01]  /*27810*/  @!P0 IMAD R13, R50, R17, RZ ;  /* 0x00000011320d8224 */ /* 0x000fe200078e02ff */
[----:B------:R0:W-:Y:S01]  /*27820*/  @!P1 STG.E.U8 desc[UR50][R2.64+0x30], R11 ;  /* 0x0000300b02009986 */ /* 0x0001e2000c101132 */
[C---:B------:R-:W-:Y:S02]  /*27830*/  ISETP.LT.OR P1, PT, R0.reuse, 0x39, !P6 ;  /* 0x000000390000780c */ /* 0x040fe40007721670 */
[----:B------:R-:W-:Y:S01]  /*27840*/  ISETP.LT.OR P2, PT, R0, 0x39, !P4 ;  /* 0x000000390000780c */ /* 0x000fe20006741670 */
[----:B------:R-:W-:Y:S01]  /*27850*/  @!P5 STG.E.U8 desc[UR50][R2.64+0x31], R49 ;  /* 0x000031310200d986 */ /* 0x000fe2000c101132 */
[----:B--2---:R-:W-:-:S03]  /*27860*/  @!P3 IADD3 R4, P5, R2, UR45, RZ ;  /* 0x0000002d0204bc10 */ /* 0x004fc6000ffbe0ff */
        /* <DEDUP_REMOVED lines=329> */
[----:B------:R0:W-:Y:S01]  /*28d00*/  @!P1 STG.E.U8 desc[UR50][R2.64+0xd8], R11 ;  /* 0x0000d80b02009986 */ /* 0x0001e2000c101132 */
[----:B------:R-:W-:Y:S01]  /*28d10*/  @!P2 IADD3.X R9, R3, UR44, RZ, P5, !PT ;  /* 0x0000002c0309ac10 */ /* 0x000fe2000affe4ff */
[-C--:B-1----:R-:W-:Y:S01]  /*28d20*/  @!P2 IMAD R7, R134, R17.reuse, RZ ;  /* 0x000000118607a224 */ /* 0x082fe200078e02ff */
[C---:B------:R-:W-:Y:S01]  /*28d30*/  ISETP.LT.OR P1, PT, R0.reuse, 0xe1, !P6 ;  /* 0x000000e10000780c */ /* 0x040fe20007721670 */
[----:B------:R-:W-:Y:S01]  /*28d40*/  @!P0 STG.E.U8 desc[UR50][R2.64+0xd9], R133 ;  /* 0x0000d98502008986 */ /* 0x000fe2000c101132 */
[C---:B------:R-:W-:Y:S02]  /*28d50*/  ISETP.LT.OR P0, PT, R0.reuse, 0xe1, !P4 ;  /* 0x000000e10000780c */ /* 0x040fe40006701670 */
[----:B------:R-:W-:Y:S01]  /*28d60*/  ISETP.LT.OR P5, PT, R0, 0xe2, !P6 ;  /* 0x000000e20000780c */ /* 0x000fe200077a1670 */
[----:B------:R1:W-:Y:S01]  /*28d70*/  @!P2 STG.E.U8 desc[UR50][R8.64+0xd8], R7 ;  /* 0x0000d8070800a986 */ /* 0x0003e2000c101132 */
[----:B--2---:R-:W-:Y:S01]  /*28d80*/  @!P3 IADD3 R4, P2, R2, UR45, RZ ;  /* 0x0000002d0204bc10 */ /* 0x004fe2000ff5e0ff */
[----:B------:R-:W-:-:S03]  /*28d90*/  @!P3 IMAD R135, R135, R17, RZ ;  /* 0x000000118787b224 */ /* 0x000fc600078e02ff */
[----:B------:R-:W-:Y:S02]  /*28da0*/  @!P3 IADD3.X R5, R3, UR44, RZ, P2, !PT ;  /* 0x0000002c0305bc10 */ /* 0x000fe400097fe4ff */
[----:B------:R-:W-:Y:S01]  /*28db0*/  ISETP.LT.OR P2, PT, R0, 0xe2, !P4 ;  /* 0x000000e20000780c */ /* 0x000fe20006741670 */
[-C--:B0-----:R-:W-:Y:S02]  /*28dc0*/  @!P1 IMAD R11, R136, R17.reuse, RZ ;  /* 0x00000011880b9224 */ /* 0x081fe400078e02ff */
[----:B------:R0:W-:Y:S01]  /*28dd0*/  @!P3 STG.E.U8 desc[UR50][R4.64+0xd9], R135 ;  /* 0x0000d9870400b986 */ /* 0x0001e2000c101132 */
[----:B------:R-:W-:Y:S01]  /*28de0*/  @!P0 IADD3 R6, P3, R2, UR45, RZ ;  /* 0x0000002d02068c10 */ /* 0x000fe2000ff7e0ff */
[-C--:B------:R-:W-:Y:S02]  /*28df0*/  @!P5 IMAD R137, R137, R17.reuse, RZ ;  /* 0x000000118989d224 */ /* 0x080fe400078e02ff */
[----:B------:R2:W-:Y:S01]  /*28e00*/  @!P1 STG.E.U8 desc[UR50][R2.64+0xe0], R11 ;  /* 0x0000e00b02009986 */ /* 0x0005e2000c101132 */
[----:B------:R-:W-:Y:S01]  /*28e10*/  ISETP.LT.OR P1, PT, R0, 0xe9, !P6 ;  /* 0x000000e90000780c */ /* 0x000fe20007721670 */
[----:B-1----:R-:W-:Y:S01]  /*28e20*/  @!P0 IMAD R9, R138, R17, RZ ;  /* 0x000000118a098224 */ /* 0x002fe200078e02ff */
[----:B------:R-:W-:Y:S01]  /*28e30*/  @!P0 IADD3.X R7, R3, UR44, RZ, P3, !PT ;  /* 0x0000002c03078c10 */ /* 0x000fe20009ffe4ff */
[----:B------:R-:W-:Y:S04]  /*28e40*/  @!P5 STG.E.U8 desc[UR50][R2.64+0xe1], R137 ;  /* 0x0000e1890200d986 */ /* 0x000fe8000c101132 */
[----:B------:R1:W-:Y:S01]  /*28e50*/  @!P0 STG.E.U8 desc[UR50][R6.64+0xe0], R9 ;  /* 0x0000e00906008986 */ /* 0x0003e2000c101132 */
[----:B------:R-:W-:-:S02]  /*28e60*/  ISETP.LT.OR P0, PT, R0, 0xe9, !P4 ;  /* 0x000000e90000780c */ /* 0x000fc40006701670 */
[----:B0-----:R-:W-:Y:S02]  /*28e70*/  @!P2 IADD3 R4, P5, R2, UR45, RZ ;  /* 0x0000002d0204ac10 */ /* 0x001fe4000ffbe0ff */
[----:B------:R-:W-:Y:S01]  /*28e80*/  ISETP.LT.OR P3, PT, R0, 0xea, !P6 ;  /* 0x000000ea0000780c */ /* 0x000fe20007761670 */
[-C--:B------:R-:W-:Y:S01]  /*28e90*/  @!P2 IMAD R139, R139, R17.reuse, RZ ;  /* 0x000000118b8ba224 */ /* 0x080fe200078e02ff */
[----:B------:R-:W-:Y:S01]  /*28ea0*/  @!P2 IADD3.X R5, R3, UR44, RZ, P5, !PT ;  /* 0x0000002c0305ac10 */ /* 0x000fe2000affe4ff */
[----:B--2---:R-:W-:Y:S01]  /*28eb0*/  @!P1 IMAD R11, R140, R17, RZ ;  /* 0x000000118c0b9224 */ /* 0x004fe200078e02ff */
[----:B------:R-:W-:-:S03]  /*28ec0*/  ISETP.LT.OR P5, PT, R0, 0xea, !P4 ;  /* 0x000000ea0000780c */ /* 0x000fc600067a1670 */
[----:B------:R-:W-:Y:S04]  /*28ed0*/  @!P2 STG.E.U8 desc[UR50][R4.64+0xe1], R139 ;  /* 0x0000e18b0400a986 */ /* 0x000fe8000c101132 */
[----:B------:R0:W-:Y:S01]  /*28ee0*/  @!P1 STG.E.U8 desc[UR50][R2.64+0xe8], R11 ;  /* 0x0000e80b02009986 */ /* 0x0001e2000c101132 */
[----:B-1----:R-:W-:Y:S01]  /*28ef0*/  @!P0 IADD3 R6, P1, R2, UR45, RZ ;  /* 0x0000002d02068c10 */ /* 0x002fe2000ff3e0ff */
[-C--:B------:R-:W-:Y:S01]  /*28f00*/  @!P3 IMAD R141, R141, R17.reuse, RZ ;  /* 0x000000118d8db224 */ /* 0x080fe200078e02ff */
[----:B------:R-:W-:Y:S01]  /*28f10*/  ISETP.LT.OR P2, PT, R0, 0xf1, !P6 ;  /* 0x000000f10000780c */ /* 0x000fe20007741670 */
[----:B------:R-:W-:Y:S01]  /*28f20*/  @!P0 IMAD R13, R142, R17, RZ ;  /* 0x000000118e0d8224 */ /* 0x000fe200078e02ff */
[----:B------:R-:W-:Y:S02]  /*28f30*/  @!P0 IADD3.X R7, R3, UR44, RZ, P1, !PT ;  /* 0x0000002c03078c10 */ /* 0x000fe40008ffe4ff */
[----:B------:R-:W-:Y:S01]  /*28f40*/  ISETP.LT.OR P1, PT, R0, 0xf2, !P6 ;  /* 0x000000f20000780c */ /* 0x000fe20007721670 */
[----:B------:R-:W-:Y:S01]  /*28f50*/  @!P3 STG.E.U8 desc[UR50][R2.64+0xe9], R141 ;  /* 0x0000e98d0200b986 */ /* 0x000fe2000c101132 */
[----:B------:R-:W-:-:S03]  /*28f60*/  @!P5 IADD3 R8, P3, R2, UR45, RZ ;  /* 0x0000002d0208dc10 */ /* 0x000fc6000ff7e0ff */
[----:B------:R1:W-:Y:S01]  /*28f70*/  @!P0 STG.E.U8 desc[UR50][R6.64+0xe8], R13 ;  /* 0x0000e80d06008986 */ /* 0x0003e2000c101132 */
[----:B------:R-:W-:Y:S01]  /*28f80*/  ISETP.LT.OR P0, PT, R0, 0xf1, !P4 ;  /* 0x000000f10000780c */ /* 0x000fe20006701670 */
[-C--:B------:R-:W-:Y:S01]  /*28f90*/  @!P5 IMAD R143, R143, R17.reuse, RZ ;  /* 0x000000118f8fd224 */ /* 0x080fe200078e02ff */
[----:B------:R-:W-:Y:S01]  /*28fa0*/  @!P5 IADD3.X R9, R3, UR44, RZ, P3, !PT ;  /* 0x0000002c0309dc10 */ /* 0x000fe20009ffe4ff */
[----:B0-----:R-:W-:Y:S01]  /*28fb0*/  @!P2 IMAD R11, R144, R17, RZ ;  /* 0x00000011900ba224 */ /* 0x001fe200078e02ff */
[----:B------:R-:W-:-:S03]  /*28fc0*/  ISETP.LT.OR P3, PT, R0, 0xf2, !P4 ;  /* 0x000000f20000780c */ /* 0x000fc60006761670 */
[-C--:B------:R-:W-:Y:S01]  /*28fd0*/  @!P1 IMAD R145, R145, R17.reuse, RZ ;  /* 0x0000001191919224 */ /* 0x080fe200078e02ff */
[----:B------:R0:W-:Y:S01]  /*28fe0*/  @!P5 STG.E.U8 desc[UR50][R8.64+0xe9], R143 ;  /* 0x0000e98f0800d986 */ /* 0x0001e2000c101132 */
[C---:B------:R-:W-:Y:S02]  /*28ff0*/  ISETP.LT.OR P5, PT, R0.reuse, 0xf9, !P4 ;  /* 0x000000f90000780c */ /* 0x040fe400067a1670 */
[C---:B------:R-:W-:Y:S01]  /*29000*/  ISETP.LT.OR P4, PT, R0.reuse, 0xfa, !P4 ;  /* 0x000000fa0000780c */ /* 0x040fe20006781670 */
[----:B------:R2:W-:Y:S01]  /*29010*/  @!P2 STG.E.U8 desc[UR50][R2.64+0xf0], R11 ;  /* 0x0000f00b0200a986 */ /* 0x0005e2000c101132 */
[C---:B------:R-:W-:Y:S02]  /*29020*/  ISETP.LT.OR P2, PT, R0.reuse, 0xf9, !P6 ;  /* 0x000000f90000780c */ /* 0x040fe40007741670 */
[----:B------:R-:W-:Y:S01]  /*29030*/  ISETP.LT.OR P6, PT, R0, 0xfa, !P6 ;  /* 0x000000fa0000780c */ /* 0x000fe200077c1670 */
[----:B------:R-:W-:Y:S01]  /*29040*/  @!P1 STG.E.U8 desc[UR50][R2.64+0xf1], R145 ;  /* 0x0000f19102009986 */ /* 0x000fe2000c101132 */
[----:B------:R-:W-:Y:S01]  /*29050*/  @!P0 IADD3 R4, P1, R2, UR45, RZ ;  /* 0x0000002d02048c10 */ /* 0x000fe2000ff3e0ff */
[----:B-1----:R-:W-:-:S03]  /*29060*/  @!P0 IMAD R13, R146, R17, RZ ;  /* 0x00000011920d8224 */ /* 0x002fc600078e02ff */
[----:B------:R-:W-:Y:S02]  /*29070*/  @!P0 IADD3.X R5, R3, UR44, RZ, P1, !PT ;  /* 0x0000002c03058c10 */ /* 0x000fe40008ffe4ff */
[C---:B------:R-:W-:Y:S01]  /*29080*/  @!P3 IADD3 R6, P1, R2.reuse, UR45, RZ ;  /* 0x0000002d0206bc10 */ /* 0x040fe2000ff3e0ff */
[-C--:B------:R-:W-:Y:S02]  /*29090*/  @!P3 IMAD R147, R147, R17.reuse, RZ ;  /* 0x000000119393b224 */ /* 0x080fe400078e02ff */
[----:B------:R1:W-:Y:S01]  /*290a0*/  @!P0 STG.E.U8 desc[UR50][R4.64+0xf0], R13 ;  /* 0x0000f00d04008986 */ /* 0x0003e2000c101132 */
[----:B------:R-:W-:Y:S02]  /*290b0*/  @!P3 IADD3.X R7, R3, UR44, RZ, P1, !PT ;  /* 0x0000002c0307bc10 */ /* 0x000fe40008ffe4ff */
[----:B0-----:R-:W-:Y:S01]  /*290c0*/  @!P5 IADD3 R8, P1, R2, UR45, RZ ;  /* 0x0000002d0208dc10 */ /* 0x001fe2000ff3e0ff */
[-C--:B------:R-:W-:Y:S01]  /*290d0*/  @!P2 IMAD R15, R148, R17.reuse, RZ ;  /* 0x00000011940fa224 */ /* 0x080fe200078e02ff */
[----:B------:R-:W-:Y:S01]  /*290e0*/  @!P4 IADD3 R10, P0, R2, UR45, RZ ;  /* 0x0000002d020acc10 */ /* 0x000fe2000ff1e0ff */
[-C--:B------:R-:W-:Y:S01]  /*290f0*/  @!P6 IMAD R149, R149, R17.reuse, RZ ;  /* 0x000000119595e224 */ /* 0x080fe200078e02ff */
[C---:B------:R-:W-:Y:S01]  /*29100*/  @!P5 IADD3.X R9, R3.reuse, UR44, RZ, P1, !PT ;  /* 0x0000002c0309dc10 */ /* 0x040fe20008ffe4ff */
[-C--:B------:R-:W-:Y:S01]  /*29110*/  @!P5 IMAD R21, R150, R17.reuse, RZ ;  /* 0x000000119615d224 */ /* 0x080fe200078e02ff */
[----:B--2---:R-:W-:Y:S01]  /*29120*/  @!P4 IADD3.X R11, R3, UR44, RZ, P0, !PT ;  /* 0x0000002c030bcc10 */ /* 0x004fe200087fe4ff */
[----:B------:R-:W-:-:S02]  /*29130*/  @!P4 IMAD R151, R151, R17, RZ ;  /* 0x000000119797c224 */ /* 0x000fc400078e02ff */
[----:B-1----:R-:W-:Y:S02]  /*29140*/  @!P6 IMAD.MOV.U32 R4, RZ, RZ, R2 ;  /* 0x000000ffff04e224 */ /* 0x002fe400078e0002 */
[----:B------:R-:W-:Y:S01]  /*29150*/  @!P6 IMAD.MOV.U32 R5, RZ, RZ, R3 ;  /* 0x000000ffff05e224 */ /* 0x000fe200078e0003 */
[----:B------:R0:W-:Y:S04]  /*29160*/  @!P3 STG.E.U8 desc[UR50][R6.64+0xf1], R147 ;  /* 0x0000f1930600b986 */ /* 0x0001e8000c101132 */
[----:B------:R0:W-:Y:S04]  /*29170*/  @!P2 STG.E.U8 desc[UR50][R2.64+0xf8], R15 ;  /* 0x0000f80f0200a986 */ /* 0x0001e8000c101132 */
[----:B------:R0:W-:Y:S04]  /*29180*/  @!P6 STG.E.U8 desc[UR50][R4.64+0xf9], R149 ;  /* 0x0000f9950400e986 */ /* 0x0001e8000c101132 */
[----:B------:R0:W-:Y:S04]  /*29190*/  @!P5 STG.E.U8 desc[UR50][R8.64+0xf8], R21 ;  /* 0x0000f8150800d986 */ /* 0x0001e8000c101132 */
[----:B------:R0:W-:Y:S02]  /*291a0*/  @!P4 STG.E.U8 desc[UR50][R10.64+0xf9], R151 ;  /* 0x0000f9970a00c986 */ /* 0x0001e4000c101132 */
.L_x_1059:
[----:B------:R-:W-:Y:S05]  /*291b0*/  BSYNC B0 ;  /* 0x0000000000007941 */ /* 0x000fea0003800000 */
.L_x_35:
[----:B0-----:R-:W2:Y:S04]  /*291c0*/  LDL.LU R3, [R1+0x638] ;  /* 0x0006380001037983 */ /* 0x001ea80000300800 */
[----:B------:R-:W2:Y:S01]  /*291d0*/  LDL.LU R2, [R1+0x63c] ;  /* 0x00063c0001027983 */ /* 0x000ea20000300800 */
[----:B------:R-:W-:Y:S01]  /*291e0*/  ULDC UR4, c[0x0][0xc] ;  /* 0x0000030000047ab9 */ /* 0x000fe20000000800 */
[----:B------:R-:W-:Y:S01]  /*291f0*/  ULDC UR5, c[0x0][0x10] ;  /* 0x0000040000057ab9 */ /* 0x000fe20000000800 */
[----:B-1----:R-:W2:Y:S01]  /*29200*/  LDC R5, c[0x0][0x14] ;  /* 0x00000500ff057b82 */ /* 0x002ea20000000800 */
[----:B------:R-:W-:Y:S01]  /*29210*/  UIMAD.WIDE.U32 UR4, UR4, UR5, URZ ;  /* 0x00000005040472a5 */ /* 0x000fe2000f8e003f */
[----:B------:R-:W-:Y:S01]  /*29220*/  PRMT R0, RZ, 0x7610, R0 ;  /* 0x00007610ff007816 */ /* 0x000fe20000000000 */
[----:B------:R-:W-:Y:S01]  /*29230*/  UMOV UR40, 0xffffffff ;  /* 0xffffffff00287882 */ /* 0x000fe20000000000 */
[----:B------:R-:W-:-:S03]  /*29240*/  UMOV UR41, 0xffffffff ;  /* 0xffffffff00297882 */ /* 0x000fc60000000000 */
[----:B--2---:R-:W-:-:S04]  /*29250*/  IMAD.WIDE.U32 R2, R5, UR4, R2 ;  /* 0x0000000405027c25 */ /* 0x004fc8000f8e0002 */
[----:B------:R-:W-:Y:S01]  /*29260*/  IMAD R5, R5, UR5, RZ ;  /* 0x0000000505057c24 */ /* 0x000fe2000f8e02ff */
[----:B------:R-:W-:Y:S01]  /*29270*/  ULDC.64 UR4, c[0x0][0x650] ;  /* 0x0001940000047ab9 */ /* 0x000fe20000000a00 */
[----:B------:R-:W-:Y:S01]  /*29280*/  IMAD.MOV.U32 R6, RZ, RZ, R2 ;  /* 0x000000ffff067224 */ /* 0x000fe200078e0002 */
[----:B------:R-:W-:Y:S01]  /*29290*/  ISETP.GE.U32.AND P0, PT, R2, UR4, PT ;  /* 0x0000000402007c0c */ /* 0x000fe2000bf06070 */
[----:B------:R-:W-:-:S05]  /*292a0*/  IMAD.IADD R4, R3, 0x1, R5 ;  /* 0x0000000103047824 */ /* 0x000fca00078e0205 */
[----:B------:R0:W-:Y:S01]  /*292b0*/  STL [R1+0x638], R4 ;  /* 0x0006380401007387 */ /* 0x0001e20000100800 */
[----:B------:R-:W-:-:S03]  /*292c0*/  ISETP.GE.U32.AND.EX P0, PT, R4, UR5, PT, P0 ;  /* 0x0000000504007c0c */ /* 0x000fc6000bf06100 */
[----:B------:R0:W-:Y:S10]  /*292d0*/  STL [R1+0x63c], R6 ;  /* 0x00063c0601007387 */ /* 0x0001f40000100800 */
[----:B0-----:R-:W-:Y:S05]  /*292e0*/  @P0 BRA `(.L_x_1060) ;  /* 0x0000000400800947 */ /* 0x001fea0003800000 */
[----:B------:R-:W0:Y:S01]  /*292f0*/  S2UR UR6, SR_CTAID.X ;  /* 0x00000000000679c3 */ /* 0x000e220000002500 */
[----:B------:R-:W-:Y:S01]  /*29300*/  ULDC.64 UR4, c[0x0][0x628] ;  /* 0x00018a0000047ab9 */ /* 0x000fe20000000a00 */
[----:B------:R-:W-:Y:S01]  /*29310*/  ULDC UR7, c[0x0][0x150] ;  /* 0x0000540000077ab9 */ /* 0x000fe20000000800 */
[----:B------:R-:W-:Y:S01]  /*29320*/  ISETP.NE.U32.AND P0, PT, RZ, UR4, PT ;  /* 0x00000004ff007c0c */ /* 0x000fe2000bf05070 */
[----:B------:R-:W-:Y:S01]  /*29330*/  ULDC UR15, c[0x0][0x630] ;  /* 0x00018c00000f7ab9 */ /* 0x000fe20000000800 */
[----:B------:R-:W-:Y:S01]  /*29340*/  R2UR UR16, R6 ;  /* 0x00000000061072ca */ /* 0x000fe200000e0000 */
[----:B------:R-:W-:Y:S01]  /*29350*/  ULDC UR19, c[0x0][0x154] ;  /* 0x0000550000137ab9 */ /* 0x000fe20000000800 */
[----:B------:R-:W-:Y:S01]  /*29360*/  ISETP.NE.AND.EX P0, PT, RZ, UR5, PT, P0 ;  /* 0x00000005ff007c0c */ /* 0x000fe2000bf05300 */
[----:B------:R-:W1:Y:S01]  /*29370*/  S2UR UR18, SR_CTAID.Y ;  /* 0x00000000001279c3 */ /* 0x000e620000002600 */
[----:B------:R-:W-:Y:S02]  /*29380*/  R2UR UR17, R4 ;  /* 0x00000000041172ca */ /* 0x000fe400000e0000 */
[----:B------:R-:W-:-:S02]  /*29390*/  R2UR UR12, R6 ;  /* 0x00000000060c72ca */ /* 0x000fc400000e0000 */
[----:B------:R-:W-:Y:S02]  /*293a0*/  R2UR UR13, R4 ;  /* 0x00000000040d72ca */ /* 0x000fe400000e0000 */
[----:B0-----:R-:W-:-:S05]  /*293b0*/  I2FP.F32.U32 R0, UR6 ;  /* 0x0000000600007c45 */ /* 0x001fca0008201000 */
[----:B------:R-:W-:-:S04]  /*293c0*/  FMUL R0, R0, UR7 ;  /* 0x0000000700007c20 */ /* 0x000fc80008400000 */
[----:B------:R0:W2:Y:S01]  /*293d0*/  F2I.U32.TRUNC.NTZ R2, R0 ;  /* 0x0000000000027305 */ /* 0x0000a2000020f000 */
[----:B-1----:R-:W-:Y:S05]  /*293e0*/  @!P0 BRA `(.L_x_1061) ;  /* 0x0000000000308947 */ /* 0x002fea0003800000 */
        /* <DEDUP_REMOVED lines=12> */
.L_x_1061:
[----:B------:R-:W-:Y:S01]  /*294b0*/  USHF.R.U64 UR41, UR12, UR15, UR13 ;  /* 0x0000000f0c297299 */ /* 0x000fe2000800120d */
[----:B0-----:R-:W-:Y:S01]  /*294c0*/  I2FP.F32.U32 R0, UR18 ;  /* 0x0000001200007c45 */ /* 0x001fe20008201000 */
[----:B------:R-:W-:Y:S02]  /*294d0*/  USHF.R.U32.HI UR4, URZ, UR15, UR13 ;  /* 0x0000000f3f047299 */ /* 0x000fe4000801160d */
[----:B------:R-:W-:Y:S02]  /*294e0*/  UIADD3 UR10, UP0, URZ, -UR41, URZ ;  /* 0x800000293f0a7290 */ /* 0x000fe4000ff1e03f */
[----:B------:R-:W-:Y:S01]  /*294f0*/  FMUL R0, R0, UR19 ;  /* 0x0000001300007c20 */ /* 0x000fe20008400000 */
[----:B------:R-:W-:Y:S01]  /*29500*/  ULDC.64 UR12, c[0x0][0x620] ;  /* 0x00018800000c7ab9 */ /* 0x000fe20000000a00 */
[----:B------:R-:W-:Y:S01]  /*29510*/  UIADD3.X UR4, URZ, ~UR4, URZ, UP0, !UPT ;  /* 0x800000043f047290 */ /* 0x000fe200087fe43f */
[----:B------:R-:W-:Y:S01]  /*29520*/  UMOV UR8, UR16 ;  /* 0x0000001000087c82 */ /* 0x000fe20008000000 */
[----:B------:R-:W-:-:S02]  /*29530*/  UMOV UR9, UR17 ;  /* 0x0000001100097c82 */ /* 0x000fc40008000000 */
[----:B------:R-:W0:Y:S01]  /*29540*/  F2I.U32.TRUNC.NTZ R0, R0 ;  /* 0x0000000000007305 */ /* 0x000e22000020f000 */
[----:B------:R-:W-:Y:S02]  /*29550*/  UIMAD UR4, UR4, UR12, URZ ;  /* 0x0000000c040472a4 */ /* 0x000fe4000f8e023f */
[----:B------:R-:W-:Y:S01]  /*29560*/  UIMAD.WIDE.U32 UR8, UR10, UR12, UR8 ;  /* 0x0000000c0a0872a5 */ /* 0x000fe2000f8e0008 */
[----:B--2---:R-:W-:Y:S01]  /*29570*/  R2UR UR12, R2 ;  /* 0x00000000020c72ca */ /* 0x004fe200000e0000 */
[----:B------:R-:W-:Y:S01]  /*29580*/  UIMAD UR10, UR10, UR13, UR4 ;  /* 0x0000000d0a0a72a4 */ /* 0x000fe2000f8e0204 */
[----:B------:R-:W-:Y:S01]  /*29590*/  ULDC UR11, c[0x0][0x618] ;  /* 0x00018600000b7ab9 */ /* 0x000fe20000000800 */
[----:B------:R-:W-:Y:S02]  /*295a0*/  ULDC UR21, c[0x0][0x658] ;  /* 0x0001960000157ab9 */ /* 0x000fe40000000800 */
[----:B------:R-:W-:Y:S01]  /*295b0*/  UIADD3 UR10, UR9, UR10, URZ ;  /* 0x0000000a090a7290 */ /* 0x000fe2000fffe03f */
[----:B------:R-:W-:Y:S01]  /*295c0*/  UMOV UR16, 0xffffffff ;  /* 0xffffffff00107882 */ /* 0x000fe20000000000 */
[----:B------:R-:W-:Y:S01]  /*295d0*/  ULDC.64 UR4, c[0x0][0x640] ;  /* 0x0001900000047ab9 */ /* 0x000fe20000000a00 */
[----:B------:R-:W-:Y:S01]  /*295e0*/  USHF.L.U32 UR17, UR16, UR21, URZ ;  /* 0x0000001510117299 */ /* 0x000fe2000800063f */
[----:B------:R-:W-:Y:S01]  /*295f0*/  ISETP.NE.U32.AND P0, PT, RZ, UR4, PT ;  /* 0x00000004ff007c0c */ /* 0x000fe2000bf05070 */
[----:B------:R-:W-:Y:S01]  /*29600*/  USHF.R.U64 UR8, UR8, UR11, UR10 ;  /* 0x0000000b08087299 */ /* 0x000fe2000800120a */
[----:B0-----:R-:W-:Y:S01]  /*29610*/  R2UR UR14, R0 ;  /* 0x00000000000e72ca */ /* 0x001fe200000e0000 */
[----:B------:R-:W-:Y:S01]  /*29620*/  USHF.R.U32.HI UR10, URZ, UR11, UR10 ;  /* 0x0000000b3f0a7299 */ /* 0x000fe2000801160a */
[----:B------:R-:W-:Y:S01]  /*29630*/  ISETP.NE.AND.EX P0, PT, RZ, UR5, PT, P0 ;  /* 0x00000005ff007c0c */ /* 0x000fe2000bf05300 */
[----:B------:R-:W-:Y:S01]  /*29640*/  ULDC UR15, c[0x0][0x608] ;  /* 0x00018200000f7ab9 */ /* 0x000fe20000000800 */
[----:B------:R-:W-:-:S02]  /*29650*/  ULOP3.LUT UR22, URZ, UR17, URZ, 0x33, !UPT ;  /* 0x000000113f167292 */ /* 0x000fc4000f8e333f */
[----:B------:R-:W-:Y:S02]  /*29660*/  USHF.R.U64 UR17, UR8, UR15, UR10 ;  /* 0x0000000f08117299 */ /* 0x000fe4000800120a */
[----:B------:R-:W-:Y:S01]  /*29670*/  USHF.R.U32.HI UR10, URZ, UR15, UR10 ;  /* 0x0000000f3f0a7299 */ /* 0x000fe2000801160a */
[----:B------:R-:W-:Y:S01]  /*29680*/  UMOV UR19, 0x1 ;  /* 0x0000000100137882 */ /* 0x000fe20000000000 */
[----:B------:R-:W-:Y:S02]  /*29690*/  UIADD3 UR12, -UR12, URZ, URZ ;  /* 0x0000003f0c0c7290 */ /* 0x000fe4000fffe13f */
[----:B------:R-:W-:Y:S02]  /*296a0*/  USHF.L.U32 UR16, UR19, UR21, URZ ;  /* 0x0000001513107299 */ /* 0x000fe4000800063f */
[----:B------:R-:W-:Y:S01]  /*296b0*/  USHF.R.U64 UR19, UR17, UR21, UR10 ;  /* 0x0000001511137299 */ /* 0x000fe2000800120a */
[----:B------:R-:W-:Y:S01]  /*296c0*/  ULDC UR13, c[0x0][0x144] ;  /* 0x00005100000d7ab9 */ /* 0x000fe20000000800 */
[----:B------:R-:W-:Y:S01]  /*296d0*/  ULDC UR7, c[0x0][0x600] ;  /* 0x0001800000077ab9 */ /* 0x000fe20000000800 */
[----:B------:R-:W-:-:S02]  /*296e0*/  UIADD3 UR20, -UR14, URZ, URZ ;  /* 0x0000003f0e147290 */ /* 0x000fc4000fffe13f */
[----:B------:R-:W-:Y:S02]  /*296f0*/  USHF.R.U32.HI UR15, URZ, UR21, UR10 ;  /* 0x000000153f0f7299 */ /* 0x000fe4000801160a */
[----:B------:R-:W-:Y:S02]  /*29700*/  UIADD3 UR9, UR7, -0x1, URZ ;  /* 0xffffffff07097890 */ /* 0x000fe4000fffe03f */
[----:B------:R-:W-:Y:S01]  /*29710*/  UIMAD UR49, UR13, UR12, UR6 ;  /* 0x0000000c0d3172a4 */ /* 0x000fe2000f8e0206 */
[----:B------:R-:W-:Y:S01]  /*29720*/  ULDC UR24, c[0x0][0x148] ;  /* 0x0000520000187ab9 */ /* 0x000fe20000000800 */
[----:B------:R-:W-:Y:S01]  /*29730*/  ULDC UR21, c[0x0][0x648] ;  /* 0x0001920000157ab9 */ /* 0x000fe20000000800 */
[----:B------:R-:W-:Y:S01]  /*29740*/  ULDC UR23, c[0x0][0x638] ;  /* 0x00018e0000177ab9 */ /* 0x000fe20000000800 */
        /* <DEDUP_REMOVED lines=12> */
.L_x_1062:
[----:B------:R-:W-:Y:S01]  /*29810*/  UISETP.NE.AND UP0, UPT, UR39, URZ, UPT ;  /* 0x0000003f2700728c */ /* 0x000fe2000bf05270 */
[----:B------:R-:W-:Y:S01]  /*29820*/  IMAD.MOV.U32 R0, RZ, RZ, 0x1 ;  /* 0x00000001ff007424 */ /* 0x000fe200078e00ff */
[----:B------:R-:W-:Y:S02]  /*29830*/  USHF.R.U64 UR4, UR14, UR21, UR15 ;  /* 0x000000150e047299 */ /* 0x000fe4000800120f */
[----:B------:R-:W-:Y:S02]  /*29840*/  ULOP3.LUT UR17, UR17, UR22, URZ, 0xc0, !UPT ;  /* 0x0000001611117292 */ /* 0x000fe4000f8ec03f */
[----:B------:R-:W-:Y:S02]  /*29850*/  UIADD3 UR5, -UR4, URZ, URZ ;  /* 0x0000003f04057290 */ /* 0x000fe4000fffe13f */
[----:B------:R-:W-:Y:S02]  /*29860*/  UIMAD UR16, UR16, UR4, UR17 ;  /* 0x00000004101072a4 */ /* 0x000fe4000f8e0211 */
[----:B------:R-:W-:-:S02]  /*29870*/  ULOP3.LUT UR9, UR8, UR9, URZ, 0xc0, !UPT ;  /* 0x0000000908097292 */ /* 0x000fc4000f8ec03f */
[----:B------:R-:W-:Y:S02]  /*29880*/  @UP0 UIMAD UR49, UR24, UR20, UR18 ;  /* 0x00000014183102a4 */ /* 0x000fe4000f8e0212 */
[----:B------:R-:W-:-:S03]  /*29890*/  UIMAD UR4, UR5, UR23, UR19 ;  /* 0x00000017050472a4 */ /* 0x000fc6000f8e0213 */
[----:B------:R-:W-:Y:S01]  /*298a0*/  ULDC UR5, c[0x0][0x610] ;  /* 0x0001840000057ab9 */ /* 0x000fe20000000800 */
[----:B------:R-:W-:Y:S02]  /*298b0*/  UIMAD UR4, UR4, UR7, UR9 ;  /* 0x00000007040472a4 */ /* 0x000fe4000f8e0209 */
[----:B------:R-:W-:-:S04]  /*298c0*/  UIMAD UR49, UR16, UR5, UR49 ;  /* 0x00000005103172a4 */ /* 0x000fc8000f8e0231 */
[----:B------:R-:W-:Y:S02]  /*298d0*/  USEL UR40, UR4, UR49, !UP0 ;  /* 0x0000003104287287 */ /* 0x000fe4000c000000 */
[----:B------:R-:W-:-:S12]  /*298e0*/  USEL UR49, UR49, UR4, !UP0 ;  /* 0x0000000431317287 */ /* 0x000fd8000c000000 */
.L_x_1060:
[----:B------:R-:W-:-:S13]  /*298f0*/  LOP3.LUT P0, RZ, R0, 0xff, RZ, 0xc0, !PT ;  /* 0x000000ff00ff7812 */ /* 0x000fda000780c0ff */
[----:B------:R-:W-:Y:S05]  /*29900*/  @P0 BRA `(.L_x_1063) ;  /* 0xfffffd7800f80947 */ /* 0x000fea000383ffff */
[----:B------:R-:W-:Y:S05]  /*29910*/  EXIT ;  /* 0x000000000000794d */ /* 0x000fea0003800000 */
.L_x_8:
[----:B------:R-:W2:Y:S01]  /*29920*/  LDL R5, [R1+0x63c] ;  /* 0x00063c0001057983 */ /* 0x000ea20000100800 */
[----:B------:R-:W-:-:S03]  /*29930*/  ULDC.64 UR4, c[0x0][0x650] ;  /* 0x0001940000047ab9 */ /* 0x000fc60000000a00 */
[----:B------:R-:W3:Y:S01]  /*29940*/  LDL R4, [R1+0x638] ;  /* 0x0006380001047983 */ /* 0x000ee20000100800 */
[----:B------:R-:W-:Y:S01]  /*29950*/  PRMT R0, RZ, 0x7610, R0 ;  /* 0x00007610ff007816 */ /* 0x000fe20000000000 */
[----:B------:R-:W-:Y:S02]  /*29960*/  IMAD.MOV.U32 R2, RZ, RZ, -0x1 ;  /* 0xffffffffff027424 */ /* 0x000fe400078e00ff */
[----:B------:R-:W-:Y:S02]  /*29970*/  IMAD.MOV.U32 R3, RZ, RZ, -0x1 ;  /* 0xffffffffff037424 */ /* 0x000fe400078e00ff */
[----:B------:R-:W-:Y:S01]  /*29980*/  IMAD.MOV.U32 R11, RZ, RZ, -0x1 ;  /* 0xffffffffff0b7424 */ /* 0x000fe200078e00ff */
[----:B--2---:R-:W-:-:S04]  /*29990*/  ISETP.GE.U32.AND P0, PT, R5, UR4, PT ;  /* 0x0000000405007c0c */ /* 0x004fc8000bf06070 */
[----:B---3--:R-:W-:-:S13]  /*299a0*/  ISETP.GE.U32.AND.EX P0, PT, R4, UR5, PT, P0 ;  /* 0x0000000504007c0c */ /* 0x008fda000bf06100 */
        /* <DEDUP_REMOVED lines=21> */
.L_x_1065:
[----:B------:R-:W-:Y:S01]  /*29b00*/  USHF.R.U64 UR4, UR14, UR19, UR15 ;  /* 0x000000130e047299 */ /* 0x000fe2000800120f */
[----:B------:R-:W-:Y:S01]  /*29b10*/  R2UR UR7, R4 ;  /* 0x00000000040772ca */ /* 0x000fe200000e0000 */
[----:B------:R-:W-:Y:S02]  /*29b20*/  USHF.R.U32.HI UR5, URZ, UR19, UR15 ;  /* 0x000000133f057299 */ /* 0x000fe4000801160f */
[----:B------:R-:W-:Y:S01]  /*29b30*/  UIADD3 UR13, UP0, URZ, -UR4, URZ ;  /* 0x800000043f0d7290 */ /* 0x000fe2000ff1e03f */
[----:B------:R-:W-:Y:S01]  /*29b40*/  ULDC.64 UR14, c[0x0][0x620] ;  /* 0x00018800000e7ab9 */ /* 0x000fe20000000a00 */
[----:B------:R-:W-:Y:S02]  /*29b50*/  UMOV UR6, UR20 ;  /* 0x0000001400067c82 */ /* 0x000fe40008000000 */
[----:B------:R-:W-:Y:S02]  /*29b60*/  UIADD3.X UR5, URZ, ~UR5, URZ, UP0, !UPT ;  /* 0x800000053f057290 */ /* 0x000fe400087fe43f */
[----:B------:R-:W-:-:S02]  /*29b70*/  UISETP.NE.AND UP1, UPT, UR39, URZ, UPT ;  /* 0x0000003f2700728c */ /* 0x000fc4000bf25270 */
[----:B------:R-:W-:Y:S02]  /*29b80*/  UIMAD UR5, UR5, UR14, URZ ;  /* 0x0000000e050572a4 */ /* 0x000fe4000f8e023f */
[----:B------:R-:W-:Y:S02]  /*29b90*/  UIMAD.WIDE.U32 UR6, UR13, UR14, UR6 ;  /* 0x0000000e0d0672a5 */ /* 0x000fe4000f8e0006 */
[----:B------:R-:W-:Y:S01]  /*29ba0*/  UIMAD UR5, UR13, UR15, UR5 ;  /* 0x0000000f0d0572a4 */ /* 0x000fe2000f8e0205 */
[----:B------:R-:W-:Y:S02]  /*29bb0*/  ULDC UR14, c[0x0][0x608] ;  /* 0x00018200000e7ab9 */ /* 0x000fe40000000800 */
[----:B------:R-:W-:Y:S01]  /*29bc0*/  ULDC UR13, c[0x0][0x618] ;  /* 0x00018600000d7ab9 */ /* 0x000fe20000000800 */
[----:B------:R-:W-:Y:S01]  /*29bd0*/  UIADD3 UR5, UR7, UR5, URZ ;  /* 0x0000000507057290 */ /* 0x000fe2000fffe03f */
[----:B------:R-:W-:Y:S01]  /*29be0*/  ULDC UR22, c[0x0][0x658] ;  /* 0x0001960000167ab9 */ /* 0x000fe20000000800 */
[----:B------:R-:W-:-:S02]  /*29bf0*/  @UP1 UIMAD UR8, UR11, UR12, UR10 ;  /* 0x0000000c0b0812a4 */ /* 0x000fc4000f8e020a */
[----:B------:R-:W-:Y:S02]  /*29c00*/  USHF.R.U64 UR17, UR6, UR13, UR5 ;  /* 0x0000000d06117299 */ /* 0x000fe40008001205 */
[----:B------:R-:W-:Y:S01]  /*29c10*/  USHF.R.U32.HI UR5, URZ, UR13, UR5 ;  /* 0x0000000d3f057299 */ /* 0x000fe20008011605 */
[----:B------:R-:W-:Y:S01]  /*29c20*/  ULDC.64 UR6, c[0x0][0x640] ;  /* 0x0001900000067ab9 */ /* 0x000fe20000000a00 */
[----:B------:R-:W-:Y:S01]  /*29c30*/  UMOV UR10, 0xffffffff ;  /* 0xffffffff000a7882 */ /* 0x000fe20000000000 */
[----:B------:R-:W-:Y:S01]  /*29c40*/  ISETP.NE.U32.AND P0, PT, RZ, UR6, PT ;  /* 0x00000006ff007c0c */ /* 0x000fe2000bf05070 */
[----:B------:R-:W-:Y:S02]  /*29c50*/  USHF.R.U64 UR18, UR17, UR14, UR5 ;  /* 0x0000000e11127299 */ /* 0x000fe40008001205 */
[----:B------:R-:W-:Y:S01]  /*29c60*/  USHF.R.U32.HI UR5, URZ, UR14, UR5 ;  /* 0x0000000e3f057299 */ /* 0x000fe20008011605 */
[----:B------:R-:W-:Y:S01]  /*29c70*/  ISETP.NE.AND.EX P0, PT, RZ, UR7, PT, P0 ;  /* 0x00000007ff007c0c */ /* 0x000fe2000bf05300 */
[----:B------:R-:W-:-:S02]  /*29c80*/  USHF.L.U32 UR11, UR10, UR22, URZ ;  /* 0x000000160a0b7299 */ /* 0x000fc4000800063f */
[----:B------:R-:W-:Y:S01]  /*29c90*/  USHF.R.U64 UR19, UR18, UR22, UR5 ;  /* 0x0000001612137299 */ /* 0x000fe20008001205 */
[----:B------:R-:W-:Y:S01]  /*29ca0*/  ULDC UR20, c[0x0][0x600] ;  /* 0x0001800000147ab9 */ /* 0x000fe20000000800 */
[----:B------:R-:W-:Y:S02]  /*29cb0*/  USHF.R.U32.HI UR10, URZ, UR22, UR5 ;  /* 0x000000163f0a7299 */ /* 0x000fe40008011605 */
[----:B------:R-:W-:Y:S02]  /*29cc0*/  UIADD3 UR21, UR20, -0x1, URZ ;  /* 0xffffffff14157890 */ /* 0x000fe4000fffe03f */
[----:B------:R-:W-:Y:S01]  /*29cd0*/  ULOP3.LUT UR26, URZ, UR11, URZ, 0x33, !UPT ;  /* 0x0000000b3f1a7292 */ /* 0x000fe2000f8e333f */
        /* <DEDUP_REMOVED lines=17> */
.L_x_1066:
[----:B------:R-:W-:Y:S01]  /*29df0*/  USHF.R.U64 UR6, UR5, UR23, UR10 ;  /* 0x0000001705067299 */ /* 0x000fe2000800120a */
[----:B------:R-:W-:Y:S01]  /*29e00*/  IMAD.MOV.U32 R0, RZ, RZ, 0x1 ;  /* 0x00000001ff007424 */ /* 0x000fe200078e00ff */
[----:B------:R-:W-:Y:S01]  /*29e10*/  USHF.L.U32 UR25, UR25, UR22, URZ ;  /* 0x0000001619197299 */ /* 0x000fe2000800063f */
[----:B------:R-:W-:Y:S01]  /*29e20*/  IMAD.U32 R11, RZ, RZ, UR4 ;  /* 0x00000004ff0b7e24 */ /* 0x000fe2000f8e00ff */
[----:B------:R-:W-:Y:S02]  /*29e30*/  ULOP3.LUT UR5, UR18, UR26, URZ, 0xc0, !UPT ;  /* 0x0000001a12057292 */ /* 0x000fe4000f8ec03f */
[----:B------:R-:W-:Y:S02]  /*29e40*/  UIADD3 UR7, -UR6, URZ, URZ ;  /* 0x0000003f06077290 */ /* 0x000fe4000fffe13f */
[----:B------:R-:W-:Y:S02]  /*29e50*/  UIMAD UR6, UR25, UR6, UR5 ;  /* 0x00000006190672a4 */ /* 0x000fe4000f8e0205 */
[----:B------:R-:W-:-:S02]  /*29e60*/  ULOP3.LUT UR17, UR17, UR21, URZ, 0xc0, !UPT ;  /* 0x0000001511117292 */ /* 0x000fc4000f8ec03f */
[----:B------:R-:W-:Y:S02]  /*29e70*/  UIMAD UR5, UR7, UR24, UR19 ;  /* 0x00000018070572a4 */ /* 0x000fe4000f8e0213 */
[----:B------:R-:W-:Y:S01]  /*29e80*/  UISETP.NE.AND UP0, UPT, UR39, URZ, UPT ;  /* 0x0000003f2700728c */ /* 0x000fe2000bf05270 */
[----:B------:R-:W-:Y:S01]  /*29e90*/  ULDC UR7, c[0x0][0x610] ;  /* 0x0001840000077ab9 */ /* 0x000fe20000000800 */
[----:B------:R-:W-:Y:S02]  /*29ea0*/  UIMAD UR5, UR5, UR20, UR17 ;  /* 0x00000014050572a4 */ /* 0x000fe4000f8e0211 */
[----:B------:R-:W-:-:S04]  /*29eb0*/  UIMAD UR8, UR6, UR7, UR8 ;  /* 0x00000007060872a4 */ /* 0x000fc8000f8e0208 */
[----:B------:R-:W-:Y:S02]  /*29ec0*/  USEL UR6, UR5, UR8, !UP0 ;  /* 0x0000000805067287 */ /* 0x000fe4000c000000 */
[----:B------:R-:W-:-:S04]  /*29ed0*/  USEL UR8, UR8, UR5, !UP0 ;  /* 0x0000000508087287 */ /* 0x000fc8000c000000 */
[----:B------:R-:W-:Y:S02]  /*29ee0*/  IMAD.U32 R3, RZ, RZ, UR6 ;  /* 0x00000006ff037e24 */ /* 0x000fe4000f8e00ff */
[----:B------:R-:W-:-:S07]  /*29ef0*/  IMAD.U32 R2, RZ, RZ, UR8 ;  /* 0x00000008ff027e24 */ /* 0x000fce000f8e00ff */
.L_x_1064:
[----:B------:R-:W-:-:S08]  /*29f00*/  NOP ;  /* 0x0000000000007918 */ /* 0x000fd00000000000 */
[----:B0-----:R-:W0:-:S00]  /*29f10*/  USETMAXREG.DEALLOC.CTAPOOL 0x18 ;  /* 0x00000018000079c8 */ /* 0x001e0000080e0500 */
[----:B------:R-:W-:-:S13]  /*29f20*/  ISETP.NE.AND P0, PT, RZ, UR9, PT ;  /* 0x00000009ff007c0c */ /* 0x000fda000bf05270 */
[----:B------:R-:W-:Y:S05]  /*29f30*/  @P0 EXIT ;  /* 0x000000000000094d */ /* 0x000fea0003800000 */
[----:B0-----:R-:W-:Y:S01]  /*29f40*/  LOP3.LUT P0, RZ, R0, 0xff, RZ, 0xc0, !PT ;  /* 0x000000ff00ff7812 */ /* 0x001fe2000780c0ff */
[----:B------:R-:W-:Y:S02]  /*29f50*/  IMAD.MOV.U32 R0, RZ, RZ, 0x1 ;  /* 0x00000001ff007424 */ /* 0x000fe400078e00ff */
[----:B------:R-:W-:-:S10]  /*29f60*/  IMAD.MOV.U32 R8, RZ, RZ, RZ ;  /* 0x000000ffff087224 */ /* 0x000fd400078e00ff */
[----:B------:R-:W-:Y:S05]  /*29f70*/  @!P0 BRA `(.L_x_1067) ;  /* 0x0000000c00748947 */ /* 0x000fea0003800000 */
[----:B------:R-:W0:Y:S01]  /*29f80*/  S2R R0, SR_CgaCtaId ;  /* 0x0000000000007919 */ /* 0x000e220000008800 */
[----:B------:R-:W1:Y:S01]  /*29f90*/  LDC R4, c[0x0][0x28c] ;  /* 0x0000a300ff047b82 */ /* 0x000e620000000800 */
[----:B------:R-:W-:Y:S01]  /*29fa0*/  ULDC UR5, c[0x0][0x658] ;  /* 0x0001960000057ab9 */ /* 0x000fe20000000800 */
[----:B------:R-:W-:Y:S01]  /*29fb0*/  UMOV UR7, 0xffffffff ;  /* 0xffffffff00077882 */ /* 0x000fe20000000000 */
[----:B------:R-:W-:Y:S01]  /*29fc0*/  ULDC UR6, c[0x0][0xc] ;  /* 0x0000030000067ab9 */ /* 0x000fe20000000800 */
[----:B------:R-:W-:Y:S01]  /*29fd0*/  USHF.L.U32 UR9, UR7, UR5, URZ ;  /* 0x0000000507097299 */ /* 0x000fe2000800063f */
[----:B------:R-:W-:Y:S01]  /*29fe0*/  BSSY B0, `(.L_x_1067) ;  /* 0x00000d6000007945 */ /* 0x000fe20003800000 */
[----:B------:R-:W-:Y:S01]  /*29ff0*/  UMOV UR8, 0x1 ;  /* 0x0000000100087882 */ /* 0x000fe20000000000 */
[----:B------:R-:W-:Y:S01]  /*2a000*/  ULDC UR7, c[0x0][0x10] ;  /* 0x0000040000077ab9 */ /* 0x000fe20000000800 */
[----:B------:R-:W-:Y:S01]  /*2a010*/  USHF.L.U32 UR5, UR8, UR5, URZ ;  /* 0x0000000508057299 */ /* 0x000fe2000800063f */
[----:B------:R-:W-:Y:S01]  /*2a020*/  IMAD.MOV.U32 R9, RZ, RZ, 0x1 ;  /* 0x00000001ff097424 */ /* 0x000fe200078e00ff */
[----:B------:R-:W-:Y:S01]  /*2a030*/  UIMAD.WIDE.U32 UR6, UR6, UR7, URZ ;  /* 0x00000007060672a5 */ /* 0x000fe2000f8e003f */
[----:B------:R-:W-:Y:S01]  /*2a040*/  IMAD.MOV.U32 R8, RZ, RZ, RZ ;  /* 0x000000ffff087224 */ /* 0x000fe200078e00ff */
[----:B------:R-:W-:Y:S01]  /*2a050*/  ULDC UR8, c[0x0][0x14] ;  /* 0x0000050000087ab9 */ /* 0x000fe20000000800 */
[----:B------:R-:W-:Y:S01]  /*2a060*/  ULDC UR4, c[0x0][0x600] ;  /* 0x0001800000047ab9 */ /* 0x000fe20000000800 */
[----:B------:R-:W-:-:S02]  /*2a070*/  UIMAD.WIDE.U32 UR20, UR6, UR8, URZ ;  /* 0x00000008061472a5 */ /* 0x000fc4000f8e003f */
[----:B------:R-:W-:Y:S02]  /*2a080*/  UIMAD UR7, UR7, UR8, URZ ;  /* 0x00000008070772a4 */ /* 0x000fe4000f8e023f */
[----:B------:R-:W-:Y:S02]  /*2a090*/  ULOP3.LUT UR24, UR38, 0x2, URZ, 0xfc, !UPT ;  /* 0x0000000226187892 */ /* 0x000fe4000f8efc3f */
[----:B------:R-:W-:Y:S02]  /*2a0a0*/  UIADD3 UR4, UR4, -0x1, URZ ;  /* 0xffffffff04047890 */ /* 0x000fe4000fffe03f */
[----:B------:R-:W-:Y:S01]  /*2a0b0*/  ULOP3.LUT UR6, URZ, UR9, URZ, 0x33, !UPT ;  /* 0x000000093f067292 */ /* 0x000fe2000f8e333f */
[----:B-1----:R-:W-:Y:S01]  /*2a0c0*/  VIADD R4, R4, 0x1f ;  /* 0x0000001f04047836 */ /* 0x002fe20000000000 */
[----:B------:R-:W-:Y:S01]  /*2a0d0*/  UIADD3 UR7, UR21, UR7, URZ ;  /* 0x0000000715077290 */ /* 0x000fe2000fffe03f */
[----:B------:R-:W-:-:S03]  /*2a0e0*/  ULDC.64 UR22, c[0x0][0x198] ;  /* 0x0000660000167ab9 */ /* 0x000fc60000000a00 */
[----:B------:R-:W-:Y:S01]  /*2a0f0*/  SHF.R.S32.HI R5, RZ, 0x1f, R4 ;  /* 0x0000001fff057819 */ /* 0x000fe20000011404 */
[C---:B0-----:R-:W-:Y:S02]  /*2a100*/  IMAD.SHL.U32 R16, R0.reuse, 0x80, RZ ;  /* 0x0000008000107824 */ /* 0x041fe400078e00ff */
[----:B------:R-:W-:Y:S01]  /*2a110*/  IMAD.SHL.U32 R0, R0, 0x1000, RZ ;  /* 0x0000100000007824 */ /* 0x000fe200078e00ff */
[----:B------:R-:W-:Y:S02]  /*2a120*/  LEA.HI R5, R5, R4, RZ, 0x5 ;  /* 0x0000000405057211 */ /* 0x000fe400078f28ff */
[----:B------:R-:W-:Y:S02]  /*2a130*/  LOP3.LUT R16, R16, 0x80, RZ, 0xc0, !PT ;  /* 0x0000008010107812 */ /* 0x000fe400078ec0ff */
[----:B------:R-:W-:Y:S02]  /*2a140*/  LOP3.LUT R0, R0, 0x1000, RZ, 0xc0, !PT ;  /* 0x0000100000007812 */ /* 0x000fe400078ec0ff */
[----:B------:R-:W-:-:S02]  /*2a150*/  SHF.R.S32.HI R6, RZ, 0x5, R5 ;  /* 0x00000005ff067819 */ /* 0x000fc40000011405 */
[----:B------:R-:W-:Y:S01]  /*2a160*/  LOP3.LUT R7, R0, 0x24180, RZ, 0xfc, !PT ;  /* 0x0002418000077812 */ /* 0x000fe200078efcff */
[----:B------:R-:W-:Y:S02]  /*2a170*/  IMAD.MOV.U32 R0, RZ, RZ, 0x1 ;  /* 0x00000001ff007424 */ /* 0x000fe400078e00ff */
[----:B------:R-:W-:-:S07]  /*2a180*/  VIADD R17, R6, 0x1 ;  /* 0x0000000106117836 */ /* 0x000fce0000000000 */
.L_x_1078:
[----:B------:R-:W-:-:S03]  /*2a190*/  UMOV UR8, 0xffffffff ;  /* 0xffffffff00087882 */ /* 0x000fc60000000000 */
[----:B------:R-:W-:Y:S05]  /*2a1a0*/  BRA.DIV UR8, `(.L_x_1068) ;  /* 0x0000001208887947 */ /* 0x000fea000b800000 */
[----:B------:R-:W-:-:S13]  /*2a1b0*/  ELECT P6, URZ, PT ;  /* 0x00000000003f782f */ /* 0x000fda00038c0000 */
.L_x_1094:
[----:B------:R-:W0:Y:S01]  /*2a1c0*/  LDC R4, c[0x0][0x28c] ;  /* 0x0000a300ff047b82 */ /* 0x000e220000000800 */
[----:B------:R-:W-:Y:S01]  /*2a1d0*/  BSSY B1, `(.L_x_1069) ;  /* 0x000003a000017945 */ /* 0x000fe20003800000 */
[----:B0-----:R-:W-:-:S13]  /*2a1e0*/  ISETP.LT.OR P6, PT, R4, 0x1, !P6 ;  /* 0x000000010400780c */ /* 0x001fda00077c1670 */
[----:B------:R-:W-:Y:S05]  /*2a1f0*/  @P6 BRA `(.L_x_1070) ;  /* 0x0000000000dc6947 */ /* 0x000fea0003800000 */
[----:B------:R-:W-:Y:S02]  /*2a200*/  IMAD R3, R3, 0x100, R16 ;  /* 0x0000010003037824 */ /* 0x000fe400078e0210 */
[----:B------:R-:W-:Y:S02]  /*2a210*/  IMAD.SHL.U32 R2, R2, 0x200, RZ ;  /* 0x0000020002027824 */ /* 0x000fe400078e00ff */
[----:B------:R-:W-:Y:S02]  /*2a220*/  IMAD.MOV.U32 R14, RZ, RZ, RZ ;  /* 0x000000ffff0e7224 */ /* 0x000fe400078e00ff */
[----:B------:R-:W-:Y:S02]  /*2a230*/  IMAD.MOV.U32 R4, RZ, RZ, R17 ;  /* 0x000000ffff047224 */ /* 0x000fe400078e0011 */
[----:B------:R-:W-:Y:S02]  /*2a240*/  IMAD.MOV.U32 R5, RZ, RZ, R0 ;  /* 0x000000ffff057224 */ /* 0x000fe400078e0000 */
[----:B------:R-:W-:-:S07]  /*2a250*/  IMAD.MOV.U32 R10, RZ, RZ, R8 ;  /* 0x000000ffff0a7224 */ /* 0x000fce00078e0008 */
.L_x_1073:
[----:B------:R-:W0:Y:S01]  /*2a260*/  S2R R12, SR_CgaCtaId ;  /* 0x00000000000c7919 */ /* 0x000e220000008800 */
[----:B------:R-:W-:-:S04]  /*2a270*/  MOV R13, 0x400 ;  /* 0x00000400000d7802 */ /* 0x000fc80000000f00 */
[----:B0-----:R-:W-:Y:S02]  /*2a280*/  LEA R13, R12, R13, 0x18 ;  /* 0x0000000d0c0d7211 */ /* 0x001fe400078ec0ff */
[----:B------:R-:W-:-:S03]  /*2a290*/  SHF.L.U32 R12, R5, 0x1f, RZ ;  /* 0x0000001f050c7819 */ /* 0x000fc600000006ff */
[----:B------:R-:W-:-:S04]  /*2a2a0*/  IMAD R15, R10, 0x8, R13 ;  /* 0x000000080a0f7824 */ /* 0x000fc800078e020d */
[----:B------:R-:W0:Y:S02]  /*2a2b0*/  SYNCS.PHASECHK.TRANS64.TRYWAIT P0, [R15+URZ+0x48], R12 ;  /* 0x0000480c0f0075a7 */ /* 0x000e24000800017f */
[----:B0-----:R-:W-:Y:S05]  /*2a2c0*/  @!P0 BRA `(.L_x_1071) ;  /* 0x0000001000608947 */ /* 0x001fea0003800000 */
.L_x_1095:
[----:B------:R-:W1:Y:S01]  /*2a2d0*/  S2R R18, SR_TID.X ;  /* 0x0000000000127919 */ /* 0x000e620000002100 */
[----:B------:R-:W-:-:S04]  /*2a2e0*/  UPRMT UR8, UR24, 0x9910, URZ ;  /* 0x0000991018087896 */ /* 0x000fc8000800003f */
[----:B------:R-:W-:Y:S01]  /*2a2f0*/  UISETP.NE.AND UP0, UPT, UR8, 0x2, UPT ;  /* 0x000000020800788c */ /* 0x000fe2000bf05270 */
[----:B-1----:R-:W-:-:S13]  /*2a300*/  LOP3.LUT P0, RZ, R18, 0x7f, RZ, 0xc0, !PT ;  /* 0x0000007f12ff7812 */ /* 0x002fda000780c0ff */
[----:B0-----:R-:W0:Y:S02]  /*2a310*/  @!P0 LDC R12, c[0x0][0x500] ;  /* 0x00014000ff0c8b82 */ /* 0x001e240000000800 */
[----:B0-----:R0:W-:Y:S01]  /*2a320*/  @!P0 SYNCS.ARRIVE.TRANS64 RZ, [R15+URZ], R12 ;  /* 0x0000000c0fff89a7 */ /* 0x0011e2000800003f */
[----:B------:R-:W-:-:S13]  /*2a330*/  PLOP3.LUT P0, PT, PT, PT, UP0, 0x80, 0x0 ;  /* 0x000000000000781c */ /* 0x000fda0003f0f008 */
[----:B0-----:R-:W-:Y:S05]  /*2a340*/  @P0 BRA `(.L_x_1072) ;  /* 0x0000000000040947 */ /* 0x001fea0003800000 */
[----:B------:R-:W-:Y:S01]  /*2a350*/  BPT.TRAP 0x1 ;  /* 0x000000040000795c */ /* 0x000fe20000300000 */
.L_x_1072:
[----:B------:R-:W-:Y:S01]  /*2a360*/  IMAD R12, R10, 0x4000, R13 ;  /* 0x000040000a0c7824 */ /* 0x000fe200078e020d */
[----:B------:R-:W-:Y:S01]  /*2a370*/  R2UR UR13, R13 ;  /* 0x000000000d0d72ca */ /* 0x000fe200000e0000 */
[----:B------:R-:W-:Y:S01]  /*2a380*/  VIADD R4, R4, 0xffffffff ;  /* 0xffffffff04047836 */ /* 0x000fe20000000000 */
[----:B------:R-:W-:Y:S01]  /*2a390*/  R2UR UR18, R2 ;  /* 0x00000000021272ca */ /* 0x000fe200000e0000 */
[----:B------:R-:W-:Y:S01]  /*2a3a0*/  UIADD3 UR14, UP0, UR22, 0xf0, URZ ;  /* 0x000000f0160e7890 */ /* 0x000fe2000ff1e03f */
[----:B------:R-:W-:Y:S01]  /*2a3b0*/  R2UR UR8, R12 ;  /* 0x000000000c0872ca */ /* 0x000fe200000e0000 */
[----:B------:R-:W-:Y:S01]  /*2a3c0*/  IMAD R12, R10, 0x2000, R7 ;  /* 0x000020000a0c7824 */ /* 0x000fe200078e0207 */
[----:B------:R-:W-:Y:S01]  /*2a3d0*/  R2UR UR9, R15 ;  /* 0x000000000f0972ca */ /* 0x000fe200000e0000 */
[----:B------:R-:W-:Y:S01]  /*2a3e0*/  UIADD3 UR26, UP1, UR22, 0x1f0, URZ ;  /* 0x000001f0161a7890 */ /* 0x000fe2000ff3e03f */
[----:B------:R-:W-:Y:S01]  /*2a3f0*/  R2UR UR10, R14 ;  /* 0x000000000e0a72ca */ /* 0x000fe200000e0000 */
[----:B------:R-:W-:Y:S01]  /*2a400*/  UIADD3.X UR15, URZ, UR23, URZ, UP0, !UPT ;  /* 0x000000173f0f7290 */ /* 0x000fe200087fe43f */
[----:B------:R-:W-:Y:S01]  /*2a410*/  R2UR UR11, R12 ;  /* 0x000000000c0b72ca */ /* 0x000fe200000e0000 */
[----:B------:R-:W-:Y:S01]  /*2a420*/  VIADD R10, R10, 0x1 ;  /* 0x000000010a0a7836 */ /* 0x000fe20000000000 */
[----:B------:R-:W-:Y:S01]  /*2a430*/  R2UR UR12, R11 ;  /* 0x000000000b0c72ca */ /* 0x000fe200000e0000 */
[----:B------:R-:W-:Y:S01]  /*2a440*/  UIADD3.X UR27, URZ, UR23, URZ, UP1, !UPT ;  /* 0x000000173f1b7290 */ /* 0x000fe20008ffe43f */
[----:B------:R-:W-:Y:S01]  /*2a450*/  R2UR UR19, R3 ;  /* 0x00000000031372ca */ /* 0x000fe200000e0000 */
[----:B------:R-:W-:Y:S01]  /*2a460*/  UMOV UR16, 0x0 ;  /* 0x0000000000107882 */ /* 0x000fe20000000000 */
[----:B------:R-:W-:Y:S01]  /*2a470*/  ISETP.GT.AND P1, PT, R4, 0x1, PT ;  /* 0x000000010400780c */ /* 0x000fe20003f24270 */
[----:B------:R-:W-:Y:S01]  /*2a480*/  UIADD3 UR8, UR8, 0x180, URZ ;  /* 0x0000018008087890 */ /* 0x000fe2000fffe03f */
[----:B------:R-:W-:Y:S01]  /*2a490*/  ISETP.NE.AND P0, PT, R10, 0x9, PT ;  /* 0x000000090a00780c */ /* 0x000fe20003f05270 */
[----:B------:R-:W-:Y:S01]  /*2a4a0*/  UMOV UR17, 0x10000000 ;  /* 0x1000000000117882 */ /* 0x000fe20000000000 */
[----:B------:R-:W-:Y:S01]  /*2a4b0*/  UMOV UR25, 0x30000 ;  /* 0x0003000000197882 */ /* 0x000fe20000000000 */
[----:B------:R-:W-:Y:S01]  /*2a4c0*/  VIADD R14, R14, 0x20 ;  /* 0x000000200e0e7836 */ /* 0x000fe20000000000 */
[----:B------:R-:W-:Y:S01]  /*2a4d0*/  SEL R12, RZ, 0x1, P0 ;  /* 0x00000001ff0c7807 */ /* 0x000fe20000000000 */
[----:B------:R-:W-:Y:S01]  /*2a4e0*/  UIADD3 UR13, UR13, UR11, URZ ;  /* 0x0000000b0d0d7290 */ /* 0x000fe2000fffe03f */
[----:B------:R-:W-:-:S02]  /*2a4f0*/  SEL R10, R10, RZ, P0 ;  /* 0x000000ff0a0a7207 */ /* 0x000fc40000000000 */
[----:B------:R-:W-:Y:S01]  /*2a500*/  UMOV UR11, UR18 ;  /* 0x00000012000b7c82 */ /* 0x000fe20008000000 */
[----:B------:R-:W-:Y:S01]  /*2a510*/  LOP3.LUT R5, R5, R12, RZ, 0x3c, !PT ;  /* 0x0000000c05057212 */ /* 0x000fe200078e3cff */
[----:B------:R0:W-:Y:S02]  /*2a520*/  UTMALDG.3D [UR8], [UR14], desc[UR16] ;  /* 0x000010080e0075b4 */ /* 0x0001e40008011000 */
[----:B0-----:R-:W-:Y:S01]  /*2a530*/  UMOV UR11, UR19 ;  /* 0x00000013000b7c82 */ /* 0x001fe20008000000 */
[----:B------:R-:W-:Y:S02]  /*2a540*/  UMOV UR8, UR13 ;  /* 0x0000000d00087c82 */ /* 0x000fe40008000000 */
[----:B------:R0:W-:Y:S02]  /*2a550*/  UTMALDG.3D.MULTICAST [UR8], [UR26], UR25, desc[UR16] ;  /* 0x000010081a0073b4 */ /* 0x0001e40008011819 */
[----:B0-----:R-:W-:Y:S05]  /*2a560*/  @P1 BRA `(.L_x_1073) ;  /* 0xfffffffc003c1947 */ /* 0x001fea000383ffff */
.L_x_1070:
[----:B------:R-:W-:Y:S05]  /*2a570*/  BSYNC B1 ;  /* 0x0000000000017941 */ /* 0x000fea0003800000 */
.L_x_1069:
[----:B------:R-:W2:Y:S01]  /*2a580*/  LDL.LU R18, [R1+0x638] ;  /* 0x0006380001127983 */ /* 0x000ea20000300800 */
[----:B------:R-:W-:Y:S01]  /*2a590*/  LOP3.LUT P0, RZ, R9, 0xff, RZ, 0xc0, !PT ;  /* 0x000000ff09ff7812 */ /* 0x000fe2000780c0ff */
[C---:B------:R-:W-:Y:S01]  /*2a5a0*/  IMAD.IADD R8, R6.reuse, 0x1, R8 ;  /* 0x0000000106087824 */ /* 0x040fe200078e0208 */
[----:B------:R-:W-:Y:S01]  /*2a5b0*/  ULDC.64 UR8, c[0x0][0x650] ;  /* 0x0001940000087ab9 */ /* 0x000fe20000000a00 */
[----:B------:R-:W3:Y:S01]  /*2a5c0*/  LDL.LU R15, [R1+0x63c] ;  /* 0x00063c00010f7983 */ /* 0x000ee20000300800 */
[----:B------:R-:W-:Y:S01]  /*2a5d0*/  ISETP.GE.U32.AND P1, PT, R6, 0x9, PT ;  /* 0x000000090600780c */ /* 0x000fe20003f26070 */
[----:B------:R-:W-:Y:S01]  /*2a5e0*/  BSSY B1, `(.L_x_1074) ;  /* 0x0000073000017945 */ /* 0x000fe20003800000 */
[----:B------:R-:W-:Y:S01]  /*2a5f0*/  IMAD.MOV.U32 R11, RZ, RZ, -0x1 ;  /* 0xffffffffff0b7424 */ /* 0x000fe200078e00ff */
[----:B------:R-:W-:Y:S02]  /*2a600*/  PRMT R4, RZ, 0x7610, R4 ;  /* 0x00007610ff047816 */ /* 0x000fe40000000004 */
[----:B------:R-:W-:-:S04]  /*2a610*/  PRMT R9, RZ, 0x7610, R9 ;  /* 0x00007610ff097816 */ /* 0x000fc80000000009 */
[----:B------:R-:W0:Y:S01]  /*2a620*/  @P0 S2R R3, SR_CgaCtaId ;  /* 0x0000000000030919 */ /* 0x000e220000008800 */
[----:B------:R-:W-:-:S04]  /*2a630*/  @P0 MOV R2, 0x400 ;  /* 0x0000040000020802 */ /* 0x000fc80000000f00 */
[----:B0-----:R-:W-:-:S04]  /*2a640*/  @P0 LEA R2, R3, R2, 0x18 ;  /* 0x0000000203020211 */ /* 0x001fc800078ec0ff */
[----:B------:R0:W-:Y:S01]  /*2a650*/  @P0 SYNCS.ARRIVE.TRANS64.A1T0 RZ, [R2+URZ+0xa8], RZ ;  /* 0x0000a8ff02ff09a7 */ /* 0x0001e2000810003f */
[----:B------:R-:W-:-:S04]  /*2a660*/  ISETP.GT.U32.AND P0, PT, R8, 0x8, PT ;  /* 0x000000080800780c */ /* 0x000fc80003f04070 */
[----:B------:R-:W-:Y:S01]  /*2a670*/  ISETP.LT.U32.AND P0, PT, R6, 0x9, P0 ;  /* 0x000000090600780c */ /* 0x000fe20000701070 */
[----:B0-----:R-:W-:-:S04]  /*2a680*/  IMAD.WIDE.U32 R2, R8, 0x38e38e39, RZ ;  /* 0x38e38e3908027825 */ /* 0x001fc800078e00ff */
[----:B------:R-:W-:Y:S01]  /*2a690*/  IMAD.MOV.U32 R2, RZ, RZ, -0x1 ;  /* 0xffffffffff027424 */ /* 0x000fe200078e00ff */
[----:B------:R-:W-:Y:S02]  /*2a6a0*/  SHF.R.U32.HI R5, RZ, 0x1, R3 ;  /* 0x00000001ff057819 */ /* 0x000fe40000011603 */
[----:B------:R-:W-:-:S03]  /*2a6b0*/  SEL R3, RZ, 0x1, !P0 ;  /* 0x00000001ff037807 */ /* 0x000fc60004000000 */
[----:B------:R-:W-:Y:S01]  /*2a6c0*/  IMAD R8, R5, -0x9, R8 ;  /* 0xfffffff705087824 */ /* 0x000fe200078e0208 */
[----:B------:R-:W-:Y:S01]  /*2a6d0*/  LOP3.LUT R0, R0, R3, RZ, 0x3c, !PT ;  /* 0x0000000300007212 */ /* 0x000fe200078e3cff */
[----:B------:R-:W-:-:S03]  /*2a6e0*/  IMAD.MOV.U32 R3, RZ, RZ, -0x1 ;  /* 0xffffffffff037424 */ /* 0x000fc600078e00ff */
[----:B------:R-:W-:Y:S02]  /*2a6f0*/  @P1 LOP3.LUT R0, R0, 0x1, R5, 0x78, !PT ;  /* 0x0000000100001812 */ /* 0x000fe400078e7805 */
[----:B---3--:R-:W-:-:S04]  /*2a700*/  IADD3 R15, P0, R15, UR20, RZ ;  /* 0x000000140f0f7c10 */ /* 0x008fc8000ff1e0ff */
[----:B--2---:R-:W-:Y:S01]  /*2a710*/  IADD3.X R18, R18, UR7, RZ, P0, !PT ;  /* 0x0000000712127c10 */ /* 0x004fe200087fe4ff */
[----:B------:R0:W-:Y:S01]  /*2a720*/  STL [R1+0x63c], R15 ;  /* 0x00063c0f01007387 */ /* 0x0001e20000100800 */
[----:B------:R-:W-:-:S03]  /*2a730*/  ISETP.GE.U32.AND P0, PT, R15, UR8, PT ;  /* 0x000000080f007c0c */ /* 0x000fc6000bf06070 */
[----:B------:R0:W-:Y:S01]  /*2a740*/  STL [R1+0x638], R18 ;  /* 0x0006381201007387 */ /* 0x0001e20000100800 */
[----:B------:R-:W-:-:S13]  /*2a750*/  ISETP.GE.U32.AND.EX P0, PT, R18, UR9, PT, P0 ;  /* 0x0000000912007c0c */ /* 0x000fda000bf06100 */
[----:B0-----:R-:W-:Y:S05]  /*2a760*/  @P0 BRA `(.L_x_1075) ;  /* 0x0000000400680947 */ /* 0x001fea0003800000 */
[----:B------:R-:W0:Y:S01]  /*2a770*/  S2UR UR8, SR_CTAID.X ;  /* 0x00000000000879c3 */ /* 0x000e220000002500 */
[----:B------:R-:W-:Y:S01]  /*2a780*/  ULDC.64 UR10, c[0x0][0x628] ;  /* 0x00018a00000a7ab9 */ /* 0x000fe20000000a00 */
[----:B------:R-:W-:Y:S01]  /*2a790*/  ULDC UR9, c[0x0][0x150] ;  /* 0x0000540000097ab9 */ /* 0x000fe20000000800 */
[----:B------:R-:W-:Y:S01]  /*2a7a0*/  ISETP.NE.U32.AND P0, PT, RZ, UR10, PT ;  /* 0x0000000aff007c0c */ /* 0x000fe2000bf05070 */
[----:B------:R-:W-:Y:S01]  /*2a7b0*/  ULDC UR12, c[0x0][0x630] ;  /* 0x00018c00000c7ab9 */ /* 0x000fe20000000800 */
[----:B------:R-:W-:Y:S01]  /*2a7c0*/  ULDC UR14, c[0x0][0x154] ;  /* 0x00005500000e7ab9 */ /* 0x000fe20000000800 */
[----:B------:R-:W-:Y:S01]  /*2a7d0*/  IMAD.MOV.U32 R3, RZ, RZ, R18 ;  /* 0x000000ffff037224 */ /* 0x000fe200078e0012 */
[----:B------:R-:W-:Y:S01]  /*2a7e0*/  ISETP.NE.AND.EX P0, PT, RZ, UR11, PT, P0 ;  /* 0x0000000bff007c0c */ /* 0x000fe2000bf05300 */
[----:B------:R-:W1:Y:S01]  /*2a7f0*/  S2UR UR13, SR_CTAID.Y ;  /* 0x00000000000d79c3 */ /* 0x000e620000002600 */
[----:B0-----:R-:W-:-:S05]  /*2a800*/  I2FP.F32.U32 R2, UR8 ;  /* 0x0000000800027c45 */ /* 0x001fca0008201000 */
[----:B------:R-:W-:Y:S01]  /*2a810*/  FMUL R10, R2, UR9 ;  /* 0x00000009020a7c20 */ /* 0x000fe20008400000 */
[----:B------:R-:W-:Y:S01]  /*2a820*/  IMAD.MOV.U32 R2, RZ, RZ, R15 ;  /* 0x000000ffff027224 */ /* 0x000fe200078e000f */
[----:B-1----:R-:W-:-:S04]  /*2a830*/  I2FP.F32.U32 R12, UR13 ;  /* 0x0000000d000c7c45 */ /* 0x002fc80008201000 */
[----:B------:R-:W0:Y:S01]  /*2a840*/  F2I.U32.TRUNC.NTZ R10, R10 ;  /* 0x0000000a000a7305 */ /* 0x000e22000020f000 */
[----:B------:R-:W-:Y:S05]  /*2a850*/  @!P0 BRA `(.L_x_1076) ;  /* 0x0000000000288947 */ /* 0x000fea0003800000 */
[----:B------:R-:W-:Y:S02]  /*2a860*/  ULDC UR9, c[0x0][0x634] ;  /* 0x00018d0000097ab9 */ /* 0x000fe40000000800 */
[----:B------:R-:W-:-:S05]  /*2a870*/  IADD3 R3, P0, R15, UR9, RZ ;  /* 0x000000090f037c10 */ /* 0x000fca000ff1e0ff */
[----:B------:R-:W-:-:S04]  /*2a880*/  IMAD.X R11, RZ, RZ, R18, P0 ;  /* 0x000000ffff0b7224 */ /* 0x000fc800000e0612 */
[----:B------:R-:W-:-:S04]  /*2a890*/  IMAD.WIDE.U32 R4, R11, UR10, RZ ;  /* 0x0000000a0b047c25 */ /* 0x000fc8000f8e00ff */
[----:B------:R-:W-:-:S04]  /*2a8a0*/  IMAD.WIDE.U32 R4, P0, R3, UR11, R4 ;  /* 0x0000000b03047c25 */ /* 0x000fc8000f800004 */
[----:B------:R-:W-:-:S04]  /*2a8b0*/  IMAD.WIDE.U32 R2, R3, UR10, RZ ;  /* 0x0000000a03027c25 */ /* 0x000fc8000f8e00ff */
[----:B------:R-:W-:Y:S01]  /*2a8c0*/  IMAD.MOV.U32 R2, RZ, RZ, R5 ;  /* 0x000000ffff027224 */ /* 0x000fe200078e0005 */
[----:B------:R-:W-:Y:S01]  /*2a8d0*/  IADD3 RZ, P1, R3, R4, RZ ;  /* 0x0000000403ff7210 */ /* 0x000fe20007f3e0ff */
[----:B------:R-:W-:-:S04]  /*2a8e0*/  IMAD.X R3, RZ, RZ, RZ, P0 ;  /* 0x000000ffff037224 */ /* 0x000fc800000e06ff */
[----:B------:R-:W-:-:S08]  /*2a8f0*/  IMAD.WIDE.U32.X R2, R11, UR11, R2, P1 ;  /* 0x0000000b0b027c25 */ /* 0x000fd000088e0402 */
.L_x_1076:
[--C-:B------:R-:W-:Y:S01]  /*2a900*/  SHF.R.U64 R11, R2, UR12, R3.reuse ;  /* 0x0000000c020b7c19 */ /* 0x100fe20008001203 */
[----:B------:R-:W-:Y:S01]  /*2a910*/  ULDC.64 UR10, c[0x0][0x620] ;  /* 0x00018800000a7ab9 */ /* 0x000fe20000000a00 */
[----:B------:R-:W-:Y:S01]  /*2a920*/  SHF.R.U32.HI R2, RZ, UR12, R3 ;  /* 0x0000000cff027c19 */ /* 0x000fe20008011603 */
[----:B------:R-:W-:Y:S01]  /*2a930*/  IMAD.MOV.U32 R3, RZ, RZ, R18 ;  /* 0x000000ffff037224 */ /* 0x000fe200078e0012 */
[----:B------:R-:W-:Y:S01]  /*2a940*/  IADD3 R13, P0, RZ, -R11, RZ ;  /* 0x8000000bff0d7210 */ /* 0x000fe20007f1e0ff */
[----:B------:R-:W-:Y:S01]  /*2a950*/  FMUL R4, R12, UR14 ;  /* 0x0000000e0c047c20 */ /* 0x000fe20008400000 */
[----:B------:R-:W-:Y:S01]  /*2a960*/  ULDC.64 UR14, c[0x0][0x640] ;  /* 0x00019000000e7ab9 */ /* 0x000fe20000000a00 */
[----:B0-----:R-:W-:Y:S02]  /*2a970*/  R2UR UR9, R10 ;  /* 0x000000000a0972ca */ /* 0x001fe400000e0000 */
[----:B------:R-:W-:Y:S01]  /*2a980*/  IMAD.X R2, RZ, RZ, ~R2, P0 ;  /* 0x000000ffff027224 */ /* 0x000fe200000e0e02 */
[----:B------:R-:W-:Y:S01]  /*2a990*/  ISETP.NE.U32.AND P0, PT, RZ, UR14, PT ;  /* 0x0000000eff007c0c */ /* 0x000fe2000bf05070 */
[----:B------:R-:W0:Y:S02]  /*2a9a0*/  F2I.U32.TRUNC.NTZ R4, R4 ;  /* 0x0000000400047305 */ /* 0x000e24000020f000 */
[----:B------:R-:W-:Y:S01]  /*2a9b0*/  IMAD R2, R2, UR10, RZ ;  /* 0x0000000a02027c24 */ /* 0x000fe2000f8e02ff */
[----:B------:R-:W-:-:S03]  /*2a9c0*/  ISETP.NE.AND.EX P0, PT, RZ, UR15, PT, P0 ;  /* 0x0000000fff007c0c */ /* 0x000fc6000bf05300 */
[----:B------:R-:W-:Y:S02]  /*2a9d0*/  IMAD R5, R13, UR11, R2 ;  /* 0x0000000b0d057c24 */ /* 0x000fe4000f8e0202 */
[----:B------:R-:W-:-:S04]  /*2a9e0*/  IMAD.MOV.U32 R2, RZ, RZ, R15 ;  /* 0x000000ffff027224 */ /* 0x000fc800078e000f */
[----:B------:R-:W-:Y:S01]  /*2a9f0*/  IMAD.WIDE.U32 R2, R13, UR10, R2 ;  /* 0x0000000a0d027c25 */ /* 0x000fe2000f8e0002 */
[----:B------:R-:W-:Y:S01]  /*2aa00*/  ULDC UR10, c[0x0][0x618] ;  /* 0x00018600000a7ab9 */ /* 0x000fe20000000800 */
[----:B0-----:R-:W-:Y:S02]  /*2aa10*/  R2UR UR11, R4 ;  /* 0x00000000040b72ca */ /* 0x001fe400000e0000 */
[----:B------:R-:W-:-:S05]  /*2aa20*/  IMAD.IADD R3, R3, 0x1, R5 ;  /* 0x0000000103037824 */ /* 0x000fca00078e0205 */
[--C-:B------:R-:W-:Y:S02]  /*2aa30*/  SHF.R.U64 R10, R2, UR10, R3.reuse ;  /* 0x0000000a020a7c19 */ /* 0x100fe40008001203 */
[----:B------:R-:W-:Y:S01]  /*2aa40*/  SHF.R.U32.HI R3, RZ, UR10, R3 ;  /* 0x0000000aff037c19 */ /* 0x000fe20008011603 */
[----:B------:R-:W-:-:S03]  /*2aa50*/  ULDC UR10, c[0x0][0x608] ;  /* 0x00018200000a7ab9 */ /* 0x000fc60000000800 */
[--C-:B------:R-:W-:Y:S02]  /*2aa60*/  SHF.R.U64 R12, R10, UR10, R3.reuse ;  /* 0x0000000a0a0c7c19 */ /* 0x100fe40008001203 */
[----:B------:R-:W-:Y:S01]  /*2aa70*/  SHF.R.U32.HI R3, RZ, UR10, R3 ;  /* 0x0000000aff037c19 */ /* 0x000fe20008011603 */
[----:B------:R-:W-:-:S03]  /*2aa80*/  ULDC UR10, c[0x0][0x658] ;  /* 0x00019600000a7ab9 */ /* 0x000fc60000000800 */
[--C-:B------:R-:W-:Y:S02]  /*2aa90*/  SHF.R.U64 R13, R12, UR10, R3.reuse ;  /* 0x0000000a0c0d7c19 */ /* 0x100fe40008001203 */
[----:B------:R-:W-:-:S03]  /*2aaa0*/  SHF.R.U32.HI R14, RZ, UR10, R3 ;  /* 0x0000000aff0e7c19 */ /* 0x000fc60008011603 */
[----:B------:R-:W-:Y:S02]  /*2aab0*/  IMAD.MOV.U32 R2, RZ, RZ, R13 ;  /* 0x000000ffff027224 */ /* 0x000fe400078e000d */
[----:B------:R-:W-:Y:S01]  /*2aac0*/  IMAD.MOV.U32 R3, RZ, RZ, R14 ;  /* 0x000000ffff037224 */ /* 0x000fe200078e000e */
[----:B------:R-:W-:Y:S06]  /*2aad0*/  @!P0 BRA `(.L_x_1077) ;  /* 0x0000000000288947 */ /* 0x000fec0003800000 */
        /* <DEDUP_REMOVED lines=10> */
.L_x_1077:
[----:B------:R-:W-:Y:S01]  /*2ab80*/  ULDC UR10, c[0x0][0x648] ;  /* 0x00019200000a7ab9 */ /* 0x000fe20000000800 */
[----:B------:R-:W-:Y:S01]  /*2ab90*/  UISETP.NE.AND UP0, UPT, UR39, URZ, UPT ;  /* 0x0000003f2700728c */ /* 0x000fe2000bf05270 */
[----:B------:R-:W-:Y:S01]  /*2aba0*/  SHF.R.U64 R3, R2, UR10, R3 ;  /* 0x0000000a02037c19 */ /* 0x000fe20008001203 */
[----:B------:R-:W-:Y:S01]  /*2abb0*/  ULDC UR10, c[0x0][0x638] ;  /* 0x00018e00000a7ab9 */ /* 0x000fe20000000800 */
[----:B------:R-:W-:Y:S01]  /*2abc0*/  UIADD3 UR11, -UR11, URZ, URZ ;  /* 0x0000003f0b0b7290 */ /* 0x000fe2000fffe13f */
[----:B------:R-:W-:Y:S02]  /*2abd0*/  LOP3.LUT R12, R12, UR6, RZ, 0xc0, !PT ;  /* 0x000000060c0c7c12 */ /* 0x000fe4000f8ec0ff */
[----:B------:R-:W-:Y:S01]  /*2abe0*/  IMAD.MOV R4, RZ, RZ, -R3 ;  /* 0x000000ffff047224 */ /* 0x000fe200078e0a03 */
[----:B------:R-:W-:Y:S02]  /*2abf0*/  LOP3.LUT R10, R10, UR4, RZ, 0xc0, !PT ;  /* 0x000000040a0a7c12 */ /* 0x000fe4000f8ec0ff */
[----:B------:R-:W-:Y:S01]  /*2ac00*/  IMAD R2, R3, UR5, R12 ;  /* 0x0000000503027c24 */ /* 0x000fe2000f8e020c */
[----:B------:R-:W-:Y:S01]  /*2ac10*/  PLOP3.LUT P0, PT, PT, PT, UP0, 0x40, 0x0 ;  /* 0x000000000000781c */ /* 0x000fe20003f0e808 */
[----:B------:R-:W-:Y:S01]  /*2ac20*/  IMAD R13, R4, UR10, R13 ;  /* 0x0000000a040d7c24 */ /* 0x000fe2000f8e020d */
[----:B------:R-:W-:Y:S01]  /*2ac30*/  UIADD3 UR10, -UR9, URZ, URZ ;  /* 0x0000003f090a7290 */ /* 0x000fe2000fffe13f */
[----:B------:R-:W-:Y:S01]  /*2ac40*/  PLOP3.LUT P1, PT, PT, PT, UP0, 0x40, 0x0 ;  /* 0x000000000000781c */ /* 0x000fe20003f2e808 */
[----:B------:R-:W-:Y:S01]  /*2ac50*/  IMAD.MOV.U32 R4, RZ, RZ, 0x1 ;  /* 0x00000001ff047424 */ /* 0x000fe200078e00ff */
[----:B------:R-:W-:-:S02]  /*2ac60*/  ULDC UR9, c[0x0][0x144] ;  /* 0x0000510000097ab9 */ /* 0x000fc40000000800 */
[----:B------:R-:W-:-:S03]  /*2ac70*/  UIMAD UR8, UR9, UR10, UR8 ;  /* 0x0000000a090872a4 */ /* 0x000fc6000f8e0208 */
[----:B------:R-:W-:Y:S02]  /*2ac80*/  ULDC UR9, c[0x0][0x148] ;  /* 0x0000520000097ab9 */ /* 0x000fe40000000800 */
[----:B------:R-:W-:-:S03]  /*2ac90*/  @UP0 UIMAD UR8, UR9, UR11, UR13 ;  /* 0x0000000b090802a4 */ /* 0x000fc6000f8e020d */
[----:B------:R-:W-:Y:S02]  /*2aca0*/  ULDC UR9, c[0x0][0x600] ;  /* 0x0001800000097ab9 */ /* 0x000fe40000000800 */
[----:B------:R-:W-:Y:S02]  /*2acb0*/  IMAD R13, R13, UR9, R10 ;  /* 0x000000090d0d7c24 */ /* 0x000fe4000f8e020a */
[----:B------:R-:W-:Y:S01]  /*2acc0*/  IMAD.U32 R3, RZ, RZ, UR8 ;  /* 0x00000008ff037e24 */ /* 0x000fe2000f8e00ff */
[----:B------:R-:W-:-:S03]  /*2acd0*/  ULDC UR8, c[0x0][0x610] ;  /* 0x0001840000087ab9 */ /* 0x000fc60000000800 */
[----:B------:R-:W-:-:S05]  /*2ace0*/  IMAD R2, R2, UR8, R3 ;  /* 0x0000000802027c24 */ /* 0x000fca000f8e0203 */
[----:B------:R-:W-:Y:S02]  /*2acf0*/  SEL R3, R13, R2, P0 ;  /* 0x000000020d037207 */ /* 0x000fe40000000000 */
[----:B------:R-:W-:-:S07]  /*2ad00*/  SEL R2, R2, R13, P1 ;  /* 0x0000000d02027207 */ /* 0x000fce0000800000 */
.L_x_1075:
[----:B------:R-:W-:Y:S05]  /*2ad10*/  BSYNC B1 ;  /* 0x0000000000017941 */ /* 0x000fea0003800000 */
.L_x_1074:
[----:B------:R-:W-:-:S13]  /*2ad20*/  LOP3.LUT P0, RZ, R4, 0xff, RZ, 0xc0, !PT ;  /* 0x000000ff04ff7812 */ /* 0x000fda000780c0ff */
[----:B------:R-:W-:Y:S05]  /*2ad30*/  @P0 BRA `(.L_x_1078) ;  /* 0xfffffff400140947 */ /* 0x000fea000383ffff */
[----:B------:R-:W-:Y:S05]  /*2ad40*/  BSYNC B0 ;  /* 0x0000000000007941 */ /* 0x000fea0003800000 */
.L_x_1067:
[----:B------:R-:W-:-:S03]  /*2ad50*/  UMOV UR8, 0xffffffff ;  /* 0xffffffff00087882 */ /* 0x000fc60000000000 */
[----:B------:R-:W-:Y:S05]  /*2ad60*/  BRA.DIV UR8, `(.L_x_1079) ;  /* 0x0000000608cc7947 */ /* 0x000fea000b800000 */
[----:B------:R-:W-:-:S13]  /*2ad70*/  ELECT P6, URZ, PT ;  /* 0x00000000003f782f */ /* 0x000fda00038c0000 */
.L_x_1098:
[----:B------:R-:W-:Y:S04]  /*2ad80*/  BSSY B0, `(.L_x_1080) ;  /* 0x0000059000007945 */ /* 0x000fe80003800000 */
[----:B------:R-:W-:Y:S05]  /*2ad90*/  @!P6 BRA `(.L_x_1081) ;  /* 0x00000004005ce947 */ /* 0x000fea0003800000 */
[----:B------:R-:W-:-:S04]  /*2ada0*/  ULOP3.LUT UR8, UR38, 0x2, URZ, 0xfc, !UPT ;  /* 0x0000000226087892 */ /* 0x000fc8000f8efc3f */
[----:B------:R-:W-:-:S06]  /*2adb0*/  UISETP.NE.AND UP0, UPT, UR8, 0x3, UPT ;  /* 0x000000030800788c */ /* 0x000fcc000bf05270 */
[----:B------:R-:W-:-:S13]  /*2adc0*/  PLOP3.LUT P0, PT, PT, PT, UP0, 0x80, 0x0 ;  /* 0x000000000000781c */ /* 0x000fda0003f0f008 */
[----:B------:R-:W-:Y:S05]  /*2add0*/  @!P0 BRA `(.L_x_1082) ;  /* 0x0000000000048947 */ /* 0x000fea0003800000 */
[----:B------:R-:W-:Y:S01]  /*2ade0*/  BPT.TRAP 0x1 ;  /* 0x000000040000795c */ /* 0x000fe20000300000 */
.L_x_1082:
[----:B------:R-:W0:Y:S01]  /*2adf0*/  S2R R3, SR_CgaCtaId ;  /* 0x0000000000037919 */ /* 0x000e220000008800 */
[----:B------:R-:W-:-:S04]  /*2ae00*/  MOV R2, 0x400 ;  /* 0x0000040000027802 */ /* 0x000fc80000000f00 */
[----:B0-----:R-:W-:Y:S02]  /*2ae10*/  LEA R3, R3, R2, 0x18 ;  /* 0x0000000203037211 */ /* 0x001fe400078ec0ff */
[----:B------:R-:W-:-:S03]  /*2ae20*/  SHF.L.U32 R2, R0, 0x1f, RZ ;  /* 0x0000001f00027819 */ /* 0x000fc600000006ff */
[----:B------:R-:W-:-:S04]  /*2ae30*/  VIADD R3, R3, 0x48 ;  /* 0x0000004803037836 */ /* 0x000fc80000000000 */
[----:B------:R-:W-:-:S04]  /*2ae40*/  IMAD R5, R8, 0x8, R3 ;  /* 0x0000000808057824 */ /* 0x000fc800078e0203 */
[----:B------:R-:W0:Y:S02]  /*2ae50*/  SYNCS.PHASECHK.TRANS64.TRYWAIT P0, [R5+URZ], R2 ;  /* 0x00000002050075a7 */ /* 0x000e24000800017f */
[----:B0-----:R-:W-:Y:S05]  /*2ae60*/  @!P0 BRA `(.L_x_1083) ;  /* 0x0000000400ac8947 */ /* 0x001fea0003800000 */
.L_x_1099:
[----:B------:R-:W-:-:S05]  /*2ae70*/  VIADD R8, R8, 0x1 ;  /* 0x0000000108087836 */ /* 0x000fca0000000000 */
[----:B------:R-:W-:-:S04]  /*2ae80*/  ISETP.NE.AND P0, PT, R8, 0x9, PT ;  /* 0x000000090800780c */ /* 0x000fc80003f05270 */
[----:B0-----:R-:W-:Y:S02]  /*2ae90*/  SEL R5, RZ, 0x1, P0 ;  /* 0x00000001ff057807 */ /* 0x001fe40000000000 */
[----:B------:R-:W-:Y:S02]  /*2aea0*/  SEL R8, R8, RZ, P0 ;  /* 0x000000ff08087207 */ /* 0x000fe40000000000 */
[----:B------:R-:W-:-:S03]  /*2aeb0*/  LOP3.LUT R5, R0, R5, RZ, 0x3c, !PT ;  /* 0x0000000500057212 */ /* 0x000fc600078e3cff */
[----:B------:R-:W-:Y:S01]  /*2aec0*/  IMAD R7, R8, 0x8, R3 ;  /* 0x0000000808077824 */ /* 0x000fe200078e0203 */
[----:B------:R-:W-:-:S04]  /*2aed0*/  SHF.L.U32 R0, R5, 0x1f, RZ ;  /* 0x0000001f05007819 */ /* 0x000fc800000006ff */
[----:B------:R-:W0:Y:S02]  /*2aee0*/  SYNCS.PHASECHK.TRANS64.TRYWAIT P0, [R7+URZ], R0 ;  /* 0x00000000070075a7 */ /* 0x000e24000800017f */
[----:B0-----:R-:W-:Y:S05]  /*2aef0*/  @!P0 BRA `(.L_x_1084) ;  /* 0x00000004009c8947 */ /* 0x001fea0003800000 */
.L_x_1100:
[----:B0-----:R-:W-:-:S05]  /*2af00*/  VIADD R0, R8, 0x1 ;  /* 0x0000000108007836 */ /* 0x001fca0000000000 */
[----:B------:R-:W-:-:S04]  /*2af10*/  ISETP.NE.AND P0, PT, R0, 0x9, PT ;  /* 0x000000090000780c */ /* 0x000fc80003f05270 */
[----:B------:R-:W-:Y:S02]  /*2af20*/  SEL R2, RZ, 0x1, P0 ;  /* 0x00000001ff027807 */ /* 0x000fe40000000000 */
[----:B------:R-:W-:Y:S02]  /*2af30*/  SEL R4, R0, RZ, P0 ;  /* 0x000000ff00047207 */ /* 0x000fe40000000000 */
[----:B------:R-:W-:-:S03]  /*2af40*/  LOP3.LUT R5, R5, R2, RZ, 0x3c, !PT ;  /* 0x0000000205057212 */ /* 0x000fc600078e3cff */
[----:B------:R-:W-:Y:S01]  /*2af50*/  IMAD R7, R4, 0x8, R3 ;  /* 0x0000000804077824 */ /* 0x000fe200078e0203 */
[----:B------:R-:W-:-:S04]  /*2af60*/  SHF.L.U32 R0, R5, 0x1f, RZ ;  /* 0x0000001f05007819 */ /* 0x000fc800000006ff */
[----:B------:R-:W0:Y:S02]  /*2af70*/  SYNCS.PHASECHK.TRANS64.TRYWAIT P0, [R7+URZ], R0 ;  /* 0x00000000070075a7 */ /* 0x000e24000800017f */
[----:B0-----:R-:W-:Y:S05]  /*2af80*/  @!P0 BRA `(.L_x_1085) ;  /* 0x00000004008c8947 */ /* 0x001fea0003800000 */
.L_x_1101:
        /* <DEDUP_REMOVED lines=9> */
.L_x_1102:
        /* <DEDUP_REMOVED lines=9> */
.L_x_1103:
        /* <DEDUP_REMOVED lines=9> */
.L_x_1104:
        /* <DEDUP_REMOVED lines=9> */
.L_x_1105:
        /* <DEDUP_REMOVED lines=9> */
.L_x_1106:
[----:B0-----:R-:W-:-:S05]  /*2b260*/  VIADD R0, R4, 0x1 ;  /* 0x0000000104007836 */ /* 0x001fca0000000000 */
[----:B------:R-:W-:-:S04]  /*2b270*/  ISETP.NE.AND P0, PT, R0, 0x9, PT ;  /* 0x000000090000780c */ /* 0x000fc80003f05270 */
[----:B------:R-:W-:Y:S02]  /*2b280*/  SEL R2, RZ, 0x1, P0 ;  /* 0x00000001ff027807 */ /* 0x000fe40000000000 */
[----:B------:R-:W-:Y:S02]  /*2b290*/  SEL R0, R0, RZ, P0 ;  /* 0x000000ff00007207 */ /* 0x000fe40000000000 */
[----:B------:R-:W-:-:S03]  /*2b2a0*/  LOP3.LUT R2, R5, R2, RZ, 0x3c, !PT ;  /* 0x0000000205027212 */ /* 0x000fc600078e3cff */
[----:B------:R-:W-:Y:S01]  /*2b2b0*/  IMAD R3, R0, 0x8, R3 ;  /* 0x0000000800037824 */ /* 0x000fe200078e0203 */
[----:B------:R-:W-:-:S07]  /*2b2c0*/  SHF.L.U32 R0, R2, 0x1f, RZ ;  /* 0x0000001f02007819 */ /* 0x000fce00000006ff */
.L_x_1091:
[----:B0-----:R0:W1:Y:S02]  /*2b2d0*/  SYNCS.PHASECHK.TRANS64.TRYWAIT P0, [R3+URZ], R0 ;  /* 0x00000000030075a7 */ /* 0x001064000800017f */
[----:B-1----:R-:W-:Y:S05]  /*2b2e0*/  @!P0 NANOSLEEP.SYNCS 0x989680 ;  /* 0x009896800000895d */ /* 0x002fea0003900000 */
[----:B------:R-:W1:Y:S02]  /*2b2f0*/  @!P0 SYNCS.PHASECHK.TRANS64 P0, [R3+URZ], R0 ;  /* 0x00000000030085a7 */ /* 0x000e64000800007f */
[----:B-1----:R-:W-:Y:S05]  /*2b300*/  @!P0 BRA `(.L_x_1091) ;  /* 0xfffffffc00f08947 */ /* 0x002fea000383ffff */
.L_x_1081:
[----:B------:R-:W-:Y:S05]  /*2b310*/  BSYNC B0 ;  /* 0x0000000000007941 */ /* 0x000fea0003800000 */
.L_x_1080:
[----:B------:R-:W-:Y:S05]  /*2b320*/  EXIT ;  /* 0x000000000000794d */ /* 0x000fea0003800000 */
.L_x_22:
[----:B--2---:R2:W3:Y:S02]  /*2b330*/  SYNCS.PHASECHK.TRANS64.TRYWAIT P1, [R3+URZ], R2 ;  /* 0x00000002030075a7 */ /* 0x0044e4000802017f */
[----:B---3--:R-:W-:Y:S05]  /*2b340*/  @!P1 NANOSLEEP.SYNCS 0x989680 ;  /* 0x009896800000995d */ /* 0x008fea0003900000 */
[----:B------:R-:W3:Y:S02]  /*2b350*/  @!P1 SYNCS.PHASECHK.TRANS64 P1, [R3+URZ], R2 ;  /* 0x00000002030095a7 */ /* 0x000ee4000802007f */
[----:B---3--:R-:W-:Y:S05]  /*2b360*/  @!P1 BRA `(.L_x_22) ;  /* 0xfffffffc00f09947 */ /* 0x008fea000383ffff */
[----:B------:R-:W-:Y:S05]  /*2b370*/  BRA `(.L_x_21) ;  /* 0xfffffd6400307947 */ /* 0x000fea000383ffff */
.L_x_27:
[----:B-1----:R1:W2:Y:S02]  /*2b380*/  SYNCS.PHASECHK.TRANS64.TRYWAIT P1, [R5+URZ], R6 ;  /* 0x00000006050075a7 */ /* 0x0022a4000802017f */
[----:B--2---:R-:W-:Y:S05]  /*2b390*/  @!P1 NANOSLEEP.SYNCS 0x989680 ;  /* 0x009896800000995d */ /* 0x004fea0003900000 */
[----:B------:R-:W2:Y:S02]  /*2b3a0*/  @!P1 SYNCS.PHASECHK.TRANS64 P1, [R5+URZ], R6 ;  /* 0x00000006050095a7 */ /* 0x000ea4000802007f */
[----:B--2---:R-:W-:Y:S05]  /*2b3b0*/  @!P1 BRA `(.L_x_27) ;  /* 0xfffffffc00f09947 */ /* 0x004fea000383ffff */
[----:B------:R-:W-:Y:S05]  /*2b3c0*/  BRA `(.L_x_26) ;  /* 0xfffffd7400047947 */ /* 0x000fea000383ffff */
.L_x_1068:
[----:B------:R-:W-:Y:S01]  /*2b3d0*/  BSSY B1, `(.L_x_1092) ;  /* 0x0000006000017945 */ /* 0x000fe20003800000 */
[----:B------:R-:W-:-:S07]  /*2b3e0*/  IMAD.MOV.U32 R15, RZ, RZ, -0x1 ;  /* 0xffffffffff0f7424 */ /* 0x000fce00078e00ff */
[----:B------:R-:W-:Y:S05]  /*2b3f0*/  WARPSYNC.COLLECTIVE R15, `(.L_x_1093) ;  /* 0x000000000f0c7348 */ /* 0x000fea0003c00000 */
[----:B------:R-:W-:Y:S02]  /*2b400*/  ELECT P6, UR62, PT ;  /* 0x00000000003e782f */ /* 0x000fe400038c0000 */
[----:B------:R-:W-:Y:S01]  /*2b410*/  MOV R14, UR62 ;  /* 0x0000003e000e7c02 */ /* 0x000fe20008000f00 */
[----:B------:R-:W-:Y:S10]  /*2b420*/  ENDCOLLECTIVE ;  /* 0x000000000000791b */ /* 0x000ff40003800000 */
.L_x_1093:
[----:B------:R-:W-:Y:S05]  /*2b430*/  BSYNC B1 ;  /* 0x0000000000017941 */ /* 0x000fea0003800000 */
.L_x_1092:
[----:B------:R-:W-:Y:S05]  /*2b440*/  BRA `(.L_x_1094) ;  /* 0xffffffec005c7947 */ /* 0x000fea000383ffff */
.L_x_1071:
[----:B0-----:R0:W1:Y:S02]  /*2b450*/  SYNCS.PHASECHK.TRANS64.TRYWAIT P0, [R15+URZ+0x48], R12 ;  /* 0x0000480c0f0075a7 */ /* 0x001064000800017f */
[----:B-1----:R-:W-:Y:S05]  /*2b460*/  @!P0 NANOSLEEP.SYNCS 0x989680 ;  /* 0x009896800000895d */ /* 0x002fea0003900000 */
[----:B------:R-:W1:Y:S02]  /*2b470*/  @!P0 SYNCS.PHASECHK.TRANS64 P0, [R15+URZ+0x48], R12 ;  /* 0x0000480c0f0085a7 */ /* 0x000e64000800007f */
[----:B-1----:R-:W-:Y:S05]  /*2b480*/  @!P0 BRA `(.L_x_1071) ;  /* 0xfffffffc00f08947 */ /* 0x002fea000383ffff */
[----:B------:R-:W-:Y:S05]  /*2b490*/  BRA `(.L_x_1095) ;  /* 0xffffffec008c7947 */ /* 0x000fea000383ffff */
.L_x_1079:
[----:B------:R-:W-:Y:S01]  /*2b4a0*/  BSSY B0, `(.L_x_1096) ;  /* 0x0000006000007945 */ /* 0x000fe20003800000 */
[----:B------:R-:W-:-:S07]  /*2b4b0*/  IMAD.MOV.U32 R15, RZ, RZ, -0x1 ;  /* 0xffffffffff0f7424 */ /* 0x000fce00078e00ff */
[----:B------:R-:W-:Y:S05]  /*2b4c0*/  WARPSYNC.COLLECTIVE R15, `(.L_x_1097) ;  /* 0x000000000f0c7348 */ /* 0x000fea0003c00000 */
[----:B------:R-:W-:Y:S02]  /*2b4d0*/  ELECT P6, UR62, PT ;  /* 0x00000000003e782f */ /* 0x000fe400038c0000 */
[----:B------:R-:W-:Y:S01]  /*2b4e0*/  MOV R14, UR62 ;  /* 0x0000003e000e7c02 */ /* 0x000fe20008000f00 */
[----:B------:R-:W-:Y:S10]  /*2b4f0*/  ENDCOLLECTIVE ;  /* 0x000000000000791b */ /* 0x000ff40003800000 */
.L_x_1097:
[----:B------:R-:W-:Y:S05]  /*2b500*/  BSYNC B0 ;  /* 0x0000000000007941 */ /* 0x000fea0003800000 */
.L_x_1096:
[----:B------:R-:W-:Y:S05]  /*2b510*/  BRA `(.L_x_1098) ;  /* 0xfffffff800187947 */ /* 0x000fea000383ffff */
.L_x_1083:
[----:B0-----:R0:W1:Y:S02]  /*2b520*/  SYNCS.PHASECHK.TRANS64.TRYWAIT P0, [R5+URZ], R2 ;  /* 0x00000002050075a7 */ /* 0x001064000800017f */
[----:B-1----:R-:W-:Y:S05]  /*2b530*/  @!P0 NANOSLEEP.SYNCS 0x989680 ;  /* 0x009896800000895d */ /* 0x002fea0003900000 */
[----:B------:R-:W1:Y:S02]  /*2b540*/  @!P0 SYNCS.PHASECHK.TRANS64 P0, [R5+URZ], R2 ;  /* 0x00000002050085a7 */ /* 0x000e64000800007f */
[----:B-1----:R-:W-:Y:S05]  /*2b550*/  @!P0 BRA `(.L_x_1083) ;  /* 0xfffffffc00f08947 */ /* 0x002fea000383ffff */
[----:B------:R-:W-:Y:S05]  /*2b560*/  BRA `(.L_x_1099) ;  /* 0xfffffff800407947 */ /* 0x000fea000383ffff */
.L_x_1084:
[----:B0-----:R0:W1:Y:S02]  /*2b570*/  SYNCS.PHASECHK.TRANS64.TRYWAIT P0, [R7+URZ], R0 ;  /* 0x00000000070075a7 */ /* 0x001064000800017f */
[----:B-1----:R-:W-:Y:S05]  /*2b580*/  @!P0 NANOSLEEP.SYNCS 0x989680 ;  /* 0x009896800000895d */ /* 0x002fea0003900000 */
[----:B------:R-:W1:Y:S02]  /*2b590*/  @!P0 SYNCS.PHASECHK.TRANS64 P0, [R7+URZ], R0 ;  /* 0x00000000070085a7 */ /* 0x000e64000800007f */
[----:B-1----:R-:W-:Y:S05]  /*2b5a0*/  @!P0 BRA `(.L_x_1084) ;  /* 0xfffffffc00f08947 */ /* 0x002fea000383ffff */
[----:B------:R-:W-:Y:S05]  /*2b5b0*/  BRA `(.L_x_1100) ;  /* 0xfffffff800507947 */ /* 0x000fea000383ffff */
.L_x_1085:
[----:B0-----:R0:W1:Y:S02]  /*2b5c0*/  SYNCS.PHASECHK.TRANS64.TRYWAIT P0, [R7+URZ], R0 ;  /* 0x00000000070075a7 */ /* 0x001064000800017f */
[----:B-1----:R-:W-:Y:S05]  /*2b5d0*/  @!P0 NANOSLEEP.SYNCS 0x989680 ;  /* 0x009896800000895d */ /* 0x002fea0003900000 */
[----:B------:R-:W1:Y:S02]  /*2b5e0*/  @!P0 SYNCS.PHASECHK.TRANS64 P0, [R7+URZ], R0 ;  /* 0x00000000070085a7 */ /* 0x000e64000800007f */
[----:B-1----:R-:W-:Y:S05]  /*2b5f0*/  @!P0 BRA `(.L_x_1085) ;  /* 0xfffffffc00f08947 */ /* 0x002fea000383ffff */
[----:B------:R-:W-:Y:S05]  /*2b600*/  BRA `(.L_x_1101) ;  /* 0xfffffff800607947 */ /* 0x000fea000383ffff */
.L_x_1086:
[----:B0-----:R0:W1:Y:S02]  /*2b610*/  SYNCS.PHASECHK.TRANS64.TRYWAIT P0, [R7+URZ], R0 ;  /* 0x00000000070075a7 */ /* 0x001064000800017f */
[----:B-1----:R-:W-:Y:S05]  /*2b620*/  @!P0 NANOSLEEP.SYNCS 0x989680 ;  /* 0x009896800000895d */ /* 0x002fea0003900000 */
[----:B------:R-:W1:Y:S02]  /*2b630*/  @!P0 SYNCS.PHASECHK.TRANS64 P0, [R7+URZ], R0 ;  /* 0x00000000070085a7 */ /* 0x000e64000800007f */
[----:B-1----:R-:W-:Y:S05]  /*2b640*/  @!P0 BRA `(.L_x_1086) ;  /* 0xfffffffc00f08947 */ /* 0x002fea000383ffff */
[----:B------:R-:W-:Y:S05]  /*2b650*/  BRA `(.L_x_1102) ;  /* 0xfffffff800707947 */ /* 0x000fea000383ffff */
.L_x_1087:
[----:B0-----:R0:W1:Y:S02]  /*2b660*/  SYNCS.PHASECHK.TRANS64.TRYWAIT P0, [R7+URZ], R0 ;  /* 0x00000000070075a7 */ /* 0x001064000800017f */
[----:B-1----:R-:W-:Y:S05]  /*2b670*/  @!P0 NANOSLEEP.SYNCS 0x989680 ;  /* 0x009896800000895d */ /* 0x002fea0003900000 */
[----:B------:R-:W1:Y:S02]  /*2b680*/  @!P0 SYNCS.PHASECHK.TRANS64 P0, [R7+URZ], R0 ;  /* 0x00000000070085a7 */ /* 0x000e64000800007f */
[----:B-1----:R-:W-:Y:S05]  /*2b690*/  @!P0 BRA `(.L_x_1087) ;  /* 0xfffffffc00f08947 */ /* 0x002fea000383ffff */
[----:B------:R-:W-:Y:S05]  /*2b6a0*/  BRA `(.L_x_1103) ;  /* 0xfffffff800807947 */ /* 0x000fea000383ffff */
.L_x_1088:
[----:B0-----:R0:W1:Y:S02]  /*2b6b0*/  SYNCS.PHASECHK.TRANS64.TRYWAIT P0, [R7+URZ], R0 ;  /* 0x00000000070075a7 */ /* 0x001064000800017f */
[----:B-1----:R-:W-:Y:S05]  /*2b6c0*/  @!P0 NANOSLEEP.SYNCS 0x989680 ;  /* 0x009896800000895d */ /* 0x002fea0003900000 */
[----:B------:R-:W1:Y:S02]  /*2b6d0*/  @!P0 SYNCS.PHASECHK.TRANS64 P0, [R7+URZ], R0 ;  /* 0x00000000070085a7 */ /* 0x000e64000800007f */
[----:B-1----:R-:W-:Y:S05]  /*2b6e0*/  @!P0 BRA `(.L_x_1088) ;  /* 0xfffffffc00f08947 */ /* 0x002fea000383ffff */
[----:B------:R-:W-:Y:S05]  /*2b6f0*/  BRA `(.L_x_1104) ;  /* 0xfffffff800907947 */ /* 0x000fea000383ffff */
.L_x_1089:
[----:B0-----:R0:W1:Y:S02]  /*2b700*/  SYNCS.PHASECHK.TRANS64.TRYWAIT P0, [R7+URZ], R0 ;  /* 0x00000000070075a7 */ /* 0x001064000800017f */
[----:B-1----:R-:W-:Y:S05]  /*2b710*/  @!P0 NANOSLEEP.SYNCS 0x989680 ;  /* 0x009896800000895d */ /* 0x002fea0003900000 */
[----:B------:R-:W1:Y:S02]  /*2b720*/  @!P0 SYNCS.PHASECHK.TRANS64 P0, [R7+URZ], R0 ;  /* 0x00000000070085a7 */ /* 0x000e64000800007f */
[----:B-1----:R-:W-:Y:S05]  /*2b730*/  @!P0 BRA `(.L_x_1089) ;  /* 0xfffffffc00f08947 */ /* 0x002fea000383ffff */
[----:B------:R-:W-:Y:S05]  /*2b740*/  BRA `(.L_x_1105) ;  /* 0xfffffff800a07947 */ /* 0x000fea000383ffff */
.L_x_1090:
[----:B0-----:R0:W1:Y:S02]  /*2b750*/  SYNCS.PHASECHK.TRANS64.TRYWAIT P0, [R7+URZ], R0 ;  /* 0x00000000070075a7 */ /* 0x001064000800017f */
[----:B-1----:R-:W-:Y:S05]  /*2b760*/  @!P0 NANOSLEEP.SYNCS 0x989680 ;  /* 0x009896800000895d */ /* 0x002fea0003900000 */
[----:B------:R-:W1:Y:S02]  /*2b770*/  @!P0 SYNCS.PHASECHK.TRANS64 P0, [R7+URZ], R0 ;  /* 0x00000000070085a7 */ /* 0x000e64000800007f */
[----:B-1----:R-:W-:Y:S05]  /*2b780*/  @!P0 BRA `(.L_x_1090) ;  /* 0xfffffffc00f08947 */ /* 0x002fea000383ffff */
[----:B------:R-:W-:Y:S05]  /*2b790*/  BRA `(.L_x_1106) ;  /* 0xfffffff800b07947 */ /* 0x000fea000383ffff */
.L_x_1107:
[----:B------:R-:W-:-:S00]  /*2b7a0*/  BRA `(.L_x_1107) ;  /* 0xfffffffc00fc7947 */ /* 0x000fc0000383ffff */
[----:B------:R-:W-:-:S00]  /*2b7b0*/  NOP ;  /* 0x0000000000007918 */ /* 0x000fc00000000000 */
        /* <DEDUP_REMOVED lines=12> */
.L_x_1108:


//--------------------- .nv.global.init           --------------------------
	.section	.nv.global.init,"aw",@progbits
.nv.global.init:
	.type		$str$22,@object
	.size		$str$22,($str$23 - $str$22)
$str$22:
        /*0000*/ 	.byte	0x6b, 0x5f, 0x74, 0x69, 0x6c, 0x65, 0x5f, 0x63, 0x6f, 0x75, 0x6e, 0x74, 0x20, 0x3e, 0x3d, 0x20
        /*0010*/ 	.byte	0x31, 0x00
	.type		$str$23,@object
	.size		$str$23,(__unnamed_1 - $str$23)
$str$23:
        /*0012*/ 	.byte	0x2f, 0x74, 0x6d, 0x70, 0x2f, 0x63, 0x75, 0x74, 0x6c, 0x61, 0x73, 0x73, 0x5f, 0x73, 0x77, 0x65
        /*0022*/ 	.byte	0x65, 0x70, 0x5f, 0x73, 0x72, 0x63, 0x2f, 0x69, 0x6e, 0x63, 0x6c, 0x75, 0x64, 0x65, 0x2f, 0x63
        /*0032*/ 	.byte	0x75, 0x74, 0x6c, 0x61, 0x73, 0x73, 0x2f, 0x67, 0x65, 0x6d, 0x6d, 0x2f, 0x63, 0x6f, 0x6c, 0x6c
        /*0042*/ 	.byte	0x65, 0x63, 0x74, 0x69, 0x76, 0x65, 0x2f, 0x73, 0x6d, 0x39, 0x30, 0x5f, 0x6d, 0x6d, 0x61, 0x5f
        /*0052*/ 	.byte	0x74, 0x6d, 0x61, 0x5f, 0x67, 0x6d, 0x6d, 0x61, 0x5f, 0x73, 0x73, 0x5f, 0x77, 0x61, 0x72, 0x70
        /*0062*/ 	.byte	0x73, 0x70, 0x65, 0x63, 0x69, 0x61, 0x6c, 0x69, 0x7a, 0x65, 0x64, 0x2e, 0x68, 0x70, 0x70, 0x00
	.type		__unnamed_1,@object
	.size		__unnamed_1,(.L_0 - __unnamed_1)
__unnamed_1:
        /* <DEDUP_REMOVED lines=174> */
.L_0:


//--------------------- .nv.shared._ZN7cutlass13device_kernelINS_4gemm6kernel13GemmUniversalIN4cute5tupleIJiiiiEEENS1_10collective13CollectiveMmaINS1_34MainloopSm90TmaGmmaWarpSpecializedILi9ENS5_IJNS4_1CILi2EEENSA_ILi1EEESC_EEENS1_35KernelTmaWarpSpecializedCooperativeEEENS5_IJNSA_ILi512EEENSA_ILi256EEENSA_ILi32EEEEEEaNS5_IJlSC_lEEEaSK_NS4_8TiledMMAINS4_8MMA_AtomIJNS4_4SM904GMMA27MMA_64x256x32_S32S8S8_SS_TNEEEENS4_6LayoutISD_NS5_IJSC_NSA_ILi0EEESS_EEEEENS5_IJNS4_10UnderscoreESV_SV_EEEEENS4_13SM90_TMA_LOADENS4_14ComposedLayoutINS4_7SwizzleILi1ELi4ELi3EEENS4_18smem_ptr_flag_bitsILi8EEENSR_INS5_IJNSA_ILi8EEESI_EEENS5_IJSI_SC_EEEEEEEvNS4_8identityENS4_23SM90_TMA_LOAD_MULTICASTES18_vS19_EENS_8epilogue10collective6detail29Sm90TmaWarpSpecializedAdapterINS1D_15DefaultEpilogueIaSK_SK_NS1C_6thread17LinearCombinationIaLi1EiiLNS1H_9ScaleType4KindE0ELNS_15FloatRoundStyleE2EaEENS1_15EpilogueDefaultEEEEEvvEEEEvNT_6ParamsE --------------------------
	.section	.nv.shared._ZN7cutlass13device_kernelINS_4gemm6kernel13GemmUniversalIN4cute5tupleIJiiiiEEENS1_10collective13CollectiveMmaINS1_34MainloopSm90TmaGmmaWarpSpecializedILi9ENS5_IJNS4_1CILi2EEENSA_ILi1EEESC_EEENS1_35KernelTmaWarpSpecializedCooperativeEEENS5_IJNSA_ILi512EEENSA_ILi256EEENSA_ILi32EEEEEEaNS5_IJlSC_lEEEaSK_NS4_8TiledMMAINS4_8MMA_AtomIJNS4_4SM904GMMA27MMA_64x256x32_S32S8S8_SS_TNEEEENS4_6LayoutISD_NS5_IJSC_NSA_ILi0EEESS_EEEEENS5_IJNS4_10UnderscoreESV_SV_EEEEENS4_13SM90_TMA_LOADENS4_14ComposedLayoutINS4_7SwizzleILi1ELi4ELi3EEENS4_18smem_ptr_flag_bitsILi8EEENSR_INS5_IJNSA_ILi8EEESI_EEENS5_IJSI_SC_EEEEEEEvNS4_8identityENS4_23SM90_TMA_LOAD_MULTICASTES18_vS19_EENS_8epilogue10collective6detail29Sm90TmaWarpSpecializedAdapterINS1D_15DefaultEpilogueIaSK_SK_NS1C_6thread17LinearCombinationIaLi1EiiLNS1H_9ScaleType4KindE0ELNS_15FloatRoundStyleE2EaEENS1_15EpilogueDefaultEEEEEvvEEEEvNT_6ParamsE,"aw",@nobits
	.sectionflags	@""
	.align	16
	.zero		1024


//--------------------- .nv.shared.reserved.0     --------------------------
	.section	.nv.shared.reserved.0,"aw",@nobits
	.weak		__nv_reservedSMEM_offset_0_alias
	.size		__nv_reservedSMEM_offset_0_alias, 0, 0
	.other		__nv_reservedSMEM_offset_0_alias,@"STO_CUDA_RESERVED_SHARED STV_DEFAULT"
__nv_reservedSMEM_offset_0_alias:
	.zero		0


//--------------------- .nv.global                --------------------------
	.section	.nv.global,"aw",@nobits
.nv.global:
	.type		_ZN39_INTERNAL_9d1c8628_4_k_cu_393784dc_57014cute1_E,@object
	.size		_ZN39_INTERNAL_9d1c8628_4_k_cu_393784dc_57014cute1_E,(_ZN39_INTERNAL_9d1c8628_4_k_cu_393784dc_57014cuda3std3__45__cpo6cbeginE - _ZN39_INTERNAL_9d1c8628_4_k_cu_393784dc_57014cute1_E)
_ZN39_INTERNAL_9d1c8628_4_k_cu_393784dc_57014cute1_E:
	.zero		1
	.type		_ZN39_INTERNAL_9d1c8628_4_k_cu_393784dc_57014cuda3std3__45__cpo6cbeginE,@object
	.size		_ZN39_INTERNAL_9d1c8628_4_k_cu_393784dc_57014cuda3std3__45__cpo6cbeginE,(_ZN39_INTERNAL_9d1c8628_4_k_cu_393784dc_57014cuda3std3__48in_placeE - _ZN39_INTERNAL_9d1c8628_4_k_cu_393784dc_57014cuda3std3__45__cpo6cbeginE)
_ZN39_INTERNAL_9d1c8628_4_k_cu_393784dc_57014cuda3std3__45__cpo6cbeginE:
	.zero		1
	.type		_ZN39_INTERNAL_9d1c8628_4_k_cu_393784dc_57014cuda3std3__48in_placeE,@object
	.size		_ZN39_INTERNAL_9d1c8628_4_k_cu_393784dc_57014cuda3std3__48in_placeE,(_ZN39_INTERNAL_9d1c8628_4_k_cu_393784dc_57014cuda3std6ranges3__45__cpo9iter_moveE - _ZN39_INTERNAL_9d1c8628_4_k_cu_393784dc_57014cuda3std3__48in_placeE)
_ZN39_INTERNAL_9d1c8628_4_k_cu_393784dc_57014cuda3std3__48in_placeE:
	.zero		1
	.type		_ZN39_INTERNAL_9d1c8628_4_k_cu_393784dc_57014cuda3std6ranges3__45__cpo9iter_moveE,@object
	.size		_ZN39_INTERNAL_9d1c8628_4_k_cu_393784dc_57014cuda3std6ranges3__45__cpo9iter_moveE,(_ZN39_INTERNAL_9d1c8628_4_k_cu_393784dc_57014cuda3std3__45__cpo5beginE - _ZN39_INTERNAL_9d1c8628_4_k_cu_393784dc_57014cuda3std6ranges3__45__cpo9iter_moveE)
_ZN39_INTERNAL_9d1c8628_4_k_cu_393784dc_57014cuda3std6ranges3__45__cpo9iter_moveE:
	.zero		1
	.type		_ZN39_INTERNAL_9d1c8628_4_k_cu_393784dc_57014cuda3std3__45__cpo5beginE,@object
	.size		_ZN39_INTERNAL_9d1c8628_4_k_cu_393784dc_57014cuda3std3__45__cpo5beginE,(_ZN39_INTERNAL_9d1c8628_4_k_cu_393784dc_57014cuda3std3__441_GLOBAL__N__9d1c8628_4_k_cu_393784dc_57016ignoreE - _ZN39_INTERNAL_9d1c8628_4_k_cu_393784dc_57014cuda3std3__45__cpo5beginE)
_ZN39_INTERNAL_9d1c8628_4_k_cu_393784dc_57014cuda3std3__45__cpo5beginE:
	.zero		1
	.type		_ZN39_INTERNAL_9d1c8628_4_k_cu_393784dc_57014cuda3std3__441_GLOBAL__N__9d1c8628_4_k_cu_393784dc_57016ignoreE,@object
	.size		_ZN39_INTERNAL_9d1c8628_4_k_cu_393784dc_57014cuda3std3__441_GLOBAL__N__9d1c8628_4_k_cu_393784dc_57016ignoreE,(_ZN39_INTERNAL_9d1c8628_4_k_cu_393784dc_57014cute7productE - _ZN39_INTERNAL_9d1c8628_4_k_cu_393784dc_57014cuda3std3__441_GLOBAL__N__9d1c8628_4_k_cu_393784dc_57016ignoreE)
_ZN39_INTERNAL_9d1c8628_4_k_cu_393784dc_57014cuda3std3__441_GLOBAL__N__9d1c8628_4_k_cu_393784dc_57016ignoreE:
	.zero		1
	.type		_ZN39_INTERNAL_9d1c8628_4_k_cu_393784dc_57014cute7productE,@object
	.size		_ZN39_INTERNAL_9d1c8628_4_k_cu_393784dc_57014cute7productE,(_ZN39_INTERNAL_9d1c8628_4_k_cu_393784dc_57014cuda3std3__45__cpo3endE - _ZN39_INTERNAL_9d1c8628_4_k_cu_393784dc_57014cute7productE)
_ZN39_INTERNAL_9d1c8628_4_k_cu_393784dc_57014cute7productE:
	.zero		1
	.type		_ZN39_INTERNAL_9d1c8628_4_k_cu_393784dc_57014cuda3std3__45__cpo3endE,@object
	.size		_ZN39_INTERNAL_9d1c8628_4_k_cu_393784dc_57014cuda3std3__45__cpo3endE,(_ZN39_INTERNAL_9d1c8628_4_k_cu_393784dc_57014cuda3std3__419piecewise_constructE - _ZN39_INTERNAL_9d1c8628_4_k_cu_393784dc_57014cuda3std3__45__cpo3endE)
_ZN39_INTERNAL_9d1c8628_4_k_cu_393784dc_57014cuda3std3__45__cpo3endE:
	.zero		1
	.type		_ZN39_INTERNAL_9d1c8628_4_k_cu_393784dc_57014cuda3std3__419piecewise_constructE,@object
	.size		_ZN39_INTERNAL_9d1c8628_4_k_cu_393784dc_57014cuda3std3__419piecewise_constructE,(_ZN39_INTERNAL_9d1c8628_4_k_cu_393784dc_57014cuda3std3__45__cpo4cendE - _ZN39_INTERNAL_9d1c8628_4_k_cu_393784dc_57014cuda3std3__419piecewise_constructE)
_ZN39_INTERNAL_9d1c8628_4_k_cu_393784dc_57014cuda3std3__419piecewise_constructE:
	.zero		1
	.type		_ZN39_INTERNAL_9d1c8628_4_k_cu_393784dc_57014cuda3std3__45__cpo4cendE,@object
	.size		_ZN39_INTERNAL_9d1c8628_4_k_cu_393784dc_57014cuda3std3__45__cpo4cendE,(_ZN39_INTERNAL_9d1c8628_4_k_cu_393784dc_57014cuda3std6ranges3__45__cpo4swapE - _ZN39_INTERNAL_9d1c8628_4_k_cu_393784dc_57014cuda3std3__45__cpo4cendE)
_ZN39_INTERNAL_9d1c8628_4_k_cu_393784dc_57014cuda3std3__45__cpo4cendE:
	.zero		1
	.type		_ZN39_INTERNAL_9d1c8628_4_k_cu_393784dc_57014cuda3std6ranges3__45__cpo4swapE,@object
	.size		_ZN39_INTERNAL_9d1c8628_4_k_cu_393784dc_57014cuda3std6ranges3__45__cpo4swapE,(.L_8 - _ZN39_INTERNAL_9d1c8628_4_k_cu_393784dc_57014cuda3std6ranges3__45__cpo4swapE)
_ZN39_INTERNAL_9d1c8628_4_k_cu_393784dc_57014cuda3std6ranges3__45__cpo4swapE:
	.zero		1
.L_8:


//--------------------- .nv.constant0._ZN7cutlass13device_kernelINS_4gemm6kernel13GemmUniversalIN4cute5tupleIJiiiiEEENS1_10collective13CollectiveMmaINS1_34MainloopSm90TmaGmmaWarpSpecializedILi9ENS5_IJNS4_1CILi2EEENSA_ILi1EEESC_EEENS1_35KernelTmaWarpSpecializedCooperativeEEENS5_IJNSA_ILi512EEENSA_ILi256EEENSA_ILi32EEEEEEaNS5_IJlSC_lEEEaSK_NS4_8TiledMMAINS4_8MMA_AtomIJNS4_4SM904GMMA27MMA_64x256x32_S32S8S8_SS_TNEEEENS4_6LayoutISD_NS5_IJSC_NSA_ILi0EEESS_EEEEENS5_IJNS4_10UnderscoreESV_SV_EEEEENS4_13SM90_TMA_LOADENS4_14ComposedLayoutINS4_7SwizzleILi1ELi4ELi3EEENS4_18smem_ptr_flag_bitsILi8EEENSR_INS5_IJNSA_ILi8EEESI_EEENS5_IJSI_SC_EEEEEEEvNS4_8identityENS4_23SM90_TMA_LOAD_MULTICASTES18_vS19_EENS_8epilogue10collective6detail29Sm90TmaWarpSpecializedAdapterINS1D_15DefaultEpilogueIaSK_SK_NS1C_6thread17LinearCombinationIaLi1EiiLNS1H_9ScaleType4KindE0ELNS_15FloatRoundStyleE2EaEENS1_15EpilogueDefaultEEEEEvvEEEEvNT_6ParamsE --------------------------
	.section	.nv.constant0._ZN7cutlass13device_kernelINS_4gemm6kernel13GemmUniversalIN4cute5tupleIJiiiiEEENS1_10collective13CollectiveMmaINS1_34MainloopSm90TmaGmmaWarpSpecializedILi9ENS5_IJNS4_1CILi2EEENSA_ILi1EEESC_EEENS1_35KernelTmaWarpSpecializedCooperativeEEENS5_IJNSA_ILi512EEENSA_ILi256EEENSA_ILi32EEEEEEaNS5_IJlSC_lEEEaSK_NS4_8TiledMMAINS4_8MMA_AtomIJNS4_4SM904GMMA27MMA_64x256x32_S32S8S8_SS_TNEEEENS4_6LayoutISD_NS5_IJSC_NSA_ILi0EEESS_EEEEENS5_IJNS4_10UnderscoreESV_SV_EEEEENS4_13SM90_TMA_LOADENS4_14ComposedLayoutINS4_7SwizzleILi1ELi4ELi3EEENS4_18smem_ptr_flag_bitsILi8EEENSR_INS5_IJNSA_ILi8EEESI_EEENS5_IJSI_SC_EEEEEEEvNS4_8identityENS4_23SM90_TMA_LOAD_MULTICASTES18_vS19_EENS_8epilogue10collective6detail29Sm90TmaWarpSpecializedAdapterINS1D_15DefaultEpilogueIaSK_SK_NS1C_6thread17LinearCombinationIaLi1EiiLNS1H_9ScaleType4KindE0ELNS_15FloatRoundStyleE2EaEENS1_15EpilogueDefaultEEEEEvvEEEEvNT_6ParamsE,"a",@progbits
	.sectionflags	@""
	.align	4
.nv.constant0._ZN7cutlass13device_kernelINS_4gemm6kernel13GemmUniversalIN4cute5tupleIJiiiiEEENS1_10collective13CollectiveMmaINS1_34MainloopSm90TmaGmmaWarpSpecializedILi9ENS5_IJNS4_1CILi2EEENSA_ILi1EEESC_EEENS1_35KernelTmaWarpSpecializedCooperativeEEENS5_IJNSA_ILi512EEENSA_ILi256EEENSA_ILi32EEEEEEaNS5_IJlSC_lEEEaSK_NS4_8TiledMMAINS4_8MMA_AtomIJNS4_4SM904GMMA27MMA_64x256x32_S32S8S8_SS_TNEEEENS4_6LayoutISD_NS5_IJSC_NSA_ILi0EEESS_EEEEENS5_IJNS4_10UnderscoreESV_SV_EEEEENS4_13SM90_TMA_LOADENS4_14ComposedLayoutINS4_7SwizzleILi1ELi4ELi3EEENS4_18smem_ptr_flag_bitsILi8EEENSR_INS5_IJNSA_ILi8EEESI_EEENS5_IJSI_SC_EEEEEEEvNS4_8identityENS4_23SM90_TMA_LOAD_MULTICASTES18_vS19_EENS_8epilogue10collective6detail29Sm90TmaWarpSpecializedAdapterINS1D_15DefaultEpilogueIaSK_SK_NS1C_6thread17LinearCombinationIaLi1EiiLNS1H_9ScaleType4KindE0ELNS_15FloatRoundStyleE2EaEENS1_15EpilogueDefaultEEEEEvvEEEEvNT_6ParamsE:
	.zero		1664


//--------------------- SYMBOLS --------------------------

	.type		.nv.reservedSmem.offset0,@object
	.size		.nv.reservedSmem.offset0,0x4
	.type		__assertfail,@function
